	.target	sm_103a

	.elftype	@"ET_EXEC"


//--------------------- .note.nv.tkinfo           --------------------------
	.section	.note.nv.tkinfo,"",@"SHT_NOTE"
	.sectionflags	@"SHF_NOTE_NV_TKINFO"
	.tkinfo
        /*0018*/ 	.word	0x00000002
        /*0030*/ 	.string	""
        /*0030*/ 	.string	"ptxas"
        /*0030*/ 	.string	"Cuda compilation tools, release 13.0, V13.0.88"
        /*0030*/ 	.string	"Build cuda_13.0.r13.0/compiler.36424714_0"
        /*0030*/ 	.string	"-arch sm_103a -m 64 "



//--------------------- .note.nv.cuinfo           --------------------------
	.section	.note.nv.cuinfo,"",@"SHT_NOTE"
	.sectionflags	@"SHF_NOTE_NV_CUINFO"
        /*0018*/ 	.short	0x0002
        /*001a*/ 	.short	0x0067
        /*001c*/ 	.short	0x0082
	.zero		2


//--------------------- .nv.info                  --------------------------
	.section	.nv.info,"",@"SHT_CUDA_INFO"
	.align	4


	//----- nvinfo : EIATTR_REGCOUNT
	.align		4
        /*0000*/ 	.byte	0x04, 0x2f
        /*0002*/ 	.short	(.L_12 - .L_11)
	.align		4
.L_11:
        /*0004*/ 	.word	index@(_ZN7cutlass13device_kernelIN5flash19enable_sm80_to_sm89INS1_16FlashAttnFwdSm80INS1_25CollectiveMainloopFwdSm80ILi8ELi1ELb0EN4cute5tupleIJNS5_1CILi128EEENS7_ILi48EEENS7_ILi256EEEEEELi256ENS_10bfloat16_tEfNS_4arch4Sm80ELb1ELb0ELb0ELb1ELb1ELb1ELb1ELb0EEENS1_21CollectiveEpilogueFwdINS6_IJS8_SA_S9_EEENS6_IJNS7_ILi1EEESI_SI_EEESC_SE_Li256ELb1ELb1ELb0ELb0EEENS1_19SingleTileSchedulerILb1ELb0ELb1ELi128EEEEEEEEEvNT_6ParamsE)
        /*0008*/ 	.word	0x00000004


	//----- nvinfo : EIATTR_FRAME_SIZE
	.align		4
.L_12:
        /*000c*/ 	.byte	0x04, 0x11
        /*000e*/ 	.short	(.L_14 - .L_13)
	.align		4
.L_13:
        /*0010*/ 	.word	index@(_ZN7cutlass13device_kernelIN5flash19enable_sm80_to_sm89INS1_16FlashAttnFwdSm80INS1_25CollectiveMainloopFwdSm80ILi8ELi1ELb0EN4cute5tupleIJNS5_1CILi128EEENS7_ILi48EEENS7_ILi256EEEEEELi256ENS_10bfloat16_tEfNS_4arch4Sm80ELb1ELb0ELb0ELb1ELb1ELb1ELb1ELb0EEENS1_21CollectiveEpilogueFwdINS6_IJS8_SA_S9_EEENS6_IJNS7_ILi1EEESI_SI_EEESC_SE_Li256ELb1ELb1ELb0ELb0EEENS1_19SingleTileSchedulerILb1ELb0ELb1ELi128EEEEEEEEEvNT_6ParamsE)
        /*0014*/ 	.word	0x00000000


	//----- nvinfo : EIATTR_REGCOUNT
	.align		4
.L_14:
        /*0018*/ 	.byte	0x04, 0x2f
        /*001a*/ 	.short	(.L_16 - .L_15)
	.align		4
.L_15:
        /*001c*/ 	.word	index@(_ZN7cutlass13device_kernelIN5flash19enable_sm80_to_sm89INS1_16FlashAttnFwdSm80INS1_25CollectiveMainloopFwdSm80ILi8ELi1ELb0EN4cute5tupleIJNS5_1CILi128EEENS7_ILi96EEENS7_ILi256EEEEEELi256ENS_10bfloat16_tEfNS_4arch4Sm80ELb1ELb0ELb0ELb1ELb1ELb0ELb1ELb0EEENS1_21CollectiveEpilogueFwdINS6_IJS8_SA_S9_EEENS6_IJNS7_ILi1EEESI_SI_EEESC_SE_Li256ELb1ELb1ELb0ELb0EEENS1_19SingleTileSchedulerILb1ELb0ELb1ELi128EEEEEEEEEvNT_6ParamsE)
        /*0020*/ 	.word	0x00000004


	//----- nvinfo : EIATTR_FRAME_SIZE
	.align		4
.L_16:
        /*0024*/ 	.byte	0x04, 0x11
        /*0026*/ 	.short	(.L_18 - .L_17)
	.align		4
.L_17:
        /*0028*/ 	.word	index@(_ZN7cutlass13device_kernelIN5flash19enable_sm80_to_sm89INS1_16FlashAttnFwdSm80INS1_25CollectiveMainloopFwdSm80ILi8ELi1ELb0EN4cute5tupleIJNS5_1CILi128EEENS7_ILi96EEENS7_ILi256EEEEEELi256ENS_10bfloat16_tEfNS_4arch4Sm80ELb1ELb0ELb0ELb1ELb1ELb0ELb1ELb0EEENS1_21CollectiveEpilogueFwdINS6_IJS8_SA_S9_EEENS6_IJNS7_ILi1EEESI_SI_EEESC_SE_Li256ELb1ELb1ELb0ELb0EEENS1_19SingleTileSchedulerILb1ELb0ELb1ELi128EEEEEEEEEvNT_6ParamsE)
        /*002c*/ 	.word	0x00000000


	//----- nvinfo : EIATTR_REGCOUNT
	.align		4
.L_18:
        /*0030*/ 	.byte	0x04, 0x2f
        /*0032*/ 	.short	(.L_20 - .L_19)
	.align		4
.L_19:
        /*0034*/ 	.word	index@(_ZN7cutlass13device_kernelIN5flash19enable_sm80_to_sm89INS1_16FlashAttnFwdSm80INS1_25CollectiveMainloopFwdSm80ILi8ELi1ELb0EN4cute5tupleIJNS5_1CILi128EEENS7_ILi96EEENS7_ILi256EEEEEELi256ENS_10bfloat16_tEfNS_4arch4Sm80ELb1ELb0ELb0ELb0ELb1ELb0ELb1ELb0EEENS1_21CollectiveEpilogueFwdINS6_IJS8_SA_S9_EEENS6_IJNS7_ILi1EEESI_SI_EEESC_SE_Li256ELb0ELb1ELb0ELb0EEENS1_30DynamicPersistentTileSchedulerILi256ELi256ELb0ELb1ELb0EEEEEEEEEvNT_6ParamsE)
        /*0038*/ 	.word	0x00000004


	//----- nvinfo : EIATTR_FRAME_SIZE
	.align		4
.L_20:
        /*003c*/ 	.byte	0x04, 0x11
        /*003e*/ 	.short	(.L_22 - .L_21)
	.align		4
.L_21:
        /*0040*/ 	.word	index@(_ZN7cutlass13device_kernelIN5flash19enable_sm80_to_sm89INS1_16FlashAttnFwdSm80INS1_25CollectiveMainloopFwdSm80ILi8ELi1ELb0EN4cute5tupleIJNS5_1CILi128EEENS7_ILi96EEENS7_ILi256EEEEEELi256ENS_10bfloat16_tEfNS_4arch4Sm80ELb1ELb0ELb0ELb0ELb1ELb0ELb1ELb0EEENS1_21CollectiveEpilogueFwdINS6_IJS8_SA_S9_EEENS6_IJNS7_ILi1EEESI_SI_EEESC_SE_Li256ELb0ELb1ELb0ELb0EEENS1_30DynamicPersistentTileSchedulerILi256ELi256ELb0ELb1ELb0EEEEEEEEEvNT_6ParamsE)
        /*0044*/ 	.word	0x00000000


	//----- nvinfo : EIATTR_REGCOUNT
	.align		4
.L_22:
        /*0048*/ 	.byte	0x04, 0x2f
        /*004a*/ 	.short	(.L_24 - .L_23)
	.align		4
.L_23:
        /*004c*/ 	.word	index@(_ZN7cutlass13device_kernelIN5flash19enable_sm80_to_sm89INS1_16FlashAttnFwdSm80INS1_25CollectiveMainloopFwdSm80ILi8ELi1ELb0EN4cute5tupleIJNS5_1CILi128EEENS7_ILi48EEENS7_ILi256EEEEEELi256ENS_10bfloat16_tEfNS_4arch4Sm80ELb0ELb1ELb0ELb1ELb1ELb1ELb1ELb0EEENS1_21CollectiveEpilogueFwdINS6_IJS8_SA_S9_EEENS6_IJNS7_ILi1EEESI_SI_EEESC_SE_Li256ELb1ELb1ELb0ELb0EEENS1_19SingleTileSchedulerILb1ELb0ELb1ELi128EEEEEEEEEvNT_6ParamsE)
        /*0050*/ 	.word	0x00000004


	//----- nvinfo : EIATTR_FRAME_SIZE
	.align		4
.L_24:
        /*0054*/ 	.byte	0x04, 0x11
        /*0056*/ 	.short	(.L_26 - .L_25)
	.align		4
.L_25:
        /*0058*/ 	.word	index@(_ZN7cutlass13device_kernelIN5flash19enable_sm80_to_sm89INS1_16FlashAttnFwdSm80INS1_25CollectiveMainloopFwdSm80ILi8ELi1ELb0EN4cute5tupleIJNS5_1CILi128EEENS7_ILi48EEENS7_ILi256EEEEEELi256ENS_10bfloat16_tEfNS_4arch4Sm80ELb0ELb1ELb0ELb1ELb1ELb1ELb1ELb0EEENS1_21CollectiveEpilogueFwdINS6_IJS8_SA_S9_EEENS6_IJNS7_ILi1EEESI_SI_EEESC_SE_Li256ELb1ELb1ELb0ELb0EEENS1_19SingleTileSchedulerILb1ELb0ELb1ELi128EEEEEEEEEvNT_6ParamsE)
        /*005c*/ 	.word	0x00000000


	//----- nvinfo : EIATTR_REGCOUNT
	.align		4
.L_26:
        /*0060*/ 	.byte	0x04, 0x2f
        /*0062*/ 	.short	(.L_28 - .L_27)
	.align		4
.L_27:
        /*0064*/ 	.word	index@(_ZN7cutlass13device_kernelIN5flash19enable_sm80_to_sm89INS1_16FlashAttnFwdSm80INS1_25CollectiveMainloopFwdSm80ILi8ELi1ELb0EN4cute5tupleIJNS5_1CILi128EEENS7_ILi64EEENS7_ILi256EEEEEELi256ENS_10bfloat16_tEfNS_4arch4Sm80ELb0ELb1ELb0ELb1ELb1ELb0ELb1ELb0EEENS1_21CollectiveEpilogueFwdINS6_IJS8_SA_S9_EEENS6_IJNS7_ILi1EEESI_SI_EEESC_SE_Li256ELb1ELb1ELb0ELb0EEENS1_19SingleTileSchedulerILb1ELb0ELb1ELi128EEEEEEEEEvNT_6ParamsE)
        /*0068*/ 	.word	0x00000004


	//----- nvinfo : EIATTR_FRAME_SIZE
	.align		4
.L_28:
        /*006c*/ 	.byte	0x04, 0x11
        /*006e*/ 	.short	(.L_30 - .L_29)
	.align		4
.L_29:
        /*0070*/ 	.word	index@(_ZN7cutlass13device_kernelIN5flash19enable_sm80_to_sm89INS1_16FlashAttnFwdSm80INS1_25CollectiveMainloopFwdSm80ILi8ELi1ELb0EN4cute5tupleIJNS5_1CILi128EEENS7_ILi64EEENS7_ILi256EEEEEELi256ENS_10bfloat16_tEfNS_4arch4Sm80ELb0ELb1ELb0ELb1ELb1ELb0ELb1ELb0EEENS1_21CollectiveEpilogueFwdINS6_IJS8_SA_S9_EEENS6_IJNS7_ILi1EEESI_SI_EEESC_SE_Li256ELb1ELb1ELb0ELb0EEENS1_19SingleTileSchedulerILb1ELb0ELb1ELi128EEEEEEEEEvNT_6ParamsE)
        /*0074*/ 	.word	0x00000000


	//----- nvinfo : EIATTR_REGCOUNT
	.align		4
.L_30:
        /*0078*/ 	.byte	0x04, 0x2f
        /*007a*/ 	.short	(.L_32 - .L_31)
	.align		4
.L_31:
        /*007c*/ 	.word	index@(_ZN7cutlass13device_kernelIN5flash19enable_sm80_to_sm89INS1_16FlashAttnFwdSm80INS1_25CollectiveMainloopFwdSm80ILi8ELi1ELb0EN4cute5tupleIJNS5_1CILi128EEENS7_ILi64EEENS7_ILi256EEEEEELi256ENS_10bfloat16_tEfNS_4arch4Sm80ELb0ELb1ELb0ELb0ELb1ELb0ELb1ELb0EEENS1_21CollectiveEpilogueFwdINS6_IJS8_SA_S9_EEENS6_IJNS7_ILi1EEESI_SI_EEESC_SE_Li256ELb0ELb1ELb0ELb0EEENS1_19SingleTileSchedulerILb0ELb0ELb1ELi128EEEEEEEEEvNT_6ParamsE)
        /*0080*/ 	.word	0x00000004


	//----- nvinfo : EIATTR_FRAME_SIZE
	.align		4
.L_32:
        /*0084*/ 	.byte	0x04, 0x11
        /*0086*/ 	.short	(.L_34 - .L_33)
	.align		4
.L_33:
        /*0088*/ 	.word	index@(_ZN7cutlass13device_kernelIN5flash19enable_sm80_to_sm89INS1_16FlashAttnFwdSm80INS1_25CollectiveMainloopFwdSm80ILi8ELi1ELb0EN4cute5tupleIJNS5_1CILi128EEENS7_ILi64EEENS7_ILi256EEEEEELi256ENS_10bfloat16_tEfNS_4arch4Sm80ELb0ELb1ELb0ELb0ELb1ELb0ELb1ELb0EEENS1_21CollectiveEpilogueFwdINS6_IJS8_SA_S9_EEENS6_IJNS7_ILi1EEESI_SI_EEESC_SE_Li256ELb0ELb1ELb0ELb0EEENS1_19SingleTileSchedulerILb0ELb0ELb1ELi128EEEEEEEEEvNT_6ParamsE)
        /*008c*/ 	.word	0x00000000


	//----- nvinfo : EIATTR_REGCOUNT
	.align		4
.L_34:
        /*0090*/ 	.byte	0x04, 0x2f
        /*0092*/ 	.short	(.L_36 - .L_35)
	.align		4
.L_35:
        /*0094*/ 	.word	index@(_ZN7cutlass13device_kernelIN5flash19enable_sm80_to_sm89INS1_16FlashAttnFwdSm80INS1_25CollectiveMainloopFwdSm80ILi8ELi1ELb0EN4cute5tupleIJNS5_1CILi128EEENS7_ILi48EEENS7_ILi256EEEEEELi256ENS_10bfloat16_tEfNS_4arch4Sm80ELb0ELb0ELb0ELb1ELb1ELb1ELb1ELb0EEENS1_21CollectiveEpilogueFwdINS6_IJS8_SA_S9_EEENS6_IJNS7_ILi1EEESI_SI_EEESC_SE_Li256ELb1ELb1ELb0ELb0EEENS1_19SingleTileSchedulerILb1ELb0ELb1ELi128EEEEEEEEEvNT_6ParamsE)
        /*0098*/ 	.word	0x00000004


	//----- nvinfo : EIATTR_FRAME_SIZE
	.align		4
.L_36:
        /*009c*/ 	.byte	0x04, 0x11
        /*009e*/ 	.short	(.L_38 - .L_37)
	.align		4
.L_37:
        /*00a0*/ 	.word	index@(_ZN7cutlass13device_kernelIN5flash19enable_sm80_to_sm89INS1_16FlashAttnFwdSm80INS1_25CollectiveMainloopFwdSm80ILi8ELi1ELb0EN4cute5tupleIJNS5_1CILi128EEENS7_ILi48EEENS7_ILi256EEEEEELi256ENS_10bfloat16_tEfNS_4arch4Sm80ELb0ELb0ELb0ELb1ELb1ELb1ELb1ELb0EEENS1_21CollectiveEpilogueFwdINS6_IJS8_SA_S9_EEENS6_IJNS7_ILi1EEESI_SI_EEESC_SE_Li256ELb1ELb1ELb0ELb0EEENS1_19SingleTileSchedulerILb1ELb0ELb1ELi128EEEEEEEEEvNT_6ParamsE)
        /*00a4*/ 	.word	0x00000000


	//----- nvinfo : EIATTR_REGCOUNT
	.align		4
.L_38:
        /*00a8*/ 	.byte	0x04, 0x2f
        /*00aa*/ 	.short	(.L_40 - .L_39)
	.align		4
.L_39:
        /*00ac*/ 	.word	index@(_ZN7cutlass13device_kernelIN5flash19enable_sm80_to_sm89INS1_16FlashAttnFwdSm80INS1_25CollectiveMainloopFwdSm80ILi8ELi1ELb0EN4cute5tupleIJNS5_1CILi128EEENS7_ILi96EEENS7_ILi256EEEEEELi256ENS_10bfloat16_tEfNS_4arch4Sm80ELb0ELb0ELb0ELb1ELb1ELb0ELb1ELb0EEENS1_21CollectiveEpilogueFwdINS6_IJS8_SA_S9_EEENS6_IJNS7_ILi1EEESI_SI_EEESC_SE_Li256ELb1ELb1ELb0ELb0EEENS1_19SingleTileSchedulerILb1ELb0ELb1ELi128EEEEEEEEEvNT_6ParamsE)
        /*00b0*/ 	.word	0x00000004


	//----- nvinfo : EIATTR_FRAME_SIZE
	.align		4
.L_40:
        /*00b4*/ 	.byte	0x04, 0x11
        /*00b6*/ 	.short	(.L_42 - .L_41)
	.align		4
.L_41:
        /*00b8*/ 	.word	index@(_ZN7cutlass13device_kernelIN5flash19enable_sm80_to_sm89INS1_16FlashAttnFwdSm80INS1_25CollectiveMainloopFwdSm80ILi8ELi1ELb0EN4cute5tupleIJNS5_1CILi128EEENS7_ILi96EEENS7_ILi256EEEEEELi256ENS_10bfloat16_tEfNS_4arch4Sm80ELb0ELb0ELb0ELb1ELb1ELb0ELb1ELb0EEENS1_21CollectiveEpilogueFwdINS6_IJS8_SA_S9_EEENS6_IJNS7_ILi1EEESI_SI_EEESC_SE_Li256ELb1ELb1ELb0ELb0EEENS1_19SingleTileSchedulerILb1ELb0ELb1ELi128EEEEEEEEEvNT_6ParamsE)
        /*00bc*/ 	.word	0x00000000


	//----- nvinfo : EIATTR_REGCOUNT
	.align		4
.L_42:
        /*00c0*/ 	.byte	0x04, 0x2f
        /*00c2*/ 	.short	(.L_44 - .L_43)
	.align		4
.L_43:
        /*00c4*/ 	.word	index@(_ZN7cutlass13device_kernelIN5flash19enable_sm80_to_sm89INS1_16FlashAttnFwdSm80INS1_25CollectiveMainloopFwdSm80ILi8ELi1ELb0EN4cute5tupleIJNS5_1CILi128EEENS7_ILi96EEENS7_ILi256EEEEEELi256ENS_10bfloat16_tEfNS_4arch4Sm80ELb0ELb0ELb0ELb0ELb1ELb0ELb1ELb0EEENS1_21CollectiveEpilogueFwdINS6_IJS8_SA_S9_EEENS6_IJNS7_ILi1EEESI_SI_EEESC_SE_Li256ELb0ELb1ELb0ELb0EEENS1_19SingleTileSchedulerILb0ELb0ELb1ELi128EEEEEEEEEvNT_6ParamsE)
        /*00c8*/ 	.word	0x00000004


	//----- nvinfo : EIATTR_FRAME_SIZE
	.align		4
.L_44:
        /*00cc*/ 	.byte	0x04, 0x11
        /*00ce*/ 	.short	(.L_46 - .L_45)
	.align		4
.L_45:
        /*00d0*/ 	.word	index@(_ZN7cutlass13device_kernelIN5flash19enable_sm80_to_sm89INS1_16FlashAttnFwdSm80INS1_25CollectiveMainloopFwdSm80ILi8ELi1ELb0EN4cute5tupleIJNS5_1CILi128EEENS7_ILi96EEENS7_ILi256EEEEEELi256ENS_10bfloat16_tEfNS_4arch4Sm80ELb0ELb0ELb0ELb0ELb1ELb0ELb1ELb0EEENS1_21CollectiveEpilogueFwdINS6_IJS8_SA_S9_EEENS6_IJNS7_ILi1EEESI_SI_EEESC_SE_Li256ELb0ELb1ELb0ELb0EEENS1_19SingleTileSchedulerILb0ELb0ELb1ELi128EEEEEEEEEvNT_6ParamsE)
        /*00d4*/ 	.word	0x00000000


	//----- nvinfo : EIATTR_REGCOUNT
	.align		4
.L_46:
        /*00d8*/ 	.byte	0x04, 0x2f
        /*00da*/ 	.short	(.L_48 - .L_47)
	.align		4
.L_47:
        /*00dc*/ 	.word	index@(_ZN7cutlass13device_kernelIN5flash19enable_sm80_to_sm89INS1_16FlashAttnFwdSm80INS1_25CollectiveMainloopFwdSm80ILi8ELi1ELb0EN4cute5tupleIJNS5_1CILi128EEENS7_ILi32EEENS7_ILi256EEEEEELi256ENS_10bfloat16_tEfNS_4arch4Sm80ELb1ELb0ELb0ELb1ELb1ELb1ELb1ELb0EEENS1_21CollectiveEpilogueFwdINS6_IJS8_SA_S9_EEENS6_IJNS7_ILi1EEESI_SI_EEESC_SE_Li256ELb1ELb1ELb0ELb0EEENS1_19SingleTileSchedulerILb1ELb0ELb1ELi128EEEEEEEEEvNT_6ParamsE)
        /*00e0*/ 	.word	0x00000004


	//----- nvinfo : EIATTR_FRAME_SIZE
	.align		4
.L_48:
        /*00e4*/ 	.byte	0x04, 0x11
        /*00e6*/ 	.short	(.L_50 - .L_49)
	.align		4
.L_49:
        /*00e8*/ 	.word	index@(_ZN7cutlass13device_kernelIN5flash19enable_sm80_to_sm89INS1_16FlashAttnFwdSm80INS1_25CollectiveMainloopFwdSm80ILi8ELi1ELb0EN4cute5tupleIJNS5_1CILi128EEENS7_ILi32EEENS7_ILi256EEEEEELi256ENS_10bfloat16_tEfNS_4arch4Sm80ELb1ELb0ELb0ELb1ELb1ELb1ELb1ELb0EEENS1_21CollectiveEpilogueFwdINS6_IJS8_SA_S9_EEENS6_IJNS7_ILi1EEESI_SI_EEESC_SE_Li256ELb1ELb1ELb0ELb0EEENS1_19SingleTileSchedulerILb1ELb0ELb1ELi128EEEEEEEEEvNT_6ParamsE)
        /*00ec*/ 	.word	0x00000000


	//----- nvinfo : EIATTR_REGCOUNT
	.align		4
.L_50:
        /*00f0*/ 	.byte	0x04, 0x2f
        /*00f2*/ 	.short	(.L_52 - .L_51)
	.align		4
.L_51:
        /*00f4*/ 	.word	index@(_ZN7cutlass13device_kernelIN5flash19enable_sm80_to_sm89INS1_16FlashAttnFwdSm80INS1_25CollectiveMainloopFwdSm80ILi8ELi1ELb1EN4cute5tupleIJNS5_1CILi128EEENS7_ILi64EEENS7_ILi256EEEEEELi256ENS_10bfloat16_tEfNS_4arch4Sm80ELb1ELb0ELb0ELb1ELb1ELb0ELb1ELb0EEENS1_21CollectiveEpilogueFwdINS6_IJS8_SA_S9_EEENS6_IJNS7_ILi1EEESI_SI_EEESC_SE_Li256ELb1ELb1ELb0ELb0EEENS1_19SingleTileSchedulerILb1ELb0ELb1ELi128EEEEEEEEEvNT_6ParamsE)
        /*00f8*/ 	.word	0x00000004


	//----- nvinfo : EIATTR_FRAME_SIZE
	.align		4
.L_52:
        /*00fc*/ 	.byte	0x04, 0x11
        /*00fe*/ 	.short	(.L_54 - .L_53)
	.align		4
.L_53:
        /*0100*/ 	.word	index@(_ZN7cutlass13device_kernelIN5flash19enable_sm80_to_sm89INS1_16FlashAttnFwdSm80INS1_25CollectiveMainloopFwdSm80ILi8ELi1ELb1EN4cute5tupleIJNS5_1CILi128EEENS7_ILi64EEENS7_ILi256EEEEEELi256ENS_10bfloat16_tEfNS_4arch4Sm80ELb1ELb0ELb0ELb1ELb1ELb0ELb1ELb0EEENS1_21CollectiveEpilogueFwdINS6_IJS8_SA_S9_EEENS6_IJNS7_ILi1EEESI_SI_EEESC_SE_Li256ELb1ELb1ELb0ELb0EEENS1_19SingleTileSchedulerILb1ELb0ELb1ELi128EEEEEEEEEvNT_6ParamsE)
        /*0104*/ 	.word	0x00000000


	//----- nvinfo : EIATTR_REGCOUNT
	.align		4
.L_54:
        /*0108*/ 	.byte	0x04, 0x2f
        /*010a*/ 	.short	(.L_56 - .L_55)
	.align		4
.L_55:
        /*010c*/ 	.word	index@(_ZN7cutlass13device_kernelIN5flash19enable_sm80_to_sm89INS1_16FlashAttnFwdSm80INS1_25CollectiveMainloopFwdSm80ILi8ELi1ELb1EN4cute5tupleIJNS5_1CILi128EEENS7_ILi64EEENS7_ILi256EEEEEELi256ENS_10bfloat16_tEfNS_4arch4Sm80ELb1ELb0ELb0ELb0ELb1ELb0ELb1ELb0EEENS1_21CollectiveEpilogueFwdINS6_IJS8_SA_S9_EEENS6_IJNS7_ILi1EEESI_SI_EEESC_SE_Li256ELb0ELb1ELb0ELb0EEENS1_30DynamicPersistentTileSchedulerILi256ELi256ELb0ELb1ELb0EEEEEEEEEvNT_6ParamsE)
        /*0110*/ 	.word	0x00000004


	//----- nvinfo : EIATTR_FRAME_SIZE
	.align		4
.L_56:
        /*0114*/ 	.byte	0x04, 0x11
        /*0116*/ 	.short	(.L_58 - .L_57)
	.align		4
.L_57:
        /*0118*/ 	.word	index@(_ZN7cutlass13device_kernelIN5flash19enable_sm80_to_sm89INS1_16FlashAttnFwdSm80INS1_25CollectiveMainloopFwdSm80ILi8ELi1ELb1EN4cute5tupleIJNS5_1CILi128EEENS7_ILi64EEENS7_ILi256EEEEEELi256ENS_10bfloat16_tEfNS_4arch4Sm80ELb1ELb0ELb0ELb0ELb1ELb0ELb1ELb0EEENS1_21CollectiveEpilogueFwdINS6_IJS8_SA_S9_EEENS6_IJNS7_ILi1EEESI_SI_EEESC_SE_Li256ELb0ELb1ELb0ELb0EEENS1_30DynamicPersistentTileSchedulerILi256ELi256ELb0ELb1ELb0EEEEEEEEEvNT_6ParamsE)
        /*011c*/ 	.word	0x00000000


	//----- nvinfo : EIATTR_REGCOUNT
	.align		4
.L_58:
        /*0120*/ 	.byte	0x04, 0x2f
        /*0122*/ 	.short	(.L_60 - .L_59)
	.align		4
.L_59:
        /*0124*/ 	.word	index@(_ZN7cutlass13device_kernelIN5flash19enable_sm80_to_sm89INS1_16FlashAttnFwdSm80INS1_25CollectiveMainloopFwdSm80ILi8ELi1ELb0EN4cute5tupleIJNS5_1CILi128EEENS7_ILi32EEENS7_ILi256EEEEEELi256ENS_10bfloat16_tEfNS_4arch4Sm80ELb0ELb1ELb0ELb1ELb1ELb1ELb1ELb0EEENS1_21CollectiveEpilogueFwdINS6_IJS8_SA_S9_EEENS6_IJNS7_ILi1EEESI_SI_EEESC_SE_Li256ELb1ELb1ELb0ELb0EEENS1_19SingleTileSchedulerILb1ELb0ELb1ELi128EEEEEEEEEvNT_6ParamsE)
        /*0128*/ 	.word	0x00000004


	//----- nvinfo : EIATTR_FRAME_SIZE
	.align		4
.L_60:
        /*012c*/ 	.byte	0x04, 0x11
        /*012e*/ 	.short	(.L_62 - .L_61)
	.align		4
.L_61:
        /*0130*/ 	.word	index@(_ZN7cutlass13device_kernelIN5flash19enable_sm80_to_sm89INS1_16FlashAttnFwdSm80INS1_25CollectiveMainloopFwdSm80ILi8ELi1ELb0EN4cute5tupleIJNS5_1CILi128EEENS7_ILi32EEENS7_ILi256EEEEEELi256ENS_10bfloat16_tEfNS_4arch4Sm80ELb0ELb1ELb0ELb1ELb1ELb1ELb1ELb0EEENS1_21CollectiveEpilogueFwdINS6_IJS8_SA_S9_EEENS6_IJNS7_ILi1EEESI_SI_EEESC_SE_Li256ELb1ELb1ELb0ELb0EEENS1_19SingleTileSchedulerILb1ELb0ELb1ELi128EEEEEEEEEvNT_6ParamsE)
        /*0134*/ 	.word	0x00000000


	//----- nvinfo : EIATTR_REGCOUNT
	.align		4
.L_62:
        /*0138*/ 	.byte	0x04, 0x2f
        /*013a*/ 	.short	(.L_64 - .L_63)
	.align		4
.L_63:
        /*013c*/ 	.word	index@(_ZN7cutlass13device_kernelIN5flash19enable_sm80_to_sm89INS1_16FlashAttnFwdSm80INS1_25CollectiveMainloopFwdSm80ILi8ELi1ELb1EN4cute5tupleIJNS5_1CILi128EEENS7_ILi48EEENS7_ILi256EEEEEELi256ENS_10bfloat16_tEfNS_4arch4Sm80ELb0ELb1ELb0ELb1ELb1ELb0ELb1ELb0EEENS1_21CollectiveEpilogueFwdINS6_IJS8_SA_S9_EEENS6_IJNS7_ILi1EEESI_SI_EEESC_SE_Li256ELb1ELb1ELb0ELb0EEENS1_19SingleTileSchedulerILb1ELb0ELb1ELi128EEEEEEEEEvNT_6ParamsE)
        /*0140*/ 	.word	0x00000004


	//----- nvinfo : EIATTR_FRAME_SIZE
	.align		4
.L_64:
        /*0144*/ 	.byte	0x04, 0x11
        /*0146*/ 	.short	(.L_66 - .L_65)
	.align		4
.L_65:
        /*0148*/ 	.word	index@(_ZN7cutlass13device_kernelIN5flash19enable_sm80_to_sm89INS1_16FlashAttnFwdSm80INS1_25CollectiveMainloopFwdSm80ILi8ELi1ELb1EN4cute5tupleIJNS5_1CILi128EEENS7_ILi48EEENS7_ILi256EEEEEELi256ENS_10bfloat16_tEfNS_4arch4Sm80ELb0ELb1ELb0ELb1ELb1ELb0ELb1ELb0EEENS1_21CollectiveEpilogueFwdINS6_IJS8_SA_S9_EEENS6_IJNS7_ILi1EEESI_SI_EEESC_SE_Li256ELb1ELb1ELb0ELb0EEENS1_19SingleTileSchedulerILb1ELb0ELb1ELi128EEEEEEEEEvNT_6ParamsE)
        /*014c*/ 	.word	0x00000000


	//----- nvinfo : EIATTR_REGCOUNT
	.align		4
.L_66:
        /*0150*/ 	.byte	0x04, 0x2f
        /*0152*/ 	.short	(.L_68 - .L_67)
	.align		4
.L_67:
        /*0154*/ 	.word	index@(_ZN7cutlass13device_kernelIN5flash19enable_sm80_to_sm89INS1_16FlashAttnFwdSm80INS1_25CollectiveMainloopFwdSm80ILi8ELi1ELb1EN4cute5tupleIJNS5_1CILi128EEENS7_ILi48EEENS7_ILi256EEEEEELi256ENS_10bfloat16_tEfNS_4arch4Sm80ELb0ELb1ELb0ELb0ELb1ELb0ELb1ELb0EEENS1_21CollectiveEpilogueFwdINS6_IJS8_SA_S9_EEENS6_IJNS7_ILi1EEESI_SI_EEESC_SE_Li256ELb0ELb1ELb0ELb0EEENS1_19SingleTileSchedulerILb0ELb0ELb1ELi128EEEEEEEEEvNT_6ParamsE)
        /*0158*/ 	.word	0x00000004


	//----- nvinfo : EIATTR_FRAME_SIZE
	.align		4
.L_68:
        /*015c*/ 	.byte	0x04, 0x11
        /*015e*/ 	.short	(.L_70 - .L_69)
	.align		4
.L_69:
        /*0160*/ 	.word	index@(_ZN7cutlass13device_kernelIN5flash19enable_sm80_to_sm89INS1_16FlashAttnFwdSm80INS1_25CollectiveMainloopFwdSm80ILi8ELi1ELb1EN4cute5tupleIJNS5_1CILi128EEENS7_ILi48EEENS7_ILi256EEEEEELi256ENS_10bfloat16_tEfNS_4arch4Sm80ELb0ELb1ELb0ELb0ELb1ELb0ELb1ELb0EEENS1_21CollectiveEpilogueFwdINS6_IJS8_SA_S9_EEENS6_IJNS7_ILi1EEESI_SI_EEESC_SE_Li256ELb0ELb1ELb0ELb0EEENS1_19SingleTileSchedulerILb0ELb0ELb1ELi128EEEEEEEEEvNT_6ParamsE)
        /*0164*/ 	.word	0x00000000


	//----- nvinfo : EIATTR_REGCOUNT
	.align		4
.L_70:
        /*0168*/ 	.byte	0x04, 0x2f
        /*016a*/ 	.short	(.L_72 - .L_71)
	.align		4
.L_71:
        /*016c*/ 	.word	index@(_ZN7cutlass13device_kernelIN5flash19enable_sm80_to_sm89INS1_16FlashAttnFwdSm80INS1_25CollectiveMainloopFwdSm80ILi8ELi1ELb0EN4cute5tupleIJNS5_1CILi128EEENS7_ILi32EEENS7_ILi256EEEEEELi256ENS_10bfloat16_tEfNS_4arch4Sm80ELb0ELb0ELb0ELb1ELb1ELb1ELb1ELb0EEENS1_21CollectiveEpilogueFwdINS6_IJS8_SA_S9_EEENS6_IJNS7_ILi1EEESI_SI_EEESC_SE_Li256ELb1ELb1ELb0ELb0EEENS1_19SingleTileSchedulerILb1ELb0ELb1ELi128EEEEEEEEEvNT_6ParamsE)
        /*0170*/ 	.word	0x00000004


	//----- nvinfo : EIATTR_FRAME_SIZE
	.align		4
.L_72:
        /*0174*/ 	.byte	0x04, 0x11
        /*0176*/ 	.short	(.L_74 - .L_73)
	.align		4
.L_73:
        /*0178*/ 	.word	index@(_ZN7cutlass13device_kernelIN5flash19enable_sm80_to_sm89INS1_16FlashAttnFwdSm80INS1_25CollectiveMainloopFwdSm80ILi8ELi1ELb0EN4cute5tupleIJNS5_1CILi128EEENS7_ILi32EEENS7_ILi256EEEEEELi256ENS_10bfloat16_tEfNS_4arch4Sm80ELb0ELb0ELb0ELb1ELb1ELb1ELb1ELb0EEENS1_21CollectiveEpilogueFwdINS6_IJS8_SA_S9_EEENS6_IJNS7_ILi1EEESI_SI_EEESC_SE_Li256ELb1ELb1ELb0ELb0EEENS1_19SingleTileSchedulerILb1ELb0ELb1ELi128EEEEEEEEEvNT_6ParamsE)
        /*017c*/ 	.word	0x00000000


	//----- nvinfo : EIATTR_REGCOUNT
	.align		4
.L_74:
        /*0180*/ 	.byte	0x04, 0x2f
        /*0182*/ 	.short	(.L_76 - .L_75)
	.align		4
.L_75:
        /*0184*/ 	.word	index@(_ZN7cutlass13device_kernelIN5flash19enable_sm80_to_sm89INS1_16FlashAttnFwdSm80INS1_25CollectiveMainloopFwdSm80ILi8ELi1ELb1EN4cute5tupleIJNS5_1CILi128EEENS7_ILi64EEENS7_ILi256EEEEEELi256ENS_10bfloat16_tEfNS_4arch4Sm80ELb0ELb0ELb0ELb1ELb1ELb0ELb1ELb0EEENS1_21CollectiveEpilogueFwdINS6_IJS8_SA_S9_EEENS6_IJNS7_ILi1EEESI_SI_EEESC_SE_Li256ELb1ELb1ELb0ELb0EEENS1_19SingleTileSchedulerILb1ELb0ELb1ELi128EEEEEEEEEvNT_6ParamsE)
        /*0188*/ 	.word	0x00000004


	//----- nvinfo : EIATTR_FRAME_SIZE
	.align		4
.L_76:
        /*018c*/ 	.byte	0x04, 0x11
        /*018e*/ 	.short	(.L_78 - .L_77)
	.align		4
.L_77:
        /*0190*/ 	.word	index@(_ZN7cutlass13device_kernelIN5flash19enable_sm80_to_sm89INS1_16FlashAttnFwdSm80INS1_25CollectiveMainloopFwdSm80ILi8ELi1ELb1EN4cute5tupleIJNS5_1CILi128EEENS7_ILi64EEENS7_ILi256EEEEEELi256ENS_10bfloat16_tEfNS_4arch4Sm80ELb0ELb0ELb0ELb1ELb1ELb0ELb1ELb0EEENS1_21CollectiveEpilogueFwdINS6_IJS8_SA_S9_EEENS6_IJNS7_ILi1EEESI_SI_EEESC_SE_Li256ELb1ELb1ELb0ELb0EEENS1_19SingleTileSchedulerILb1ELb0ELb1ELi128EEEEEEEEEvNT_6ParamsE)
        /*0194*/ 	.word	0x00000000


	//----- nvinfo : EIATTR_REGCOUNT
	.align		4
.L_78:
        /*0198*/ 	.byte	0x04, 0x2f
        /*019a*/ 	.short	(.L_80 - .L_79)
	.align		4
.L_79:
        /*019c*/ 	.word	index@(_ZN7cutlass13device_kernelIN5flash19enable_sm80_to_sm89INS1_16FlashAttnFwdSm80INS1_25CollectiveMainloopFwdSm80ILi8ELi1ELb1EN4cute5tupleIJNS5_1CILi128EEENS7_ILi64EEENS7_ILi256EEEEEELi256ENS_10bfloat16_tEfNS_4arch4Sm80ELb0ELb0ELb0ELb0ELb1ELb0ELb1ELb0EEENS1_21CollectiveEpilogueFwdINS6_IJS8_SA_S9_EEENS6_IJNS7_ILi1EEESI_SI_EEESC_SE_Li256ELb0ELb1ELb0ELb0EEENS1_19SingleTileSchedulerILb0ELb0ELb1ELi128EEEEEEEEEvNT_6ParamsE)
        /*01a0*/ 	.word	0x00000004


	//----- nvinfo : EIATTR_FRAME_SIZE
	.align		4
.L_80:
        /*01a4*/ 	.byte	0x04, 0x11
        /*01a6*/ 	.short	(.L_82 - .L_81)
	.align		4
.L_81:
        /*01a8*/ 	.word	index@(_ZN7cutlass13device_kernelIN5flash19enable_sm80_to_sm89INS1_16FlashAttnFwdSm80INS1_25CollectiveMainloopFwdSm80ILi8ELi1ELb1EN4cute5tupleIJNS5_1CILi128EEENS7_ILi64EEENS7_ILi256EEEEEELi256ENS_10bfloat16_tEfNS_4arch4Sm80ELb0ELb0ELb0ELb0ELb1ELb0ELb1ELb0EEENS1_21CollectiveEpilogueFwdINS6_IJS8_SA_S9_EEENS6_IJNS7_ILi1EEESI_SI_EEESC_SE_Li256ELb0ELb1ELb0ELb0EEENS1_19SingleTileSchedulerILb0ELb0ELb1ELi128EEEEEEEEEvNT_6ParamsE)
        /*01ac*/ 	.word	0x00000000


	//----- nvinfo : EIATTR_REGCOUNT
	.align		4
.L_82:
        /*01b0*/ 	.byte	0x04, 0x2f
        /*01b2*/ 	.short	(.L_84 - .L_83)
	.align		4
.L_83:
        /*01b4*/ 	.word	index@(_ZN7cutlass13device_kernelIN5flash19enable_sm80_to_sm89INS1_16FlashAttnFwdSm80INS1_25CollectiveMainloopFwdSm80ILi8ELi1ELb0EN4cute5tupleIJNS5_1CILi128EEENS7_ILi48EEENS7_ILi256EEEEEELi256ENS_10bfloat16_tEfNS_4arch4Sm80ELb1ELb0ELb1ELb1ELb1ELb1ELb1ELb0EEENS1_21CollectiveEpilogueFwdINS6_IJS8_SA_S9_EEENS6_IJNS7_ILi1EEESI_SI_EEESC_SE_Li256ELb1ELb1ELb0ELb0EEENS1_19SingleTileSchedulerILb1ELb0ELb1ELi128EEEEEEEEEvNT_6ParamsE)
        /*01b8*/ 	.word	0x00000004


	//----- nvinfo : EIATTR_FRAME_SIZE
	.align		4
.L_84:
        /*01bc*/ 	.byte	0x04, 0x11
        /*01be*/ 	.short	(.L_86 - .L_85)
	.align		4
.L_85:
        /*01c0*/ 	.word	index@(_ZN7cutlass13device_kernelIN5flash19enable_sm80_to_sm89INS1_16FlashAttnFwdSm80INS1_25CollectiveMainloopFwdSm80ILi8ELi1ELb0EN4cute5tupleIJNS5_1CILi128EEENS7_ILi48EEENS7_ILi256EEEEEELi256ENS_10bfloat16_tEfNS_4arch4Sm80ELb1ELb0ELb1ELb1ELb1ELb1ELb1ELb0EEENS1_21CollectiveEpilogueFwdINS6_IJS8_SA_S9_EEENS6_IJNS7_ILi1EEESI_SI_EEESC_SE_Li256ELb1ELb1ELb0ELb0EEENS1_19SingleTileSchedulerILb1ELb0ELb1ELi128EEEEEEEEEvNT_6ParamsE)
        /*01c4*/ 	.word	0x00000000


	//----- nvinfo : EIATTR_REGCOUNT
	.align		4
.L_86:
        /*01c8*/ 	.byte	0x04, 0x2f
        /*01ca*/ 	.short	(.L_88 - .L_87)
	.align		4
.L_87:
        /*01cc*/ 	.word	index@(_ZN7cutlass13device_kernelIN5flash19enable_sm80_to_sm89INS1_16FlashAttnFwdSm80INS1_25CollectiveMainloopFwdSm80ILi8ELi1ELb0EN4cute5tupleIJNS5_1CILi128EEENS7_ILi96EEENS7_ILi256EEEEEELi256ENS_10bfloat16_tEfNS_4arch4Sm80ELb1ELb0ELb1ELb1ELb1ELb0ELb1ELb0EEENS1_21CollectiveEpilogueFwdINS6_IJS8_SA_S9_EEENS6_IJNS7_ILi1EEESI_SI_EEESC_SE_Li256ELb1ELb1ELb0ELb0EEENS1_19SingleTileSchedulerILb1ELb0ELb1ELi128EEEEEEEEEvNT_6ParamsE)
        /*01d0*/ 	.word	0x00000004


	//----- nvinfo : EIATTR_FRAME_SIZE
	.align		4
.L_88:
        /*01d4*/ 	.byte	0x04, 0x11
        /*01d6*/ 	.short	(.L_90 - .L_89)
	.align		4
.L_89:
        /*01d8*/ 	.word	index@(_ZN7cutlass13device_kernelIN5flash19enable_sm80_to_sm89INS1_16FlashAttnFwdSm80INS1_25CollectiveMainloopFwdSm80ILi8ELi1ELb0EN4cute5tupleIJNS5_1CILi128EEENS7_ILi96EEENS7_ILi256EEEEEELi256ENS_10bfloat16_tEfNS_4arch4Sm80ELb1ELb0ELb1ELb1ELb1ELb0ELb1ELb0EEENS1_21CollectiveEpilogueFwdINS6_IJS8_SA_S9_EEENS6_IJNS7_ILi1EEESI_SI_EEESC_SE_Li256ELb1ELb1ELb0ELb0EEENS1_19SingleTileSchedulerILb1ELb0ELb1ELi128EEEEEEEEEvNT_6ParamsE)
        /*01dc*/ 	.word	0x00000000


	//----- nvinfo : EIATTR_REGCOUNT
	.align		4
.L_90:
        /*01e0*/ 	.byte	0x04, 0x2f
        /*01e2*/ 	.short	(.L_92 - .L_91)
	.align		4
.L_91:
        /*01e4*/ 	.word	index@(_ZN7cutlass13device_kernelIN5flash19enable_sm80_to_sm89INS1_16FlashAttnFwdSm80INS1_25CollectiveMainloopFwdSm80ILi8ELi1ELb0EN4cute5tupleIJNS5_1CILi128EEENS7_ILi96EEENS7_ILi256EEEEEELi256ENS_10bfloat16_tEfNS_4arch4Sm80ELb1ELb0ELb1ELb0ELb1ELb0ELb1ELb0EEENS1_21CollectiveEpilogueFwdINS6_IJS8_SA_S9_EEENS6_IJNS7_ILi1EEESI_SI_EEESC_SE_Li256ELb0ELb1ELb0ELb0EEENS1_30DynamicPersistentTileSchedulerILi256ELi256ELb0ELb1ELb0EEEEEEEEEvNT_6ParamsE)
        /*01e8*/ 	.word	0x00000004


	//----- nvinfo : EIATTR_FRAME_SIZE
	.align		4
.L_92:
        /*01ec*/ 	.byte	0x04, 0x11
        /*01ee*/ 	.short	(.L_94 - .L_93)
	.align		4
.L_93:
        /*01f0*/ 	.word	index@(_ZN7cutlass13device_kernelIN5flash19enable_sm80_to_sm89INS1_16FlashAttnFwdSm80INS1_25CollectiveMainloopFwdSm80ILi8ELi1ELb0EN4cute5tupleIJNS5_1CILi128EEENS7_ILi96EEENS7_ILi256EEEEEELi256ENS_10bfloat16_tEfNS_4arch4Sm80ELb1ELb0ELb1ELb0ELb1ELb0ELb1ELb0EEENS1_21CollectiveEpilogueFwdINS6_IJS8_SA_S9_EEENS6_IJNS7_ILi1EEESI_SI_EEESC_SE_Li256ELb0ELb1ELb0ELb0EEENS1_30DynamicPersistentTileSchedulerILi256ELi256ELb0ELb1ELb0EEEEEEEEEvNT_6ParamsE)
        /*01f4*/ 	.word	0x00000000


	//----- nvinfo : EIATTR_REGCOUNT
	.align		4
.L_94:
        /*01f8*/ 	.byte	0x04, 0x2f
        /*01fa*/ 	.short	(.L_96 - .L_95)
	.align		4
.L_95:
        /*01fc*/ 	.word	index@(_ZN7cutlass13device_kernelIN5flash19enable_sm80_to_sm89INS1_16FlashAttnFwdSm80INS1_25CollectiveMainloopFwdSm80ILi8ELi1ELb0EN4cute5tupleIJNS5_1CILi128EEENS7_ILi48EEENS7_ILi256EEEEEELi256ENS_10bfloat16_tEfNS_4arch4Sm80ELb0ELb1ELb1ELb1ELb1ELb1ELb1ELb0EEENS1_21CollectiveEpilogueFwdINS6_IJS8_SA_S9_EEENS6_IJNS7_ILi1EEESI_SI_EEESC_SE_Li256ELb1ELb1ELb0ELb0EEENS1_19SingleTileSchedulerILb1ELb0ELb1ELi128EEEEEEEEEvNT_6ParamsE)
        /*0200*/ 	.word	0x00000004


	//----- nvinfo : EIATTR_FRAME_SIZE
	.align		4
.L_96:
        /*0204*/ 	.byte	0x04, 0x11
        /*0206*/ 	.short	(.L_98 - .L_97)
	.align		4
.L_97:
        /*0208*/ 	.word	index@(_ZN7cutlass13device_kernelIN5flash19enable_sm80_to_sm89INS1_16FlashAttnFwdSm80INS1_25CollectiveMainloopFwdSm80ILi8ELi1ELb0EN4cute5tupleIJNS5_1CILi128EEENS7_ILi48EEENS7_ILi256EEEEEELi256ENS_10bfloat16_tEfNS_4arch4Sm80ELb0ELb1ELb1ELb1ELb1ELb1ELb1ELb0EEENS1_21CollectiveEpilogueFwdINS6_IJS8_SA_S9_EEENS6_IJNS7_ILi1EEESI_SI_EEESC_SE_Li256ELb1ELb1ELb0ELb0EEENS1_19SingleTileSchedulerILb1ELb0ELb1ELi128EEEEEEEEEvNT_6ParamsE)
        /*020c*/ 	.word	0x00000000


	//----- nvinfo : EIATTR_REGCOUNT
	.align		4
.L_98:
        /*0210*/ 	.byte	0x04, 0x2f
        /*0212*/ 	.short	(.L_100 - .L_99)
	.align		4
.L_99:
        /*0214*/ 	.word	index@(_ZN7cutlass13device_kernelIN5flash19enable_sm80_to_sm89INS1_16FlashAttnFwdSm80INS1_25CollectiveMainloopFwdSm80ILi8ELi1ELb0EN4cute5tupleIJNS5_1CILi128EEENS7_ILi64EEENS7_ILi256EEEEEELi256ENS_10bfloat16_tEfNS_4arch4Sm80ELb0ELb1ELb1ELb1ELb1ELb0ELb1ELb0EEENS1_21CollectiveEpilogueFwdINS6_IJS8_SA_S9_EEENS6_IJNS7_ILi1EEESI_SI_EEESC_SE_Li256ELb1ELb1ELb0ELb0EEENS1_19SingleTileSchedulerILb1ELb0ELb1ELi128EEEEEEEEEvNT_6ParamsE)
        /*0218*/ 	.word	0x00000004


	//----- nvinfo : EIATTR_FRAME_SIZE
	.align		4
.L_100:
        /*021c*/ 	.byte	0x04, 0x11
        /*021e*/ 	.short	(.L_102 - .L_101)
	.align		4
.L_101:
        /*0220*/ 	.word	index@(_ZN7cutlass13device_kernelIN5flash19enable_sm80_to_sm89INS1_16FlashAttnFwdSm80INS1_25CollectiveMainloopFwdSm80ILi8ELi1ELb0EN4cute5tupleIJNS5_1CILi128EEENS7_ILi64EEENS7_ILi256EEEEEELi256ENS_10bfloat16_tEfNS_4arch4Sm80ELb0ELb1ELb1ELb1ELb1ELb0ELb1ELb0EEENS1_21CollectiveEpilogueFwdINS6_IJS8_SA_S9_EEENS6_IJNS7_ILi1EEESI_SI_EEESC_SE_Li256ELb1ELb1ELb0ELb0EEENS1_19SingleTileSchedulerILb1ELb0ELb1ELi128EEEEEEEEEvNT_6ParamsE)
        /*0224*/ 	.word	0x00000000


	//----- nvinfo : EIATTR_REGCOUNT
	.align		4
.L_102:
        /*0228*/ 	.byte	0x04, 0x2f
        /*022a*/ 	.short	(.L_104 - .L_103)
	.align		4
.L_103:
        /*022c*/ 	.word	index@(_ZN7cutlass13device_kernelIN5flash19enable_sm80_to_sm89INS1_16FlashAttnFwdSm80INS1_25CollectiveMainloopFwdSm80ILi8ELi1ELb0EN4cute5tupleIJNS5_1CILi128EEENS7_ILi64EEENS7_ILi256EEEEEELi256ENS_10bfloat16_tEfNS_4arch4Sm80ELb0ELb1ELb1ELb0ELb1ELb0ELb1ELb0EEENS1_21CollectiveEpilogueFwdINS6_IJS8_SA_S9_EEENS6_IJNS7_ILi1EEESI_SI_EEESC_SE_Li256ELb0ELb1ELb0ELb0EEENS1_19SingleTileSchedulerILb0ELb0ELb1ELi128EEEEEEEEEvNT_6ParamsE)
        /*0230*/ 	.word	0x00000004


	//----- nvinfo : EIATTR_FRAME_SIZE
	.align		4
.L_104:
        /*0234*/ 	.byte	0x04, 0x11
        /*0236*/ 	.short	(.L_106 - .L_105)
	.align		4
.L_105:
        /*0238*/ 	.word	index@(_ZN7cutlass13device_kernelIN5flash19enable_sm80_to_sm89INS1_16FlashAttnFwdSm80INS1_25CollectiveMainloopFwdSm80ILi8ELi1ELb0EN4cute5tupleIJNS5_1CILi128EEENS7_ILi64EEENS7_ILi256EEEEEELi256ENS_10bfloat16_tEfNS_4arch4Sm80ELb0ELb1ELb1ELb0ELb1ELb0ELb1ELb0EEENS1_21CollectiveEpilogueFwdINS6_IJS8_SA_S9_EEENS6_IJNS7_ILi1EEESI_SI_EEESC_SE_Li256ELb0ELb1ELb0ELb0EEENS1_19SingleTileSchedulerILb0ELb0ELb1ELi128EEEEEEEEEvNT_6ParamsE)
        /*023c*/ 	.word	0x00000000


	//----- nvinfo : EIATTR_REGCOUNT
	.align		4
.L_106:
        /*0240*/ 	.byte	0x04, 0x2f
        /*0242*/ 	.short	(.L_108 - .L_107)
	.align		4
.L_107:
        /*0244*/ 	.word	index@(_ZN7cutlass13device_kernelIN5flash19enable_sm80_to_sm89INS1_16FlashAttnFwdSm80INS1_25CollectiveMainloopFwdSm80ILi8ELi1ELb0EN4cute5tupleIJNS5_1CILi128EEENS7_ILi48EEENS7_ILi256EEEEEELi256ENS_10bfloat16_tEfNS_4arch4Sm80ELb0ELb0ELb1ELb1ELb1ELb1ELb1ELb0EEENS1_21CollectiveEpilogueFwdINS6_IJS8_SA_S9_EEENS6_IJNS7_ILi1EEESI_SI_EEESC_SE_Li256ELb1ELb1ELb0ELb0EEENS1_19SingleTileSchedulerILb1ELb0ELb1ELi128EEEEEEEEEvNT_6ParamsE)
        /*0248*/ 	.word	0x00000004


	//----- nvinfo : EIATTR_FRAME_SIZE
	.align		4
.L_108:
        /*024c*/ 	.byte	0x04, 0x11
        /*024e*/ 	.short	(.L_110 - .L_109)
	.align		4
.L_109:
        /*0250*/ 	.word	index@(_ZN7cutlass13device_kernelIN5flash19enable_sm80_to_sm89INS1_16FlashAttnFwdSm80INS1_25CollectiveMainloopFwdSm80ILi8ELi1ELb0EN4cute5tupleIJNS5_1CILi128EEENS7_ILi48EEENS7_ILi256EEEEEELi256ENS_10bfloat16_tEfNS_4arch4Sm80ELb0ELb0ELb1ELb1ELb1ELb1ELb1ELb0EEENS1_21CollectiveEpilogueFwdINS6_IJS8_SA_S9_EEENS6_IJNS7_ILi1EEESI_SI_EEESC_SE_Li256ELb1ELb1ELb0ELb0EEENS1_19SingleTileSchedulerILb1ELb0ELb1ELi128EEEEEEEEEvNT_6ParamsE)
        /*0254*/ 	.word	0x00000000


	//----- nvinfo : EIATTR_REGCOUNT
	.align		4
.L_110:
        /*0258*/ 	.byte	0x04, 0x2f
        /*025a*/ 	.short	(.L_112 - .L_111)
	.align		4
.L_111:
        /*025c*/ 	.word	index@(_ZN7cutlass13device_kernelIN5flash19enable_sm80_to_sm89INS1_16FlashAttnFwdSm80INS1_25CollectiveMainloopFwdSm80ILi8ELi1ELb0EN4cute5tupleIJNS5_1CILi128EEENS7_ILi96EEENS7_ILi256EEEEEELi256ENS_10bfloat16_tEfNS_4arch4Sm80ELb0ELb0ELb1ELb1ELb1ELb0ELb1ELb0EEENS1_21CollectiveEpilogueFwdINS6_IJS8_SA_S9_EEENS6_IJNS7_ILi1EEESI_SI_EEESC_SE_Li256ELb1ELb1ELb0ELb0EEENS1_19SingleTileSchedulerILb1ELb0ELb1ELi128EEEEEEEEEvNT_6ParamsE)
        /*0260*/ 	.word	0x00000004


	//----- nvinfo : EIATTR_FRAME_SIZE
	.align		4
.L_112:
        /*0264*/ 	.byte	0x04, 0x11
        /*0266*/ 	.short	(.L_114 - .L_113)
	.align		4
.L_113:
        /*0268*/ 	.word	index@(_ZN7cutlass13device_kernelIN5flash19enable_sm80_to_sm89INS1_16FlashAttnFwdSm80INS1_25CollectiveMainloopFwdSm80ILi8ELi1ELb0EN4cute5tupleIJNS5_1CILi128EEENS7_ILi96EEENS7_ILi256EEEEEELi256ENS_10bfloat16_tEfNS_4arch4Sm80ELb0ELb0ELb1ELb1ELb1ELb0ELb1ELb0EEENS1_21CollectiveEpilogueFwdINS6_IJS8_SA_S9_EEENS6_IJNS7_ILi1EEESI_SI_EEESC_SE_Li256ELb1ELb1ELb0ELb0EEENS1_19SingleTileSchedulerILb1ELb0ELb1ELi128EEEEEEEEEvNT_6ParamsE)
        /*026c*/ 	.word	0x00000000


	//----- nvinfo : EIATTR_REGCOUNT
	.align		4
.L_114:
        /*0270*/ 	.byte	0x04, 0x2f
        /*0272*/ 	.short	(.L_116 - .L_115)
	.align		4
.L_115:
        /*0274*/ 	.word	index@(_ZN7cutlass13device_kernelIN5flash19enable_sm80_to_sm89INS1_16FlashAttnFwdSm80INS1_25CollectiveMainloopFwdSm80ILi8ELi1ELb0EN4cute5tupleIJNS5_1CILi128EEENS7_ILi96EEENS7_ILi256EEEEEELi256ENS_10bfloat16_tEfNS_4arch4Sm80ELb0ELb0ELb1ELb0ELb1ELb0ELb1ELb0EEENS1_21CollectiveEpilogueFwdINS6_IJS8_SA_S9_EEENS6_IJNS7_ILi1EEESI_SI_EEESC_SE_Li256ELb0ELb1ELb0ELb0EEENS1_19SingleTileSchedulerILb0ELb0ELb1ELi128EEEEEEEEEvNT_6ParamsE)
        /*0278*/ 	.word	0x00000004


	//----- nvinfo : EIATTR_FRAME_SIZE
	.align		4
.L_116:
        /*027c*/ 	.byte	0x04, 0x11
        /*027e*/ 	.short	(.L_118 - .L_117)
	.align		4
.L_117:
        /*0280*/ 	.word	index@(_ZN7cutlass13device_kernelIN5flash19enable_sm80_to_sm89INS1_16FlashAttnFwdSm80INS1_25CollectiveMainloopFwdSm80ILi8ELi1ELb0EN4cute5tupleIJNS5_1CILi128EEENS7_ILi96EEENS7_ILi256EEEEEELi256ENS_10bfloat16_tEfNS_4arch4Sm80ELb0ELb0ELb1ELb0ELb1ELb0ELb1ELb0EEENS1_21CollectiveEpilogueFwdINS6_IJS8_SA_S9_EEENS6_IJNS7_ILi1EEESI_SI_EEESC_SE_Li256ELb0ELb1ELb0ELb0EEENS1_19SingleTileSchedulerILb0ELb0ELb1ELi128EEEEEEEEEvNT_6ParamsE)
        /*0284*/ 	.word	0x00000000


	//----- nvinfo : EIATTR_REGCOUNT
	.align		4
.L_118:
        /*0288*/ 	.byte	0x04, 0x2f
        /*028a*/ 	.short	(.L_120 - .L_119)
	.align		4
.L_119:
        /*028c*/ 	.word	index@(_ZN7cutlass13device_kernelIN5flash19enable_sm80_to_sm89INS1_16FlashAttnFwdSm80INS1_25CollectiveMainloopFwdSm80ILi8ELi1ELb0EN4cute5tupleIJNS5_1CILi128EEENS7_ILi32EEENS7_ILi256EEEEEELi256ENS_10bfloat16_tEfNS_4arch4Sm80ELb1ELb0ELb1ELb1ELb1ELb1ELb1ELb0EEENS1_21CollectiveEpilogueFwdINS6_IJS8_SA_S9_EEENS6_IJNS7_ILi1EEESI_SI_EEESC_SE_Li256ELb1ELb1ELb0ELb0EEENS1_19SingleTileSchedulerILb1ELb0ELb1ELi128EEEEEEEEEvNT_6ParamsE)
        /*0290*/ 	.word	0x00000004


	//----- nvinfo : EIATTR_FRAME_SIZE
	.align		4
.L_120:
        /*0294*/ 	.byte	0x04, 0x11
        /*0296*/ 	.short	(.L_122 - .L_121)
	.align		4
.L_121:
        /*0298*/ 	.word	index@(_ZN7cutlass13device_kernelIN5flash19enable_sm80_to_sm89INS1_16FlashAttnFwdSm80INS1_25CollectiveMainloopFwdSm80ILi8ELi1ELb0EN4cute5tupleIJNS5_1CILi128EEENS7_ILi32EEENS7_ILi256EEEEEELi256ENS_10bfloat16_tEfNS_4arch4Sm80ELb1ELb0ELb1ELb1ELb1ELb1ELb1ELb0EEENS1_21CollectiveEpilogueFwdINS6_IJS8_SA_S9_EEENS6_IJNS7_ILi1EEESI_SI_EEESC_SE_Li256ELb1ELb1ELb0ELb0EEENS1_19SingleTileSchedulerILb1ELb0ELb1ELi128EEEEEEEEEvNT_6ParamsE)
        /*029c*/ 	.word	0x00000000


	//----- nvinfo : EIATTR_REGCOUNT
	.align		4
.L_122:
        /*02a0*/ 	.byte	0x04, 0x2f
        /*02a2*/ 	.short	(.L_124 - .L_123)
	.align		4
.L_123:
        /*02a4*/ 	.word	index@(_ZN7cutlass13device_kernelIN5flash19enable_sm80_to_sm89INS1_16FlashAttnFwdSm80INS1_25CollectiveMainloopFwdSm80ILi8ELi1ELb1EN4cute5tupleIJNS5_1CILi128EEENS7_ILi64EEENS7_ILi256EEEEEELi256ENS_10bfloat16_tEfNS_4arch4Sm80ELb1ELb0ELb1ELb1ELb1ELb0ELb1ELb0EEENS1_21CollectiveEpilogueFwdINS6_IJS8_SA_S9_EEENS6_IJNS7_ILi1EEESI_SI_EEESC_SE_Li256ELb1ELb1ELb0ELb0EEENS1_19SingleTileSchedulerILb1ELb0ELb1ELi128EEEEEEEEEvNT_6ParamsE)
        /*02a8*/ 	.word	0x00000004


	//----- nvinfo : EIATTR_FRAME_SIZE
	.align		4
.L_124:
        /*02ac*/ 	.byte	0x04, 0x11
        /*02ae*/ 	.short	(.L_126 - .L_125)
	.align		4
.L_125:
        /*02b0*/ 	.word	index@(_ZN7cutlass13device_kernelIN5flash19enable_sm80_to_sm89INS1_16FlashAttnFwdSm80INS1_25CollectiveMainloopFwdSm80ILi8ELi1ELb1EN4cute5tupleIJNS5_1CILi128EEENS7_ILi64EEENS7_ILi256EEEEEELi256ENS_10bfloat16_tEfNS_4arch4Sm80ELb1ELb0ELb1ELb1ELb1ELb0ELb1ELb0EEENS1_21CollectiveEpilogueFwdINS6_IJS8_SA_S9_EEENS6_IJNS7_ILi1EEESI_SI_EEESC_SE_Li256ELb1ELb1ELb0ELb0EEENS1_19SingleTileSchedulerILb1ELb0ELb1ELi128EEEEEEEEEvNT_6ParamsE)
        /*02b4*/ 	.word	0x00000000


	//----- nvinfo : EIATTR_REGCOUNT
	.align		4
.L_126:
        /*02b8*/ 	.byte	0x04, 0x2f
        /*02ba*/ 	.short	(.L_128 - .L_127)
	.align		4
.L_127:
        /*02bc*/ 	.word	index@(_ZN7cutlass13device_kernelIN5flash19enable_sm80_to_sm89INS1_16FlashAttnFwdSm80INS1_25CollectiveMainloopFwdSm80ILi8ELi1ELb1EN4cute5tupleIJNS5_1CILi128EEENS7_ILi64EEENS7_ILi256EEEEEELi256ENS_10bfloat16_tEfNS_4arch4Sm80ELb1ELb0ELb1ELb0ELb1ELb0ELb1ELb0EEENS1_21CollectiveEpilogueFwdINS6_IJS8_SA_S9_EEENS6_IJNS7_ILi1EEESI_SI_EEESC_SE_Li256ELb0ELb1ELb0ELb0EEENS1_30DynamicPersistentTileSchedulerILi256ELi256ELb0ELb1ELb0EEEEEEEEEvNT_6ParamsE)
        /*02c0*/ 	.word	0x00000004


	//----- nvinfo : EIATTR_FRAME_SIZE
	.align		4
.L_128:
        /*02c4*/ 	.byte	0x04, 0x11
        /*02c6*/ 	.short	(.L_130 - .L_129)
	.align		4
.L_129:
        /*02c8*/ 	.word	index@(_ZN7cutlass13device_kernelIN5flash19enable_sm80_to_sm89INS1_16FlashAttnFwdSm80INS1_25CollectiveMainloopFwdSm80ILi8ELi1ELb1EN4cute5tupleIJNS5_1CILi128EEENS7_ILi64EEENS7_ILi256EEEEEELi256ENS_10bfloat16_tEfNS_4arch4Sm80ELb1ELb0ELb1ELb0ELb1ELb0ELb1ELb0EEENS1_21CollectiveEpilogueFwdINS6_IJS8_SA_S9_EEENS6_IJNS7_ILi1EEESI_SI_EEESC_SE_Li256ELb0ELb1ELb0ELb0EEENS1_30DynamicPersistentTileSchedulerILi256ELi256ELb0ELb1ELb0EEEEEEEEEvNT_6ParamsE)
        /*02cc*/ 	.word	0x00000000


	//----- nvinfo : EIATTR_REGCOUNT
	.align		4
.L_130:
        /*02d0*/ 	.byte	0x04, 0x2f
        /*02d2*/ 	.short	(.L_132 - .L_131)
	.align		4
.L_131:
        /*02d4*/ 	.word	index@(_ZN7cutlass13device_kernelIN5flash19enable_sm80_to_sm89INS1_16FlashAttnFwdSm80INS1_25CollectiveMainloopFwdSm80ILi8ELi1ELb0EN4cute5tupleIJNS5_1CILi128EEENS7_ILi32EEENS7_ILi256EEEEEELi256ENS_10bfloat16_tEfNS_4arch4Sm80ELb0ELb1ELb1ELb1ELb1ELb1ELb1ELb0EEENS1_21CollectiveEpilogueFwdINS6_IJS8_SA_S9_EEENS6_IJNS7_ILi1EEESI_SI_EEESC_SE_Li256ELb1ELb1ELb0ELb0EEENS1_19SingleTileSchedulerILb1ELb0ELb1ELi128EEEEEEEEEvNT_6ParamsE)
        /*02d8*/ 	.word	0x00000004


	//----- nvinfo : EIATTR_FRAME_SIZE
	.align		4
.L_132:
        /*02dc*/ 	.byte	0x04, 0x11
        /*02de*/ 	.short	(.L_134 - .L_133)
	.align		4
.L_133:
        /*02e0*/ 	.word	index@(_ZN7cutlass13device_kernelIN5flash19enable_sm80_to_sm89INS1_16FlashAttnFwdSm80INS1_25CollectiveMainloopFwdSm80ILi8ELi1ELb0EN4cute5tupleIJNS5_1CILi128EEENS7_ILi32EEENS7_ILi256EEEEEELi256ENS_10bfloat16_tEfNS_4arch4Sm80ELb0ELb1ELb1ELb1ELb1ELb1ELb1ELb0EEENS1_21CollectiveEpilogueFwdINS6_IJS8_SA_S9_EEENS6_IJNS7_ILi1EEESI_SI_EEESC_SE_Li256ELb1ELb1ELb0ELb0EEENS1_19SingleTileSchedulerILb1ELb0ELb1ELi128EEEEEEEEEvNT_6ParamsE)
        /*02e4*/ 	.word	0x00000000


	//----- nvinfo : EIATTR_REGCOUNT
	.align		4
.L_134:
        /*02e8*/ 	.byte	0x04, 0x2f
        /*02ea*/ 	.short	(.L_136 - .L_135)
	.align		4
.L_135:
        /*02ec*/ 	.word	index@(_ZN7cutlass13device_kernelIN5flash19enable_sm80_to_sm89INS1_16FlashAttnFwdSm80INS1_25CollectiveMainloopFwdSm80ILi8ELi1ELb1EN4cute5tupleIJNS5_1CILi128EEENS7_ILi48EEENS7_ILi256EEEEEELi256ENS_10bfloat16_tEfNS_4arch4Sm80ELb0ELb1ELb1ELb1ELb1ELb0ELb1ELb0EEENS1_21CollectiveEpilogueFwdINS6_IJS8_SA_S9_EEENS6_IJNS7_ILi1EEESI_SI_EEESC_SE_Li256ELb1ELb1ELb0ELb0EEENS1_19SingleTileSchedulerILb1ELb0ELb1ELi128EEEEEEEEEvNT_6ParamsE)
        /*02f0*/ 	.word	0x00000004


	//----- nvinfo : EIATTR_FRAME_SIZE
	.align		4
.L_136:
        /*02f4*/ 	.byte	0x04, 0x11
        /*02f6*/ 	.short	(.L_138 - .L_137)
	.align		4
.L_137:
        /*02f8*/ 	.word	index@(_ZN7cutlass13device_kernelIN5flash19enable_sm80_to_sm89INS1_16FlashAttnFwdSm80INS1_25CollectiveMainloopFwdSm80ILi8ELi1ELb1EN4cute5tupleIJNS5_1CILi128EEENS7_ILi48EEENS7_ILi256EEEEEELi256ENS_10bfloat16_tEfNS_4arch4Sm80ELb0ELb1ELb1ELb1ELb1ELb0ELb1ELb0EEENS1_21CollectiveEpilogueFwdINS6_IJS8_SA_S9_EEENS6_IJNS7_ILi1EEESI_SI_EEESC_SE_Li256ELb1ELb1ELb0ELb0EEENS1_19SingleTileSchedulerILb1ELb0ELb1ELi128EEEEEEEEEvNT_6ParamsE)
        /*02fc*/ 	.word	0x00000000


	//----- nvinfo : EIATTR_REGCOUNT
	.align		4
.L_138:
        /*0300*/ 	.byte	0x04, 0x2f
        /*0302*/ 	.short	(.L_140 - .L_139)
	.align		4
.L_139:
        /*0304*/ 	.word	index@(_ZN7cutlass13device_kernelIN5flash19enable_sm80_to_sm89INS1_16FlashAttnFwdSm80INS1_25CollectiveMainloopFwdSm80ILi8ELi1ELb1EN4cute5tupleIJNS5_1CILi128EEENS7_ILi48EEENS7_ILi256EEEEEELi256ENS_10bfloat16_tEfNS_4arch4Sm80ELb0ELb1ELb1ELb0ELb1ELb0ELb1ELb0EEENS1_21CollectiveEpilogueFwdINS6_IJS8_SA_S9_EEENS6_IJNS7_ILi1EEESI_SI_EEESC_SE_Li256ELb0ELb1ELb0ELb0EEENS1_19SingleTileSchedulerILb0ELb0ELb1ELi128EEEEEEEEEvNT_6ParamsE)
        /*0308*/ 	.word	0x00000004


	//----- nvinfo : EIATTR_FRAME_SIZE
	.align		4
.L_140:
        /*030c*/ 	.byte	0x04, 0x11
        /*030e*/ 	.short	(.L_142 - .L_141)
	.align		4
.L_141:
        /*0310*/ 	.word	index@(_ZN7cutlass13device_kernelIN5flash19enable_sm80_to_sm89INS1_16FlashAttnFwdSm80INS1_25CollectiveMainloopFwdSm80ILi8ELi1ELb1EN4cute5tupleIJNS5_1CILi128EEENS7_ILi48EEENS7_ILi256EEEEEELi256ENS_10bfloat16_tEfNS_4arch4Sm80ELb0ELb1ELb1ELb0ELb1ELb0ELb1ELb0EEENS1_21CollectiveEpilogueFwdINS6_IJS8_SA_S9_EEENS6_IJNS7_ILi1EEESI_SI_EEESC_SE_Li256ELb0ELb1ELb0ELb0EEENS1_19SingleTileSchedulerILb0ELb0ELb1ELi128EEEEEEEEEvNT_6ParamsE)
        /*0314*/ 	.word	0x00000000


	//----- nvinfo : EIATTR_REGCOUNT
	.align		4
.L_142:
        /*0318*/ 	.byte	0x04, 0x2f
        /*031a*/ 	.short	(.L_144 - .L_143)
	.align		4
.L_143:
        /*031c*/ 	.word	index@(_ZN7cutlass13device_kernelIN5flash19enable_sm80_to_sm89INS1_16FlashAttnFwdSm80INS1_25CollectiveMainloopFwdSm80ILi8ELi1ELb0EN4cute5tupleIJNS5_1CILi128EEENS7_ILi32EEENS7_ILi256EEEEEELi256ENS_10bfloat16_tEfNS_4arch4Sm80ELb0ELb0ELb1ELb1ELb1ELb1ELb1ELb0EEENS1_21CollectiveEpilogueFwdINS6_IJS8_SA_S9_EEENS6_IJNS7_ILi1EEESI_SI_EEESC_SE_Li256ELb1ELb1ELb0ELb0EEENS1_19SingleTileSchedulerILb1ELb0ELb1ELi128EEEEEEEEEvNT_6ParamsE)
        /*0320*/ 	.word	0x00000004


	//----- nvinfo : EIATTR_FRAME_SIZE
	.align		4
.L_144:
        /*0324*/ 	.byte	0x04, 0x11
        /*0326*/ 	.short	(.L_146 - .L_145)
	.align		4
.L_145:
        /*0328*/ 	.word	index@(_ZN7cutlass13device_kernelIN5flash19enable_sm80_to_sm89INS1_16FlashAttnFwdSm80INS1_25CollectiveMainloopFwdSm80ILi8ELi1ELb0EN4cute5tupleIJNS5_1CILi128EEENS7_ILi32EEENS7_ILi256EEEEEELi256ENS_10bfloat16_tEfNS_4arch4Sm80ELb0ELb0ELb1ELb1ELb1ELb1ELb1ELb0EEENS1_21CollectiveEpilogueFwdINS6_IJS8_SA_S9_EEENS6_IJNS7_ILi1EEESI_SI_EEESC_SE_Li256ELb1ELb1ELb0ELb0EEENS1_19SingleTileSchedulerILb1ELb0ELb1ELi128EEEEEEEEEvNT_6ParamsE)
        /*032c*/ 	.word	0x00000000


	//----- nvinfo : EIATTR_REGCOUNT
	.align		4
.L_146:
        /*0330*/ 	.byte	0x04, 0x2f
        /*0332*/ 	.short	(.L_148 - .L_147)
	.align		4
.L_147:
        /*0334*/ 	.word	index@(_ZN7cutlass13device_kernelIN5flash19enable_sm80_to_sm89INS1_16FlashAttnFwdSm80INS1_25CollectiveMainloopFwdSm80ILi8ELi1ELb1EN4cute5tupleIJNS5_1CILi128EEENS7_ILi64EEENS7_ILi256EEEEEELi256ENS_10bfloat16_tEfNS_4arch4Sm80ELb0ELb0ELb1ELb1ELb1ELb0ELb1ELb0EEENS1_21CollectiveEpilogueFwdINS6_IJS8_SA_S9_EEENS6_IJNS7_ILi1EEESI_SI_EEESC_SE_Li256ELb1ELb1ELb0ELb0EEENS1_19SingleTileSchedulerILb1ELb0ELb1ELi128EEEEEEEEEvNT_6ParamsE)
        /*0338*/ 	.word	0x00000004


	//----- nvinfo : EIATTR_FRAME_SIZE
	.align		4
.L_148:
        /*033c*/ 	.byte	0x04, 0x11
        /*033e*/ 	.short	(.L_150 - .L_149)
	.align		4
.L_149:
        /*0340*/ 	.word	index@(_ZN7cutlass13device_kernelIN5flash19enable_sm80_to_sm89INS1_16FlashAttnFwdSm80INS1_25CollectiveMainloopFwdSm80ILi8ELi1ELb1EN4cute5tupleIJNS5_1CILi128EEENS7_ILi64EEENS7_ILi256EEEEEELi256ENS_10bfloat16_tEfNS_4arch4Sm80ELb0ELb0ELb1ELb1ELb1ELb0ELb1ELb0EEENS1_21CollectiveEpilogueFwdINS6_IJS8_SA_S9_EEENS6_IJNS7_ILi1EEESI_SI_EEESC_SE_Li256ELb1ELb1ELb0ELb0EEENS1_19SingleTileSchedulerILb1ELb0ELb1ELi128EEEEEEEEEvNT_6ParamsE)
        /*0344*/ 	.word	0x00000000


	//----- nvinfo : EIATTR_REGCOUNT
	.align		4
.L_150:
        /*0348*/ 	.byte	0x04, 0x2f
        /*034a*/ 	.short	(.L_152 - .L_151)
	.align		4
.L_151:
        /*034c*/ 	.word	index@(_ZN7cutlass13device_kernelIN5flash19enable_sm80_to_sm89INS1_16FlashAttnFwdSm80INS1_25CollectiveMainloopFwdSm80ILi8ELi1ELb1EN4cute5tupleIJNS5_1CILi128EEENS7_ILi64EEENS7_ILi256EEEEEELi256ENS_10bfloat16_tEfNS_4arch4Sm80ELb0ELb0ELb1ELb0ELb1ELb0ELb1ELb0EEENS1_21CollectiveEpilogueFwdINS6_IJS8_SA_S9_EEENS6_IJNS7_ILi1EEESI_SI_EEESC_SE_Li256ELb0ELb1ELb0ELb0EEENS1_19SingleTileSchedulerILb0ELb0ELb1ELi128EEEEEEEEEvNT_6ParamsE)
        /*0350*/ 	.word	0x00000004


	//----- nvinfo : EIATTR_FRAME_SIZE
	.align		4
.L_152:
        /*0354*/ 	.byte	0x04, 0x11
        /*0356*/ 	.short	(.L_154 - .L_153)
	.align		4
.L_153:
        /*0358*/ 	.word	index@(_ZN7cutlass13device_kernelIN5flash19enable_sm80_to_sm89INS1_16FlashAttnFwdSm80INS1_25CollectiveMainloopFwdSm80ILi8ELi1ELb1EN4cute5tupleIJNS5_1CILi128EEENS7_ILi64EEENS7_ILi256EEEEEELi256ENS_10bfloat16_tEfNS_4arch4Sm80ELb0ELb0ELb1ELb0ELb1ELb0ELb1ELb0EEENS1_21CollectiveEpilogueFwdINS6_IJS8_SA_S9_EEENS6_IJNS7_ILi1EEESI_SI_EEESC_SE_Li256ELb0ELb1ELb0ELb0EEENS1_19SingleTileSchedulerILb0ELb0ELb1ELi128EEEEEEEEEvNT_6ParamsE)
        /*035c*/ 	.word	0x00000000


	//----- nvinfo : EIATTR_MIN_STACK_SIZE
	.align		4
.L_154:
        /*0360*/ 	.byte	0x04, 0x12
        /*0362*/ 	.short	(.L_156 - .L_155)
	.align		4
.L_155:
        /*0364*/ 	.word	index@(_ZN7cutlass13device_kernelIN5flash19enable_sm80_to_sm89INS1_16FlashAttnFwdSm80INS1_25CollectiveMainloopFwdSm80ILi8ELi1ELb1EN4cute5tupleIJNS5_1CILi128EEENS7_ILi64EEENS7_ILi256EEEEEELi256ENS_10bfloat16_tEfNS_4arch4Sm80ELb0ELb0ELb1ELb0ELb1ELb0ELb1ELb0EEENS1_21CollectiveEpilogueFwdINS6_IJS8_SA_S9_EEENS6_IJNS7_ILi1EEESI_SI_EEESC_SE_Li256ELb0ELb1ELb0ELb0EEENS1_19SingleTileSchedulerILb0ELb0ELb1ELi128EEEEEEEEEvNT_6ParamsE)
        /*0368*/ 	.word	0x00000000


	//----- nvinfo : EIATTR_MIN_STACK_SIZE
	.align		4
.L_156:
        /*036c*/ 	.byte	0x04, 0x12
        /*036e*/ 	.short	(.L_158 - .L_157)
	.align		4
.L_157:
        /*0370*/ 	.word	index@(_ZN7cutlass13device_kernelIN5flash19enable_sm80_to_sm89INS1_16FlashAttnFwdSm80INS1_25CollectiveMainloopFwdSm80ILi8ELi1ELb1EN4cute5tupleIJNS5_1CILi128EEENS7_ILi64EEENS7_ILi256EEEEEELi256ENS_10bfloat16_tEfNS_4arch4Sm80ELb0ELb0ELb1ELb1ELb1ELb0ELb1ELb0EEENS1_21CollectiveEpilogueFwdINS6_IJS8_SA_S9_EEENS6_IJNS7_ILi1EEESI_SI_EEESC_SE_Li256ELb1ELb1ELb0ELb0EEENS1_19SingleTileSchedulerILb1ELb0ELb1ELi128EEEEEEEEEvNT_6ParamsE)
        /*0374*/ 	.word	0x00000000


	//----- nvinfo : EIATTR_MIN_STACK_SIZE
	.align		4
.L_158:
        /*0378*/ 	.byte	0x04, 0x12
        /*037a*/ 	.short	(.L_160 - .L_159)
	.align		4
.L_159:
        /*037c*/ 	.word	index@(_ZN7cutlass13device_kernelIN5flash19enable_sm80_to_sm89INS1_16FlashAttnFwdSm80INS1_25CollectiveMainloopFwdSm80ILi8ELi1ELb0EN4cute5tupleIJNS5_1CILi128EEENS7_ILi32EEENS7_ILi256EEEEEELi256ENS_10bfloat16_tEfNS_4arch4Sm80ELb0ELb0ELb1ELb1ELb1ELb1ELb1ELb0EEENS1_21CollectiveEpilogueFwdINS6_IJS8_SA_S9_EEENS6_IJNS7_ILi1EEESI_SI_EEESC_SE_Li256ELb1ELb1ELb0ELb0EEENS1_19SingleTileSchedulerILb1ELb0ELb1ELi128EEEEEEEEEvNT_6ParamsE)
        /*0380*/ 	.word	0x00000000


	//----- nvinfo : EIATTR_MIN_STACK_SIZE
	.align		4
.L_160:
        /*0384*/ 	.byte	0x04, 0x12
        /*0386*/ 	.short	(.L_162 - .L_161)
	.align		4
.L_161:
        /*0388*/ 	.word	index@(_ZN7cutlass13device_kernelIN5flash19enable_sm80_to_sm89INS1_16FlashAttnFwdSm80INS1_25CollectiveMainloopFwdSm80ILi8ELi1ELb1EN4cute5tupleIJNS5_1CILi128EEENS7_ILi48EEENS7_ILi256EEEEEELi256ENS_10bfloat16_tEfNS_4arch4Sm80ELb0ELb1ELb1ELb0ELb1ELb0ELb1ELb0EEENS1_21CollectiveEpilogueFwdINS6_IJS8_SA_S9_EEENS6_IJNS7_ILi1EEESI_SI_EEESC_SE_Li256ELb0ELb1ELb0ELb0EEENS1_19SingleTileSchedulerILb0ELb0ELb1ELi128EEEEEEEEEvNT_6ParamsE)
        /*038c*/ 	.word	0x00000000


	//----- nvinfo : EIATTR_MIN_STACK_SIZE
	.align		4
.L_162:
        /*0390*/ 	.byte	0x04, 0x12
        /*0392*/ 	.short	(.L_164 - .L_163)
	.align		4
.L_163:
        /*0394*/ 	.word	index@(_ZN7cutlass13device_kernelIN5flash19enable_sm80_to_sm89INS1_16FlashAttnFwdSm80INS1_25CollectiveMainloopFwdSm80ILi8ELi1ELb1EN4cute5tupleIJNS5_1CILi128EEENS7_ILi48EEENS7_ILi256EEEEEELi256ENS_10bfloat16_tEfNS_4arch4Sm80ELb0ELb1ELb1ELb1ELb1ELb0ELb1ELb0EEENS1_21CollectiveEpilogueFwdINS6_IJS8_SA_S9_EEENS6_IJNS7_ILi1EEESI_SI_EEESC_SE_Li256ELb1ELb1ELb0ELb0EEENS1_19SingleTileSchedulerILb1ELb0ELb1ELi128EEEEEEEEEvNT_6ParamsE)
        /*0398*/ 	.word	0x00000000


	//----- nvinfo : EIATTR_MIN_STACK_SIZE
	.align		4
.L_164:
        /*039c*/ 	.byte	0x04, 0x12
        /*039e*/ 	.short	(.L_166 - .L_165)
	.align		4
.L_165:
        /*03a0*/ 	.word	index@(_ZN7cutlass13device_kernelIN5flash19enable_sm80_to_sm89INS1_16FlashAttnFwdSm80INS1_25CollectiveMainloopFwdSm80ILi8ELi1ELb0EN4cute5tupleIJNS5_1CILi128EEENS7_ILi32EEENS7_ILi256EEEEEELi256ENS_10bfloat16_tEfNS_4arch4Sm80ELb0ELb1ELb1ELb1ELb1ELb1ELb1ELb0EEENS1_21CollectiveEpilogueFwdINS6_IJS8_SA_S9_EEENS6_IJNS7_ILi1EEESI_SI_EEESC_SE_Li256ELb1ELb1ELb0ELb0EEENS1_19SingleTileSchedulerILb1ELb0ELb1ELi128EEEEEEEEEvNT_6ParamsE)
        /*03a4*/ 	.word	0x00000000


	//----- nvinfo : EIATTR_MIN_STACK_SIZE
	.align		4
.L_166:
        /*03a8*/ 	.byte	0x04, 0x12
        /*03aa*/ 	.short	(.L_168 - .L_167)
	.align		4
.L_167:
        /*03ac*/ 	.word	index@(_ZN7cutlass13device_kernelIN5flash19enable_sm80_to_sm89INS1_16FlashAttnFwdSm80INS1_25CollectiveMainloopFwdSm80ILi8ELi1ELb1EN4cute5tupleIJNS5_1CILi128EEENS7_ILi64EEENS7_ILi256EEEEEELi256ENS_10bfloat16_tEfNS_4arch4Sm80ELb1ELb0ELb1ELb0ELb1ELb0ELb1ELb0EEENS1_21CollectiveEpilogueFwdINS6_IJS8_SA_S9_EEENS6_IJNS7_ILi1EEESI_SI_EEESC_SE_Li256ELb0ELb1ELb0ELb0EEENS1_30DynamicPersistentTileSchedulerILi256ELi256ELb0ELb1ELb0EEEEEEEEEvNT_6ParamsE)
        /*03b0*/ 	.word	0x00000000


	//----- nvinfo : EIATTR_MIN_STACK_SIZE
	.align		4
.L_168:
        /*03b4*/ 	.byte	0x04, 0x12
        /*03b6*/ 	.short	(.L_170 - .L_169)
	.align		4
.L_169:
        /*03b8*/ 	.word	index@(_ZN7cutlass13device_kernelIN5flash19enable_sm80_to_sm89INS1_16FlashAttnFwdSm80INS1_25CollectiveMainloopFwdSm80ILi8ELi1ELb1EN4cute5tupleIJNS5_1CILi128EEENS7_ILi64EEENS7_ILi256EEEEEELi256ENS_10bfloat16_tEfNS_4arch4Sm80ELb1ELb0ELb1ELb1ELb1ELb0ELb1ELb0EEENS1_21CollectiveEpilogueFwdINS6_IJS8_SA_S9_EEENS6_IJNS7_ILi1EEESI_SI_EEESC_SE_Li256ELb1ELb1ELb0ELb0EEENS1_19SingleTileSchedulerILb1ELb0ELb1ELi128EEEEEEEEEvNT_6ParamsE)
        /*03bc*/ 	.word	0x00000000


	//----- nvinfo : EIATTR_MIN_STACK_SIZE
	.align		4
.L_170:
        /*03c0*/ 	.byte	0x04, 0x12
        /*03c2*/ 	.short	(.L_172 - .L_171)
	.align		4
.L_171:
        /*03c4*/ 	.word	index@(_ZN7cutlass13device_kernelIN5flash19enable_sm80_to_sm89INS1_16FlashAttnFwdSm80INS1_25CollectiveMainloopFwdSm80ILi8ELi1ELb0EN4cute5tupleIJNS5_1CILi128EEENS7_ILi32EEENS7_ILi256EEEEEELi256ENS_10bfloat16_tEfNS_4arch4Sm80ELb1ELb0ELb1ELb1ELb1ELb1ELb1ELb0EEENS1_21CollectiveEpilogueFwdINS6_IJS8_SA_S9_EEENS6_IJNS7_ILi1EEESI_SI_EEESC_SE_Li256ELb1ELb1ELb0ELb0EEENS1_19SingleTileSchedulerILb1ELb0ELb1ELi128EEEEEEEEEvNT_6ParamsE)
        /*03c8*/ 	.word	0x00000000


	//----- nvinfo : EIATTR_MIN_STACK_SIZE
	.align		4
.L_172:
        /*03cc*/ 	.byte	0x04, 0x12
        /*03ce*/ 	.short	(.L_174 - .L_173)
	.align		4
.L_173:
        /*03d0*/ 	.word	index@(_ZN7cutlass13device_kernelIN5flash19enable_sm80_to_sm89INS1_16FlashAttnFwdSm80INS1_25CollectiveMainloopFwdSm80ILi8ELi1ELb0EN4cute5tupleIJNS5_1CILi128EEENS7_ILi96EEENS7_ILi256EEEEEELi256ENS_10bfloat16_tEfNS_4arch4Sm80ELb0ELb0ELb1ELb0ELb1ELb0ELb1ELb0EEENS1_21CollectiveEpilogueFwdINS6_IJS8_SA_S9_EEENS6_IJNS7_ILi1EEESI_SI_EEESC_SE_Li256ELb0ELb1ELb0ELb0EEENS1_19SingleTileSchedulerILb0ELb0ELb1ELi128EEEEEEEEEvNT_6ParamsE)
        /*03d4*/ 	.word	0x00000000


	//----- nvinfo : EIATTR_MIN_STACK_SIZE
	.align		4
.L_174:
        /*03d8*/ 	.byte	0x04, 0x12
        /*03da*/ 	.short	(.L_176 - .L_175)
	.align		4
.L_175:
        /*03dc*/ 	.word	index@(_ZN7cutlass13device_kernelIN5flash19enable_sm80_to_sm89INS1_16FlashAttnFwdSm80INS1_25CollectiveMainloopFwdSm80ILi8ELi1ELb0EN4cute5tupleIJNS5_1CILi128EEENS7_ILi96EEENS7_ILi256EEEEEELi256ENS_10bfloat16_tEfNS_4arch4Sm80ELb0ELb0ELb1ELb1ELb1ELb0ELb1ELb0EEENS1_21CollectiveEpilogueFwdINS6_IJS8_SA_S9_EEENS6_IJNS7_ILi1EEESI_SI_EEESC_SE_Li256ELb1ELb1ELb0ELb0EEENS1_19SingleTileSchedulerILb1ELb0ELb1ELi128EEEEEEEEEvNT_6ParamsE)
        /*03e0*/ 	.word	0x00000000


	//----- nvinfo : EIATTR_MIN_STACK_SIZE
	.align		4
.L_176:
        /*03e4*/ 	.byte	0x04, 0x12
        /*03e6*/ 	.short	(.L_178 - .L_177)
	.align		4
.L_177:
        /*03e8*/ 	.word	index@(_ZN7cutlass13device_kernelIN5flash19enable_sm80_to_sm89INS1_16FlashAttnFwdSm80INS1_25CollectiveMainloopFwdSm80ILi8ELi1ELb0EN4cute5tupleIJNS5_1CILi128EEENS7_ILi48EEENS7_ILi256EEEEEELi256ENS_10bfloat16_tEfNS_4arch4Sm80ELb0ELb0ELb1ELb1ELb1ELb1ELb1ELb0EEENS1_21CollectiveEpilogueFwdINS6_IJS8_SA_S9_EEENS6_IJNS7_ILi1EEESI_SI_EEESC_SE_Li256ELb1ELb1ELb0ELb0EEENS1_19SingleTileSchedulerILb1ELb0ELb1ELi128EEEEEEEEEvNT_6ParamsE)
        /*03ec*/ 	.word	0x00000000


	//----- nvinfo : EIATTR_MIN_STACK_SIZE
	.align		4
.L_178:
        /*03f0*/ 	.byte	0x04, 0x12
        /*03f2*/ 	.short	(.L_180 - .L_179)
	.align		4
.L_179:
        /*03f4*/ 	.word	index@(_ZN7cutlass13device_kernelIN5flash19enable_sm80_to_sm89INS1_16FlashAttnFwdSm80INS1_25CollectiveMainloopFwdSm80ILi8ELi1ELb0EN4cute5tupleIJNS5_1CILi128EEENS7_ILi64EEENS7_ILi256EEEEEELi256ENS_10bfloat16_tEfNS_4arch4Sm80ELb0ELb1ELb1ELb0ELb1ELb0ELb1ELb0EEENS1_21CollectiveEpilogueFwdINS6_IJS8_SA_S9_EEENS6_IJNS7_ILi1EEESI_SI_EEESC_SE_Li256ELb0ELb1ELb0ELb0EEENS1_19SingleTileSchedulerILb0ELb0ELb1ELi128EEEEEEEEEvNT_6ParamsE)
        /*03f8*/ 	.word	0x00000000


	//----- nvinfo : EIATTR_MIN_STACK_SIZE
	.align		4
.L_180:
        /*03fc*/ 	.byte	0x04, 0x12
        /*03fe*/ 	.short	(.L_182 - .L_181)
	.align		4
.L_181:
        /*0400*/ 	.word	index@(_ZN7cutlass13device_kernelIN5flash19enable_sm80_to_sm89INS1_16FlashAttnFwdSm80INS1_25CollectiveMainloopFwdSm80ILi8ELi1ELb0EN4cute5tupleIJNS5_1CILi128EEENS7_ILi64EEENS7_ILi256EEEEEELi256ENS_10bfloat16_tEfNS_4arch4Sm80ELb0ELb1ELb1ELb1ELb1ELb0ELb1ELb0EEENS1_21CollectiveEpilogueFwdINS6_IJS8_SA_S9_EEENS6_IJNS7_ILi1EEESI_SI_EEESC_SE_Li256ELb1ELb1ELb0ELb0EEENS1_19SingleTileSchedulerILb1ELb0ELb1ELi128EEEEEEEEEvNT_6ParamsE)
        /*0404*/ 	.word	0x00000000


	//----- nvinfo : EIATTR_MIN_STACK_SIZE
	.align		4
.L_182:
        /*0408*/ 	.byte	0x04, 0x12
        /*040a*/ 	.short	(.L_184 - .L_183)
	.align		4
.L_183:
        /*040c*/ 	.word	index@(_ZN7cutlass13device_kernelIN5flash19enable_sm80_to_sm89INS1_16FlashAttnFwdSm80INS1_25CollectiveMainloopFwdSm80ILi8ELi1ELb0EN4cute5tupleIJNS5_1CILi128EEENS7_ILi48EEENS7_ILi256EEEEEELi256ENS_10bfloat16_tEfNS_4arch4Sm80ELb0ELb1ELb1ELb1ELb1ELb1ELb1ELb0EEENS1_21CollectiveEpilogueFwdINS6_IJS8_SA_S9_EEENS6_IJNS7_ILi1EEESI_SI_EEESC_SE_Li256ELb1ELb1ELb0ELb0EEENS1_19SingleTileSchedulerILb1ELb0ELb1ELi128EEEEEEEEEvNT_6ParamsE)
        /*0410*/ 	.word	0x00000000


	//----- nvinfo : EIATTR_MIN_STACK_SIZE
	.align		4
.L_184:
        /*0414*/ 	.byte	0x04, 0x12
        /*0416*/ 	.short	(.L_186 - .L_185)
	.align		4
.L_185:
        /*0418*/ 	.word	index@(_ZN7cutlass13device_kernelIN5flash19enable_sm80_to_sm89INS1_16FlashAttnFwdSm80INS1_25CollectiveMainloopFwdSm80ILi8ELi1ELb0EN4cute5tupleIJNS5_1CILi128EEENS7_ILi96EEENS7_ILi256EEEEEELi256ENS_10bfloat16_tEfNS_4arch4Sm80ELb1ELb0ELb1ELb0ELb1ELb0ELb1ELb0EEENS1_21CollectiveEpilogueFwdINS6_IJS8_SA_S9_EEENS6_IJNS7_ILi1EEESI_SI_EEESC_SE_Li256ELb0ELb1ELb0ELb0EEENS1_30DynamicPersistentTileSchedulerILi256ELi256ELb0ELb1ELb0EEEEEEEEEvNT_6ParamsE)
        /*041c*/ 	.word	0x00000000


	//----- nvinfo : EIATTR_MIN_STACK_SIZE
	.align		4
.L_186:
        /*0420*/ 	.byte	0x04, 0x12
        /*0422*/ 	.short	(.L_188 - .L_187)
	.align		4
.L_187:
        /*0424*/ 	.word	index@(_ZN7cutlass13device_kernelIN5flash19enable_sm80_to_sm89INS1_16FlashAttnFwdSm80INS1_25CollectiveMainloopFwdSm80ILi8ELi1ELb0EN4cute5tupleIJNS5_1CILi128EEENS7_ILi96EEENS7_ILi256EEEEEELi256ENS_10bfloat16_tEfNS_4arch4Sm80ELb1ELb0ELb1ELb1ELb1ELb0ELb1ELb0EEENS1_21CollectiveEpilogueFwdINS6_IJS8_SA_S9_EEENS6_IJNS7_ILi1EEESI_SI_EEESC_SE_Li256ELb1ELb1ELb0ELb0EEENS1_19SingleTileSchedulerILb1ELb0ELb1ELi128EEEEEEEEEvNT_6ParamsE)
        /*0428*/ 	.word	0x00000000


	//----- nvinfo : EIATTR_MIN_STACK_SIZE
	.align		4
.L_188:
        /*042c*/ 	.byte	0x04, 0x12
        /*042e*/ 	.short	(.L_190 - .L_189)
	.align		4
.L_189:
        /*0430*/ 	.word	index@(_ZN7cutlass13device_kernelIN5flash19enable_sm80_to_sm89INS1_16FlashAttnFwdSm80INS1_25CollectiveMainloopFwdSm80ILi8ELi1ELb0EN4cute5tupleIJNS5_1CILi128EEENS7_ILi48EEENS7_ILi256EEEEEELi256ENS_10bfloat16_tEfNS_4arch4Sm80ELb1ELb0ELb1ELb1ELb1ELb1ELb1ELb0EEENS1_21CollectiveEpilogueFwdINS6_IJS8_SA_S9_EEENS6_IJNS7_ILi1EEESI_SI_EEESC_SE_Li256ELb1ELb1ELb0ELb0EEENS1_19SingleTileSchedulerILb1ELb0ELb1ELi128EEEEEEEEEvNT_6ParamsE)
        /*0434*/ 	.word	0x00000000


	//----- nvinfo : EIATTR_MIN_STACK_SIZE
	.align		4
.L_190:
        /*0438*/ 	.byte	0x04, 0x12
        /*043a*/ 	.short	(.L_192 - .L_191)
	.align		4
.L_191:
        /*043c*/ 	.word	index@(_ZN7cutlass13device_kernelIN5flash19enable_sm80_to_sm89INS1_16FlashAttnFwdSm80INS1_25CollectiveMainloopFwdSm80ILi8ELi1ELb1EN4cute5tupleIJNS5_1CILi128EEENS7_ILi64EEENS7_ILi256EEEEEELi256ENS_10bfloat16_tEfNS_4arch4Sm80ELb0ELb0ELb0ELb0ELb1ELb0ELb1ELb0EEENS1_21CollectiveEpilogueFwdINS6_IJS8_SA_S9_EEENS6_IJNS7_ILi1EEESI_SI_EEESC_SE_Li256ELb0ELb1ELb0ELb0EEENS1_19SingleTileSchedulerILb0ELb0ELb1ELi128EEEEEEEEEvNT_6ParamsE)
        /*0440*/ 	.word	0x00000000


	//----- nvinfo : EIATTR_MIN_STACK_SIZE
	.align		4
.L_192:
        /*0444*/ 	.byte	0x04, 0x12
        /*0446*/ 	.short	(.L_194 - .L_193)
	.align		4
.L_193:
        /*0448*/ 	.word	index@(_ZN7cutlass13device_kernelIN5flash19enable_sm80_to_sm89INS1_16FlashAttnFwdSm80INS1_25CollectiveMainloopFwdSm80ILi8ELi1ELb1EN4cute5tupleIJNS5_1CILi128EEENS7_ILi64EEENS7_ILi256EEEEEELi256ENS_10bfloat16_tEfNS_4arch4Sm80ELb0ELb0ELb0ELb1ELb1ELb0ELb1ELb0EEENS1_21CollectiveEpilogueFwdINS6_IJS8_SA_S9_EEENS6_IJNS7_ILi1EEESI_SI_EEESC_SE_Li256ELb1ELb1ELb0ELb0EEENS1_19SingleTileSchedulerILb1ELb0ELb1ELi128EEEEEEEEEvNT_6ParamsE)
        /*044c*/ 	.word	0x00000000


	//----- nvinfo : EIATTR_MIN_STACK_SIZE
	.align		4
.L_194:
        /*0450*/ 	.byte	0x04, 0x12
        /*0452*/ 	.short	(.L_196 - .L_195)
	.align		4
.L_195:
        /*0454*/ 	.word	index@(_ZN7cutlass13device_kernelIN5flash19enable_sm80_to_sm89INS1_16FlashAttnFwdSm80INS1_25CollectiveMainloopFwdSm80ILi8ELi1ELb0EN4cute5tupleIJNS5_1CILi128EEENS7_ILi32EEENS7_ILi256EEEEEELi256ENS_10bfloat16_tEfNS_4arch4Sm80ELb0ELb0ELb0ELb1ELb1ELb1ELb1ELb0EEENS1_21CollectiveEpilogueFwdINS6_IJS8_SA_S9_EEENS6_IJNS7_ILi1EEESI_SI_EEESC_SE_Li256ELb1ELb1ELb0ELb0EEENS1_19SingleTileSchedulerILb1ELb0ELb1ELi128EEEEEEEEEvNT_6ParamsE)
        /*0458*/ 	.word	0x00000000


	//----- nvinfo : EIATTR_MIN_STACK_SIZE
	.align		4
.L_196:
        /*045c*/ 	.byte	0x04, 0x12
        /*045e*/ 	.short	(.L_198 - .L_197)
	.align		4
.L_197:
        /*0460*/ 	.word	index@(_ZN7cutlass13device_kernelIN5flash19enable_sm80_to_sm89INS1_16FlashAttnFwdSm80INS1_25CollectiveMainloopFwdSm80ILi8ELi1ELb1EN4cute5tupleIJNS5_1CILi128EEENS7_ILi48EEENS7_ILi256EEEEEELi256ENS_10bfloat16_tEfNS_4arch4Sm80ELb0ELb1ELb0ELb0ELb1ELb0ELb1ELb0EEENS1_21CollectiveEpilogueFwdINS6_IJS8_SA_S9_EEENS6_IJNS7_ILi1EEESI_SI_EEESC_SE_Li256ELb0ELb1ELb0ELb0EEENS1_19SingleTileSchedulerILb0ELb0ELb1ELi128EEEEEEEEEvNT_6ParamsE)
        /*0464*/ 	.word	0x00000000


	//----- nvinfo : EIATTR_MIN_STACK_SIZE
	.align		4
.L_198:
        /*0468*/ 	.byte	0x04, 0x12
        /*046a*/ 	.short	(.L_200 - .L_199)
	.align		4
.L_199:
        /*046c*/ 	.word	index@(_ZN7cutlass13device_kernelIN5flash19enable_sm80_to_sm89INS1_16FlashAttnFwdSm80INS1_25CollectiveMainloopFwdSm80ILi8ELi1ELb1EN4cute5tupleIJNS5_1CILi128EEENS7_ILi48EEENS7_ILi256EEEEEELi256ENS_10bfloat16_tEfNS_4arch4Sm80ELb0ELb1ELb0ELb1ELb1ELb0ELb1ELb0EEENS1_21CollectiveEpilogueFwdINS6_IJS8_SA_S9_EEENS6_IJNS7_ILi1EEESI_SI_EEESC_SE_Li256ELb1ELb1ELb0ELb0EEENS1_19SingleTileSchedulerILb1ELb0ELb1ELi128EEEEEEEEEvNT_6ParamsE)
        /*0470*/ 	.word	0x00000000


	//----- nvinfo : EIATTR_MIN_STACK_SIZE
	.align		4
.L_200:
        /*0474*/ 	.byte	0x04, 0x12
        /*0476*/ 	.short	(.L_202 - .L_201)
	.align		4
.L_201:
        /*0478*/ 	.word	index@(_ZN7cutlass13device_kernelIN5flash19enable_sm80_to_sm89INS1_16FlashAttnFwdSm80INS1_25CollectiveMainloopFwdSm80ILi8ELi1ELb0EN4cute5tupleIJNS5_1CILi128EEENS7_ILi32EEENS7_ILi256EEEEEELi256ENS_10bfloat16_tEfNS_4arch4Sm80ELb0ELb1ELb0ELb1ELb1ELb1ELb1ELb0EEENS1_21CollectiveEpilogueFwdINS6_IJS8_SA_S9_EEENS6_IJNS7_ILi1EEESI_SI_EEESC_SE_Li256ELb1ELb1ELb0ELb0EEENS1_19SingleTileSchedulerILb1ELb0ELb1ELi128EEEEEEEEEvNT_6ParamsE)
        /*047c*/ 	.word	0x00000000


	//----- nvinfo : EIATTR_MIN_STACK_SIZE
	.align		4
.L_202:
        /*0480*/ 	.byte	0x04, 0x12
        /*0482*/ 	.short	(.L_204 - .L_203)
	.align		4
.L_203:
        /*0484*/ 	.word	index@(_ZN7cutlass13device_kernelIN5flash19enable_sm80_to_sm89INS1_16FlashAttnFwdSm80INS1_25CollectiveMainloopFwdSm80ILi8ELi1ELb1EN4cute5tupleIJNS5_1CILi128EEENS7_ILi64EEENS7_ILi256EEEEEELi256ENS_10bfloat16_tEfNS_4arch4Sm80ELb1ELb0ELb0ELb0ELb1ELb0ELb1ELb0EEENS1_21CollectiveEpilogueFwdINS6_IJS8_SA_S9_EEENS6_IJNS7_ILi1EEESI_SI_EEESC_SE_Li256ELb0ELb1ELb0ELb0EEENS1_30DynamicPersistentTileSchedulerILi256ELi256ELb0ELb1ELb0EEEEEEEEEvNT_6ParamsE)
        /*0488*/ 	.word	0x00000000


	//----- nvinfo : EIATTR_MIN_STACK_SIZE
	.align		4
.L_204:
        /*048c*/ 	.byte	0x04, 0x12
        /*048e*/ 	.short	(.L_206 - .L_205)
	.align		4
.L_205:
        /*0490*/ 	.word	index@(_ZN7cutlass13device_kernelIN5flash19enable_sm80_to_sm89INS1_16FlashAttnFwdSm80INS1_25CollectiveMainloopFwdSm80ILi8ELi1ELb1EN4cute5tupleIJNS5_1CILi128EEENS7_ILi64EEENS7_ILi256EEEEEELi256ENS_10bfloat16_tEfNS_4arch4Sm80ELb1ELb0ELb0ELb1ELb1ELb0ELb1ELb0EEENS1_21CollectiveEpilogueFwdINS6_IJS8_SA_S9_EEENS6_IJNS7_ILi1EEESI_SI_EEESC_SE_Li256ELb1ELb1ELb0ELb0EEENS1_19SingleTileSchedulerILb1ELb0ELb1ELi128EEEEEEEEEvNT_6ParamsE)
        /*0494*/ 	.word	0x00000000


	//----- nvinfo : EIATTR_MIN_STACK_SIZE
	.align		4
.L_206:
        /*0498*/ 	.byte	0x04, 0x12
        /*049a*/ 	.short	(.L_208 - .L_207)
	.align		4
.L_207:
        /*049c*/ 	.word	index@(_ZN7cutlass13device_kernelIN5flash19enable_sm80_to_sm89INS1_16FlashAttnFwdSm80INS1_25CollectiveMainloopFwdSm80ILi8ELi1ELb0EN4cute5tupleIJNS5_1CILi128EEENS7_ILi32EEENS7_ILi256EEEEEELi256ENS_10bfloat16_tEfNS_4arch4Sm80ELb1ELb0ELb0ELb1ELb1ELb1ELb1ELb0EEENS1_21CollectiveEpilogueFwdINS6_IJS8_SA_S9_EEENS6_IJNS7_ILi1EEESI_SI_EEESC_SE_Li256ELb1ELb1ELb0ELb0EEENS1_19SingleTileSchedulerILb1ELb0ELb1ELi128EEEEEEEEEvNT_6ParamsE)
        /*04a0*/ 	.word	0x00000000


	//----- nvinfo : EIATTR_MIN_STACK_SIZE
	.align		4
.L_208:
        /*04a4*/ 	.byte	0x04, 0x12
        /*04a6*/ 	.short	(.L_210 - .L_209)
	.align		4
.L_209:
        /*04a8*/ 	.word	index@(_ZN7cutlass13device_kernelIN5flash19enable_sm80_to_sm89INS1_16FlashAttnFwdSm80INS1_25CollectiveMainloopFwdSm80ILi8ELi1ELb0EN4cute5tupleIJNS5_1CILi128EEENS7_ILi96EEENS7_ILi256EEEEEELi256ENS_10bfloat16_tEfNS_4arch4Sm80ELb0ELb0ELb0ELb0ELb1ELb0ELb1ELb0EEENS1_21CollectiveEpilogueFwdINS6_IJS8_SA_S9_EEENS6_IJNS7_ILi1EEESI_SI_EEESC_SE_Li256ELb0ELb1ELb0ELb0EEENS1_19SingleTileSchedulerILb0ELb0ELb1ELi128EEEEEEEEEvNT_6ParamsE)
        /*04ac*/ 	.word	0x00000000


	//----- nvinfo : EIATTR_MIN_STACK_SIZE
	.align		4
.L_210:
        /*04b0*/ 	.byte	0x04, 0x12
        /*04b2*/ 	.short	(.L_212 - .L_211)
	.align		4
.L_211:
        /*04b4*/ 	.word	index@(_ZN7cutlass13device_kernelIN5flash19enable_sm80_to_sm89INS1_16FlashAttnFwdSm80INS1_25CollectiveMainloopFwdSm80ILi8ELi1ELb0EN4cute5tupleIJNS5_1CILi128EEENS7_ILi96EEENS7_ILi256EEEEEELi256ENS_10bfloat16_tEfNS_4arch4Sm80ELb0ELb0ELb0ELb1ELb1ELb0ELb1ELb0EEENS1_21CollectiveEpilogueFwdINS6_IJS8_SA_S9_EEENS6_IJNS7_ILi1EEESI_SI_EEESC_SE_Li256ELb1ELb1ELb0ELb0EEENS1_19SingleTileSchedulerILb1ELb0ELb1ELi128EEEEEEEEEvNT_6ParamsE)
        /*04b8*/ 	.word	0x00000000


	//----- nvinfo : EIATTR_MIN_STACK_SIZE
	.align		4
.L_212:
        /*04bc*/ 	.byte	0x04, 0x12
        /*04be*/ 	.short	(.L_214 - .L_213)
	.align		4
.L_213:
        /*04c0*/ 	.word	index@(_ZN7cutlass13device_kernelIN5flash19enable_sm80_to_sm89INS1_16FlashAttnFwdSm80INS1_25CollectiveMainloopFwdSm80ILi8ELi1ELb0EN4cute5tupleIJNS5_1CILi128EEENS7_ILi48EEENS7_ILi256EEEEEELi256ENS_10bfloat16_tEfNS_4arch4Sm80ELb0ELb0ELb0ELb1ELb1ELb1ELb1ELb0EEENS1_21CollectiveEpilogueFwdINS6_IJS8_SA_S9_EEENS6_IJNS7_ILi1EEESI_SI_EEESC_SE_Li256ELb1ELb1ELb0ELb0EEENS1_19SingleTileSchedulerILb1ELb0ELb1ELi128EEEEEEEEEvNT_6ParamsE)
        /*04c4*/ 	.word	0x00000000


	//----- nvinfo : EIATTR_MIN_STACK_SIZE
	.align		4
.L_214:
        /*04c8*/ 	.byte	0x04, 0x12
        /*04ca*/ 	.short	(.L_216 - .L_215)
	.align		4
.L_215:
        /*04cc*/ 	.word	index@(_ZN7cutlass13device_kernelIN5flash19enable_sm80_to_sm89INS1_16FlashAttnFwdSm80INS1_25CollectiveMainloopFwdSm80ILi8ELi1ELb0EN4cute5tupleIJNS5_1CILi128EEENS7_ILi64EEENS7_ILi256EEEEEELi256ENS_10bfloat16_tEfNS_4arch4Sm80ELb0ELb1ELb0ELb0ELb1ELb0ELb1ELb0EEENS1_21CollectiveEpilogueFwdINS6_IJS8_SA_S9_EEENS6_IJNS7_ILi1EEESI_SI_EEESC_SE_Li256ELb0ELb1ELb0ELb0EEENS1_19SingleTileSchedulerILb0ELb0ELb1ELi128EEEEEEEEEvNT_6ParamsE)
        /*04d0*/ 	.word	0x00000000


	//----- nvinfo : EIATTR_MIN_STACK_SIZE
	.align		4
.L_216:
        /*04d4*/ 	.byte	0x04, 0x12
        /*04d6*/ 	.short	(.L_218 - .L_217)
	.align		4
.L_217:
        /*04d8*/ 	.word	index@(_ZN7cutlass13device_kernelIN5flash19enable_sm80_to_sm89INS1_16FlashAttnFwdSm80INS1_25CollectiveMainloopFwdSm80ILi8ELi1ELb0EN4cute5tupleIJNS5_1CILi128EEENS7_ILi64EEENS7_ILi256EEEEEELi256ENS_10bfloat16_tEfNS_4arch4Sm80ELb0ELb1ELb0ELb1ELb1ELb0ELb1ELb0EEENS1_21CollectiveEpilogueFwdINS6_IJS8_SA_S9_EEENS6_IJNS7_ILi1EEESI_SI_EEESC_SE_Li256ELb1ELb1ELb0ELb0EEENS1_19SingleTileSchedulerILb1ELb0ELb1ELi128EEEEEEEEEvNT_6ParamsE)
        /*04dc*/ 	.word	0x00000000


	//----- nvinfo : EIATTR_MIN_STACK_SIZE
	.align		4
.L_218:
        /*04e0*/ 	.byte	0x04, 0x12
        /*04e2*/ 	.short	(.L_220 - .L_219)
	.align		4
.L_219:
        /*04e4*/ 	.word	index@(_ZN7cutlass13device_kernelIN5flash19enable_sm80_to_sm89INS1_16FlashAttnFwdSm80INS1_25CollectiveMainloopFwdSm80ILi8ELi1ELb0EN4cute5tupleIJNS5_1CILi128EEENS7_ILi48EEENS7_ILi256EEEEEELi256ENS_10bfloat16_tEfNS_4arch4Sm80ELb0ELb1ELb0ELb1ELb1ELb1ELb1ELb0EEENS1_21CollectiveEpilogueFwdINS6_IJS8_SA_S9_EEENS6_IJNS7_ILi1EEESI_SI_EEESC_SE_Li256ELb1ELb1ELb0ELb0EEENS1_19SingleTileSchedulerILb1ELb0ELb1ELi128EEEEEEEEEvNT_6ParamsE)
        /*04e8*/ 	.word	0x00000000


	//----- nvinfo : EIATTR_MIN_STACK_SIZE
	.align		4
.L_220:
        /*04ec*/ 	.byte	0x04, 0x12
        /*04ee*/ 	.short	(.L_222 - .L_221)
	.align		4
.L_221:
        /*04f0*/ 	.word	index@(_ZN7cutlass13device_kernelIN5flash19enable_sm80_to_sm89INS1_16FlashAttnFwdSm80INS1_25CollectiveMainloopFwdSm80ILi8ELi1ELb0EN4cute5tupleIJNS5_1CILi128EEENS7_ILi96EEENS7_ILi256EEEEEELi256ENS_10bfloat16_tEfNS_4arch4Sm80ELb1ELb0ELb0ELb0ELb1ELb0ELb1ELb0EEENS1_21CollectiveEpilogueFwdINS6_IJS8_SA_S9_EEENS6_IJNS7_ILi1EEESI_SI_EEESC_SE_Li256ELb0ELb1ELb0ELb0EEENS1_30DynamicPersistentTileSchedulerILi256ELi256ELb0ELb1ELb0EEEEEEEEEvNT_6ParamsE)
        /*04f4*/ 	.word	0x00000000


	//----- nvinfo : EIATTR_MIN_STACK_SIZE
	.align		4
.L_222:
        /*04f8*/ 	.byte	0x04, 0x12
        /*04fa*/ 	.short	(.L_224 - .L_223)
	.align		4
.L_223:
        /*04fc*/ 	.word	index@(_ZN7cutlass13device_kernelIN5flash19enable_sm80_to_sm89INS1_16FlashAttnFwdSm80INS1_25CollectiveMainloopFwdSm80ILi8ELi1ELb0EN4cute5tupleIJNS5_1CILi128EEENS7_ILi96EEENS7_ILi256EEEEEELi256ENS_10bfloat16_tEfNS_4arch4Sm80ELb1ELb0ELb0ELb1ELb1ELb0ELb1ELb0EEENS1_21CollectiveEpilogueFwdINS6_IJS8_SA_S9_EEENS6_IJNS7_ILi1EEESI_SI_EEESC_SE_Li256ELb1ELb1ELb0ELb0EEENS1_19SingleTileSchedulerILb1ELb0ELb1ELi128EEEEEEEEEvNT_6ParamsE)
        /*0500*/ 	.word	0x00000000


	//----- nvinfo : EIATTR_MIN_STACK_SIZE
	.align		4
.L_224:
        /*0504*/ 	.byte	0x04, 0x12
        /*0506*/ 	.short	(.L_226 - .L_225)
	.align		4
.L_225:
        /*0508*/ 	.word	index@(_ZN7cutlass13device_kernelIN5flash19enable_sm80_to_sm89INS1_16FlashAttnFwdSm80INS1_25CollectiveMainloopFwdSm80ILi8ELi1ELb0EN4cute5tupleIJNS5_1CILi128EEENS7_ILi48EEENS7_ILi256EEEEEELi256ENS_10bfloat16_tEfNS_4arch4Sm80ELb1ELb0ELb0ELb1ELb1ELb1ELb1ELb0EEENS1_21CollectiveEpilogueFwdINS6_IJS8_SA_S9_EEENS6_IJNS7_ILi1EEESI_SI_EEESC_SE_Li256ELb1ELb1ELb0ELb0EEENS1_19SingleTileSchedulerILb1ELb0ELb1ELi128EEEEEEEEEvNT_6ParamsE)
        /*050c*/ 	.word	0x00000000
.L_226:


//--------------------- .nv.compat                --------------------------
	.section	.nv.compat,"",@"SHT_CUDA_COMPAT_INFO"
	.align	4
        /*0000*/ 	.byte	0x02, 0x09, 0x01, 0x00, 0x02, 0x02, 0x01, 0x00, 0x02, 0x05, 0x05, 0x00, 0x03, 0x07, 0x01, 0x01
        /*0010*/ 	.byte	0x02, 0x03, 0x00, 0x00, 0x02, 0x06, 0x01, 0x00, 0x04, 0x0b, 0x08, 0x00, 0x00, 0x00, 0x00, 0x00
        /*0020*/ 	.byte	0x00, 0x00, 0x00, 0x00


//--------------------- .nv.info._ZN7cutlass13device_kernelIN5flash19enable_sm80_to_sm89INS1_16FlashAttnFwdSm80INS1_25CollectiveMainloopFwdSm80ILi8ELi1ELb1EN4cute5tupleIJNS5_1CILi128EEENS7_ILi64EEENS7_ILi256EEEEEELi256ENS_10bfloat16_tEfNS_4arch4Sm80ELb0ELb0ELb1ELb0ELb1ELb0ELb1ELb0EEENS1_21CollectiveEpilogueFwdINS6_IJS8_SA_S9_EEENS6_IJNS7_ILi1EEESI_SI_EEESC_SE_Li256ELb0ELb1ELb0ELb0EEENS1_19SingleTileSchedulerILb0ELb0ELb1ELi128EEEEEEEEEvNT_6ParamsE --------------------------
	.section	.nv.info._ZN7cutlass13device_kernelIN5flash19enable_sm80_to_sm89INS1_16FlashAttnFwdSm80INS1_25CollectiveMainloopFwdSm80ILi8ELi1ELb1EN4cute5tupleIJNS5_1CILi128EEENS7_ILi64EEENS7_ILi256EEEEEELi256ENS_10bfloat16_tEfNS_4arch4Sm80ELb0ELb0ELb1ELb0ELb1ELb0ELb1ELb0EEENS1_21CollectiveEpilogueFwdINS6_IJS8_SA_S9_EEENS6_IJNS7_ILi1EEESI_SI_EEESC_SE_Li256ELb0ELb1ELb0ELb0EEENS1_19SingleTileSchedulerILb0ELb0ELb1ELi128EEEEEEEEEvNT_6ParamsE,"",@"SHT_CUDA_INFO"
	.sectionflags	@""
	.align	4


	//----- nvinfo : EIATTR_CUDA_API_VERSION
	.align		4
        /*0000*/ 	.byte	0x04, 0x37
        /*0002*/ 	.short	(.L_228 - .L_227)
.L_227:
        /*0004*/ 	.word	0x00000082


	//----- nvinfo : EIATTR_KPARAM_INFO
	.align		4
.L_228:
        /*0008*/ 	.byte	0x04, 0x17
        /*000a*/ 	.short	(.L_230 - .L_229)
.L_229:
        /*000c*/ 	.word	0x00000000
        /*0010*/ 	.short	0x0000
        /*0012*/ 	.short	0x0000
        /*0014*/ 	.byte	0x00, 0xf0, 0x61, 0x10


	//----- nvinfo : EIATTR_SPARSE_MMA_MASK
	.align		4
.L_230:
        /*0018*/ 	.byte	0x03, 0x50
        /*001a*/ 	.short	0x0000


	//----- nvinfo : EIATTR_MAXREG_COUNT
	.align		4
        /*001c*/ 	.byte	0x03, 0x1b
        /*001e*/ 	.short	0x00ff


	//----- nvinfo : EIATTR_MERCURY_ISA_VERSION
	.align		4
        /*0020*/ 	.byte	0x03, 0x5f
        /*0022*/ 	.short	0x0101


	//----- nvinfo : EIATTR_VRC_CTA_INIT_COUNT
	.align		4
        /*0024*/ 	.byte	0x02, 0x4a
	.zero		1
	.zero		1


	//----- nvinfo : EIATTR_EXIT_INSTR_OFFSETS
	.align		4
        /*0028*/ 	.byte	0x04, 0x1c
        /*002a*/ 	.short	(.L_232 - .L_231)


	//   ....[0]....
.L_231:
        /*002c*/ 	.word	0x00000010


	//----- nvinfo : EIATTR_MAX_THREADS
	.align		4
.L_232:
        /*0030*/ 	.byte	0x04, 0x05
        /*0032*/ 	.short	(.L_234 - .L_233)
.L_233:
        /*0034*/ 	.word	0x00000100
        /*0038*/ 	.word	0x00000001
        /*003c*/ 	.word	0x00000001


	//----- nvinfo : EIATTR_CBANK_PARAM_SIZE
	.align		4
.L_234:
        /*0040*/ 	.byte	0x03, 0x19
        /*0042*/ 	.short	0x0418


	//----- nvinfo : EIATTR_PARAM_CBANK
	.align		4
        /*0044*/ 	.byte	0x04, 0x0a
        /*0046*/ 	.short	(.L_236 - .L_235)
	.align		4
.L_235:
        /*0048*/ 	.word	index@(.nv.constant0._ZN7cutlass13device_kernelIN5flash19enable_sm80_to_sm89INS1_16FlashAttnFwdSm80INS1_25CollectiveMainloopFwdSm80ILi8ELi1ELb1EN4cute5tupleIJNS5_1CILi128EEENS7_ILi64EEENS7_ILi256EEEEEELi256ENS_10bfloat16_tEfNS_4arch4Sm80ELb0ELb0ELb1ELb0ELb1ELb0ELb1ELb0EEENS1_21CollectiveEpilogueFwdINS6_IJS8_SA_S9_EEENS6_IJNS7_ILi1EEESI_SI_EEESC_SE_Li256ELb0ELb1ELb0ELb0EEENS1_19SingleTileSchedulerILb0ELb0ELb1ELi128EEEEEEEEEvNT_6ParamsE)
        /*004c*/ 	.short	0x0380
        /*004e*/ 	.short	0x0418


	//----- nvinfo : EIATTR_SW_WAR
	.align		4
.L_236:
        /*0050*/ 	.byte	0x04, 0x36
        /*0052*/ 	.short	(.L_238 - .L_237)
.L_237:
        /*0054*/ 	.word	0x00000008
.L_238:


//--------------------- .nv.info._ZN7cutlass13device_kernelIN5flash19enable_sm80_to_sm89INS1_16FlashAttnFwdSm80INS1_25CollectiveMainloopFwdSm80ILi8ELi1ELb1EN4cute5tupleIJNS5_1CILi128EEENS7_ILi64EEENS7_ILi256EEEEEELi256ENS_10bfloat16_tEfNS_4arch4Sm80ELb0ELb0ELb1ELb1ELb1ELb0ELb1ELb0EEENS1_21CollectiveEpilogueFwdINS6_IJS8_SA_S9_EEENS6_IJNS7_ILi1EEESI_SI_EEESC_SE_Li256ELb1ELb1ELb0ELb0EEENS1_19SingleTileSchedulerILb1ELb0ELb1ELi128EEEEEEEEEvNT_6ParamsE --------------------------
	.section	.nv.info._ZN7cutlass13device_kernelIN5flash19enable_sm80_to_sm89INS1_16FlashAttnFwdSm80INS1_25CollectiveMainloopFwdSm80ILi8ELi1ELb1EN4cute5tupleIJNS5_1CILi128EEENS7_ILi64EEENS7_ILi256EEEEEELi256ENS_10bfloat16_tEfNS_4arch4Sm80ELb0ELb0ELb1ELb1ELb1ELb0ELb1ELb0EEENS1_21CollectiveEpilogueFwdINS6_IJS8_SA_S9_EEENS6_IJNS7_ILi1EEESI_SI_EEESC_SE_Li256ELb1ELb1ELb0ELb0EEENS1_19SingleTileSchedulerILb1ELb0ELb1ELi128EEEEEEEEEvNT_6ParamsE,"",@"SHT_CUDA_INFO"
	.sectionflags	@""
	.align	4


	//----- nvinfo : EIATTR_CUDA_API_VERSION
	.align		4
        /*0000*/ 	.byte	0x04, 0x37
        /*0002*/ 	.short	(.L_240 - .L_239)
.L_239:
        /*0004*/ 	.word	0x00000082


	//----- nvinfo : EIATTR_KPARAM_INFO
	.align		4
.L_240:
        /*0008*/ 	.byte	0x04, 0x17
        /*000a*/ 	.short	(.L_242 - .L_241)
.L_241:
        /*000c*/ 	.word	0x00000000
        /*0010*/ 	.short	0x0000
        /*0012*/ 	.short	0x0000
        /*0014*/ 	.byte	0x00, 0xf0, 0x61, 0x10


	//----- nvinfo : EIATTR_SPARSE_MMA_MASK
	.align		4
.L_242:
        /*0018*/ 	.byte	0x03, 0x50
        /*001a*/ 	.short	0x0000


	//----- nvinfo : EIATTR_MAXREG_COUNT
	.align		4
        /*001c*/ 	.byte	0x03, 0x1b
        /*001e*/ 	.short	0x00ff


	//----- nvinfo : EIATTR_MERCURY_ISA_VERSION
	.align		4
        /*0020*/ 	.byte	0x03, 0x5f
        /*0022*/ 	.short	0x0101


	//----- nvinfo : EIATTR_VRC_CTA_INIT_COUNT
	.align		4
        /*0024*/ 	.byte	0x02, 0x4a
	.zero		1
	.zero		1


	//----- nvinfo : EIATTR_EXIT_INSTR_OFFSETS
	.align		4
        /*0028*/ 	.byte	0x04, 0x1c
        /*002a*/ 	.short	(.L_244 - .L_243)


	//   ....[0]....
.L_243:
        /*002c*/ 	.word	0x00000010


	//----- nvinfo : EIATTR_MAX_THREADS
	.align		4
.L_244:
        /*0030*/ 	.byte	0x04, 0x05
        /*0032*/ 	.short	(.L_246 - .L_245)
.L_245:
        /*0034*/ 	.word	0x00000100
        /*0038*/ 	.word	0x00000001
        /*003c*/ 	.word	0x00000001


	//----- nvinfo : EIATTR_CBANK_PARAM_SIZE
	.align		4
.L_246:
        /*0040*/ 	.byte	0x03, 0x19
        /*0042*/ 	.short	0x0418


	//----- nvinfo : EIATTR_PARAM_CBANK
	.align		4
        /*0044*/ 	.byte	0x04, 0x0a
        /*0046*/ 	.short	(.L_248 - .L_247)
	.align		4
.L_247:
        /*0048*/ 	.word	index@(.nv.constant0._ZN7cutlass13device_kernelIN5flash19enable_sm80_to_sm89INS1_16FlashAttnFwdSm80INS1_25CollectiveMainloopFwdSm80ILi8ELi1ELb1EN4cute5tupleIJNS5_1CILi128EEENS7_ILi64EEENS7_ILi256EEEEEELi256ENS_10bfloat16_tEfNS_4arch4Sm80ELb0ELb0ELb1ELb1ELb1ELb0ELb1ELb0EEENS1_21CollectiveEpilogueFwdINS6_IJS8_SA_S9_EEENS6_IJNS7_ILi1EEESI_SI_EEESC_SE_Li256ELb1ELb1ELb0ELb0EEENS1_19SingleTileSchedulerILb1ELb0ELb1ELi128EEEEEEEEEvNT_6ParamsE)
        /*004c*/ 	.short	0x0380
        /*004e*/ 	.short	0x0418


	//----- nvinfo : EIATTR_SW_WAR
	.align		4
.L_248:
        /*0050*/ 	.byte	0x04, 0x36
        /*0052*/ 	.short	(.L_250 - .L_249)
.L_249:
        /*0054*/ 	.word	0x00000008
.L_250:


//--------------------- .nv.info._ZN7cutlass13device_kernelIN5flash19enable_sm80_to_sm89INS1_16FlashAttnFwdSm80INS1_25CollectiveMainloopFwdSm80ILi8ELi1ELb0EN4cute5tupleIJNS5_1CILi128EEENS7_ILi32EEENS7_ILi256EEEEEELi256ENS_10bfloat16_tEfNS_4arch4Sm80ELb0ELb0ELb1ELb1ELb1ELb1ELb1ELb0EEENS1_21CollectiveEpilogueFwdINS6_IJS8_SA_S9_EEENS6_IJNS7_ILi1EEESI_SI_EEESC_SE_Li256ELb1ELb1ELb0ELb0EEENS1_19SingleTileSchedulerILb1ELb0ELb1ELi128EEEEEEEEEvNT_6ParamsE --------------------------
	.section	.nv.info._ZN7cutlass13device_kernelIN5flash19enable_sm80_to_sm89INS1_16FlashAttnFwdSm80INS1_25CollectiveMainloopFwdSm80ILi8ELi1ELb0EN4cute5tupleIJNS5_1CILi128EEENS7_ILi32EEENS7_ILi256EEEEEELi256ENS_10bfloat16_tEfNS_4arch4Sm80ELb0ELb0ELb1ELb1ELb1ELb1ELb1ELb0EEENS1_21CollectiveEpilogueFwdINS6_IJS8_SA_S9_EEENS6_IJNS7_ILi1EEESI_SI_EEESC_SE_Li256ELb1ELb1ELb0ELb0EEENS1_19SingleTileSchedulerILb1ELb0ELb1ELi128EEEEEEEEEvNT_6ParamsE,"",@"SHT_CUDA_INFO"
	.sectionflags	@""
	.align	4


	//----- nvinfo : EIATTR_CUDA_API_VERSION
	.align		4
        /*0000*/ 	.byte	0x04, 0x37
        /*0002*/ 	.short	(.L_252 - .L_251)
.L_251:
        /*0004*/ 	.word	0x00000082


	//----- nvinfo : EIATTR_KPARAM_INFO
	.align		4
.L_252:
        /*0008*/ 	.byte	0x04, 0x17
        /*000a*/ 	.short	(.L_254 - .L_253)
.L_253:
        /*000c*/ 	.word	0x00000000
        /*0010*/ 	.short	0x0000
        /*0012*/ 	.short	0x0000
        /*0014*/ 	.byte	0x00, 0xf0, 0x61, 0x10


	//----- nvinfo : EIATTR_SPARSE_MMA_MASK
	.align		4
.L_254:
        /*0018*/ 	.byte	0x03, 0x50
        /*001a*/ 	.short	0x0000


	//----- nvinfo : EIATTR_MAXREG_COUNT
	.align		4
        /*001c*/ 	.byte	0x03, 0x1b
        /*001e*/ 	.short	0x00ff


	//----- nvinfo : EIATTR_MERCURY_ISA_VERSION
	.align		4
        /*0020*/ 	.byte	0x03, 0x5f
        /*0022*/ 	.short	0x0101


	//----- nvinfo : EIATTR_VRC_CTA_INIT_COUNT
	.align		4
        /*0024*/ 	.byte	0x02, 0x4a
	.zero		1
	.zero		1


	//----- nvinfo : EIATTR_EXIT_INSTR_OFFSETS
	.align		4
        /*0028*/ 	.byte	0x04, 0x1c
        /*002a*/ 	.short	(.L_256 - .L_255)


	//   ....[0]....
.L_255:
        /*002c*/ 	.word	0x00000010


	//----- nvinfo : EIATTR_MAX_THREADS
	.align		4
.L_256:
        /*0030*/ 	.byte	0x04, 0x05
        /*0032*/ 	.short	(.L_258 - .L_257)
.L_257:
        /*0034*/ 	.word	0x00000100
        /*0038*/ 	.word	0x00000001
        /*003c*/ 	.word	0x00000001


	//----- nvinfo : EIATTR_CBANK_PARAM_SIZE
	.align		4
.L_258:
        /*0040*/ 	.byte	0x03, 0x19
        /*0042*/ 	.short	0x0418


	//----- nvinfo : EIATTR_PARAM_CBANK
	.align		4
        /*0044*/ 	.byte	0x04, 0x0a
        /*0046*/ 	.short	(.L_260 - .L_259)
	.align		4
.L_259:
        /*0048*/ 	.word	index@(.nv.constant0._ZN7cutlass13device_kernelIN5flash19enable_sm80_to_sm89INS1_16FlashAttnFwdSm80INS1_25CollectiveMainloopFwdSm80ILi8ELi1ELb0EN4cute5tupleIJNS5_1CILi128EEENS7_ILi32EEENS7_ILi256EEEEEELi256ENS_10bfloat16_tEfNS_4arch4Sm80ELb0ELb0ELb1ELb1ELb1ELb1ELb1ELb0EEENS1_21CollectiveEpilogueFwdINS6_IJS8_SA_S9_EEENS6_IJNS7_ILi1EEESI_SI_EEESC_SE_Li256ELb1ELb1ELb0ELb0EEENS1_19SingleTileSchedulerILb1ELb0ELb1ELi128EEEEEEEEEvNT_6ParamsE)
        /*004c*/ 	.short	0x0380
        /*004e*/ 	.short	0x0418


	//----- nvinfo : EIATTR_SW_WAR
	.align		4
.L_260:
        /*0050*/ 	.byte	0x04, 0x36
        /*0052*/ 	.short	(.L_262 - .L_261)
.L_261:
        /*0054*/ 	.word	0x00000008
.L_262:


//--------------------- .nv.info._ZN7cutlass13device_kernelIN5flash19enable_sm80_to_sm89INS1_16FlashAttnFwdSm80INS1_25CollectiveMainloopFwdSm80ILi8ELi1ELb1EN4cute5tupleIJNS5_1CILi128EEENS7_ILi48EEENS7_ILi256EEEEEELi256ENS_10bfloat16_tEfNS_4arch4Sm80ELb0ELb1ELb1ELb0ELb1ELb0ELb1ELb0EEENS1_21CollectiveEpilogueFwdINS6_IJS8_SA_S9_EEENS6_IJNS7_ILi1EEESI_SI_EEESC_SE_Li256ELb0ELb1ELb0ELb0EEENS1_19SingleTileSchedulerILb0ELb0ELb1ELi128EEEEEEEEEvNT_6ParamsE --------------------------
	.section	.nv.info._ZN7cutlass13device_kernelIN5flash19enable_sm80_to_sm89INS1_16FlashAttnFwdSm80INS1_25CollectiveMainloopFwdSm80ILi8ELi1ELb1EN4cute5tupleIJNS5_1CILi128EEENS7_ILi48EEENS7_ILi256EEEEEELi256ENS_10bfloat16_tEfNS_4arch4Sm80ELb0ELb1ELb1ELb0ELb1ELb0ELb1ELb0EEENS1_21CollectiveEpilogueFwdINS6_IJS8_SA_S9_EEENS6_IJNS7_ILi1EEESI_SI_EEESC_SE_Li256ELb0ELb1ELb0ELb0EEENS1_19SingleTileSchedulerILb0ELb0ELb1ELi128EEEEEEEEEvNT_6ParamsE,"",@"SHT_CUDA_INFO"
	.sectionflags	@""
	.align	4


	//----- nvinfo : EIATTR_CUDA_API_VERSION
	.align		4
        /*0000*/ 	.byte	0x04, 0x37
        /*0002*/ 	.short	(.L_264 - .L_263)
.L_263:
        /*0004*/ 	.word	0x00000082


	//----- nvinfo : EIATTR_KPARAM_INFO
	.align		4
.L_264:
        /*0008*/ 	.byte	0x04, 0x17
        /*000a*/ 	.short	(.L_266 - .L_265)
.L_265:
        /*000c*/ 	.word	0x00000000
        /*0010*/ 	.short	0x0000
        /*0012*/ 	.short	0x0000
        /*0014*/ 	.byte	0x00, 0xf0, 0x61, 0x10


	//----- nvinfo : EIATTR_SPARSE_MMA_MASK
	.align		4
.L_266:
        /*0018*/ 	.byte	0x03, 0x50
        /*001a*/ 	.short	0x0000


	//----- nvinfo : EIATTR_MAXREG_COUNT
	.align		4
        /*001c*/ 	.byte	0x03, 0x1b
        /*001e*/ 	.short	0x00ff


	//----- nvinfo : EIATTR_MERCURY_ISA_VERSION
	.align		4
        /*0020*/ 	.byte	0x03, 0x5f
        /*0022*/ 	.short	0x0101


	//----- nvinfo : EIATTR_VRC_CTA_INIT_COUNT
	.align		4
        /*0024*/ 	.byte	0x02, 0x4a
	.zero		1
	.zero		1


	//----- nvinfo : EIATTR_EXIT_INSTR_OFFSETS
	.align		4
        /*0028*/ 	.byte	0x04, 0x1c
        /*002a*/ 	.short	(.L_268 - .L_267)


	//   ....[0]....
.L_267:
        /*002c*/ 	.word	0x00000010


	//----- nvinfo : EIATTR_MAX_THREADS
	.align		4
.L_268:
        /*0030*/ 	.byte	0x04, 0x05
        /*0032*/ 	.short	(.L_270 - .L_269)
.L_269:
        /*0034*/ 	.word	0x00000100
        /*0038*/ 	.word	0x00000001
        /*003c*/ 	.word	0x00000001


	//----- nvinfo : EIATTR_CBANK_PARAM_SIZE
	.align		4
.L_270:
        /*0040*/ 	.byte	0x03, 0x19
        /*0042*/ 	.short	0x0418


	//----- nvinfo : EIATTR_PARAM_CBANK
	.align		4
        /*0044*/ 	.byte	0x04, 0x0a
        /*0046*/ 	.short	(.L_272 - .L_271)
	.align		4
.L_271:
        /*0048*/ 	.word	index@(.nv.constant0._ZN7cutlass13device_kernelIN5flash19enable_sm80_to_sm89INS1_16FlashAttnFwdSm80INS1_25CollectiveMainloopFwdSm80ILi8ELi1ELb1EN4cute5tupleIJNS5_1CILi128EEENS7_ILi48EEENS7_ILi256EEEEEELi256ENS_10bfloat16_tEfNS_4arch4Sm80ELb0ELb1ELb1ELb0ELb1ELb0ELb1ELb0EEENS1_21CollectiveEpilogueFwdINS6_IJS8_SA_S9_EEENS6_IJNS7_ILi1EEESI_SI_EEESC_SE_Li256ELb0ELb1ELb0ELb0EEENS1_19SingleTileSchedulerILb0ELb0ELb1ELi128EEEEEEEEEvNT_6ParamsE)
        /*004c*/ 	.short	0x0380
        /*004e*/ 	.short	0x0418


	//----- nvinfo : EIATTR_SW_WAR
	.align		4
.L_272:
        /*0050*/ 	.byte	0x04, 0x36
        /*0052*/ 	.short	(.L_274 - .L_273)
.L_273:
        /*0054*/ 	.word	0x00000008
.L_274:


//--------------------- .nv.info._ZN7cutlass13device_kernelIN5flash19enable_sm80_to_sm89INS1_16FlashAttnFwdSm80INS1_25CollectiveMainloopFwdSm80ILi8ELi1ELb1EN4cute5tupleIJNS5_1CILi128EEENS7_ILi48EEENS7_ILi256EEEEEELi256ENS_10bfloat16_tEfNS_4arch4Sm80ELb0ELb1ELb1ELb1ELb1ELb0ELb1ELb0EEENS1_21CollectiveEpilogueFwdINS6_IJS8_SA_S9_EEENS6_IJNS7_ILi1EEESI_SI_EEESC_SE_Li256ELb1ELb1ELb0ELb0EEENS1_19SingleTileSchedulerILb1ELb0ELb1ELi128EEEEEEEEEvNT_6ParamsE --------------------------
	.section	.nv.info._ZN7cutlass13device_kernelIN5flash19enable_sm80_to_sm89INS1_16FlashAttnFwdSm80INS1_25CollectiveMainloopFwdSm80ILi8ELi1ELb1EN4cute5tupleIJNS5_1CILi128EEENS7_ILi48EEENS7_ILi256EEEEEELi256ENS_10bfloat16_tEfNS_4arch4Sm80ELb0ELb1ELb1ELb1ELb1ELb0ELb1ELb0EEENS1_21CollectiveEpilogueFwdINS6_IJS8_SA_S9_EEENS6_IJNS7_ILi1EEESI_SI_EEESC_SE_Li256ELb1ELb1ELb0ELb0EEENS1_19SingleTileSchedulerILb1ELb0ELb1ELi128EEEEEEEEEvNT_6ParamsE,"",@"SHT_CUDA_INFO"
	.sectionflags	@""
	.align	4


	//----- nvinfo : EIATTR_CUDA_API_VERSION
	.align		4
        /*0000*/ 	.byte	0x04, 0x37
        /*0002*/ 	.short	(.L_276 - .L_275)
.L_275:
        /*0004*/ 	.word	0x00000082


	//----- nvinfo : EIATTR_KPARAM_INFO
	.align		4
.L_276:
        /*0008*/ 	.byte	0x04, 0x17
        /*000a*/ 	.short	(.L_278 - .L_277)
.L_277:
        /*000c*/ 	.word	0x00000000
        /*0010*/ 	.short	0x0000
        /*0012*/ 	.short	0x0000
        /*0014*/ 	.byte	0x00, 0xf0, 0x61, 0x10


	//----- nvinfo : EIATTR_SPARSE_MMA_MASK
	.align		4
.L_278:
        /*0018*/ 	.byte	0x03, 0x50
        /*001a*/ 	.short	0x0000


	//----- nvinfo : EIATTR_MAXREG_COUNT
	.align		4
        /*001c*/ 	.byte	0x03, 0x1b
        /*001e*/ 	.short	0x00ff


	//----- nvinfo : EIATTR_MERCURY_ISA_VERSION
	.align		4
        /*0020*/ 	.byte	0x03, 0x5f
        /*0022*/ 	.short	0x0101


	//----- nvinfo : EIATTR_VRC_CTA_INIT_COUNT
	.align		4
        /*0024*/ 	.byte	0x02, 0x4a
	.zero		1
	.zero		1


	//----- nvinfo : EIATTR_EXIT_INSTR_OFFSETS
	.align		4
        /*0028*/ 	.byte	0x04, 0x1c
        /*002a*/ 	.short	(.L_280 - .L_279)


	//   ....[0]....
.L_279:
        /*002c*/ 	.word	0x00000010


	//----- nvinfo : EIATTR_MAX_THREADS
	.align		4
.L_280:
        /*0030*/ 	.byte	0x04, 0x05
        /*0032*/ 	.short	(.L_282 - .L_281)
.L_281:
        /*0034*/ 	.word	0x00000100
        /*0038*/ 	.word	0x00000001
        /*003c*/ 	.word	0x00000001


	//----- nvinfo : EIATTR_CBANK_PARAM_SIZE
	.align		4
.L_282:
        /*0040*/ 	.byte	0x03, 0x19
        /*0042*/ 	.short	0x0418


	//----- nvinfo : EIATTR_PARAM_CBANK
	.align		4
        /*0044*/ 	.byte	0x04, 0x0a
        /*0046*/ 	.short	(.L_284 - .L_283)
	.align		4
.L_283:
        /*0048*/ 	.word	index@(.nv.constant0._ZN7cutlass13device_kernelIN5flash19enable_sm80_to_sm89INS1_16FlashAttnFwdSm80INS1_25CollectiveMainloopFwdSm80ILi8ELi1ELb1EN4cute5tupleIJNS5_1CILi128EEENS7_ILi48EEENS7_ILi256EEEEEELi256ENS_10bfloat16_tEfNS_4arch4Sm80ELb0ELb1ELb1ELb1ELb1ELb0ELb1ELb0EEENS1_21CollectiveEpilogueFwdINS6_IJS8_SA_S9_EEENS6_IJNS7_ILi1EEESI_SI_EEESC_SE_Li256ELb1ELb1ELb0ELb0EEENS1_19SingleTileSchedulerILb1ELb0ELb1ELi128EEEEEEEEEvNT_6ParamsE)
        /*004c*/ 	.short	0x0380
        /*004e*/ 	.short	0x0418


	//----- nvinfo : EIATTR_SW_WAR
	.align		4
.L_284:
        /*0050*/ 	.byte	0x04, 0x36
        /*0052*/ 	.short	(.L_286 - .L_285)
.L_285:
        /*0054*/ 	.word	0x00000008
.L_286:


//--------------------- .nv.info._ZN7cutlass13device_kernelIN5flash19enable_sm80_to_sm89INS1_16FlashAttnFwdSm80INS1_25CollectiveMainloopFwdSm80ILi8ELi1ELb0EN4cute5tupleIJNS5_1CILi128EEENS7_ILi32EEENS7_ILi256EEEEEELi256ENS_10bfloat16_tEfNS_4arch4Sm80ELb0ELb1ELb1ELb1ELb1ELb1ELb1ELb0EEENS1_21CollectiveEpilogueFwdINS6_IJS8_SA_S9_EEENS6_IJNS7_ILi1EEESI_SI_EEESC_SE_Li256ELb1ELb1ELb0ELb0EEENS1_19SingleTileSchedulerILb1ELb0ELb1ELi128EEEEEEEEEvNT_6ParamsE --------------------------
	.section	.nv.info._ZN7cutlass13device_kernelIN5flash19enable_sm80_to_sm89INS1_16FlashAttnFwdSm80INS1_25CollectiveMainloopFwdSm80ILi8ELi1ELb0EN4cute5tupleIJNS5_1CILi128EEENS7_ILi32EEENS7_ILi256EEEEEELi256ENS_10bfloat16_tEfNS_4arch4Sm80ELb0ELb1ELb1ELb1ELb1ELb1ELb1ELb0EEENS1_21CollectiveEpilogueFwdINS6_IJS8_SA_S9_EEENS6_IJNS7_ILi1EEESI_SI_EEESC_SE_Li256ELb1ELb1ELb0ELb0EEENS1_19SingleTileSchedulerILb1ELb0ELb1ELi128EEEEEEEEEvNT_6ParamsE,"",@"SHT_CUDA_INFO"
	.sectionflags	@""
	.align	4


	//----- nvinfo : EIATTR_CUDA_API_VERSION
	.align		4
        /*0000*/ 	.byte	0x04, 0x37
        /*0002*/ 	.short	(.L_288 - .L_287)
.L_287:
        /*0004*/ 	.word	0x00000082


	//----- nvinfo : EIATTR_KPARAM_INFO
	.align		4
.L_288:
        /*0008*/ 	.byte	0x04, 0x17
        /*000a*/ 	.short	(.L_290 - .L_289)
.L_289:
        /*000c*/ 	.word	0x00000000
        /*0010*/ 	.short	0x0000
        /*0012*/ 	.short	0x0000
        /*0014*/ 	.byte	0x00, 0xf0, 0x61, 0x10


	//----- nvinfo : EIATTR_SPARSE_MMA_MASK
	.align		4
.L_290:
        /*0018*/ 	.byte	0x03, 0x50
        /*001a*/ 	.short	0x0000


	//----- nvinfo : EIATTR_MAXREG_COUNT
	.align		4
        /*001c*/ 	.byte	0x03, 0x1b
        /*001e*/ 	.short	0x00ff


	//----- nvinfo : EIATTR_MERCURY_ISA_VERSION
	.align		4
        /*0020*/ 	.byte	0x03, 0x5f
        /*0022*/ 	.short	0x0101


	//----- nvinfo : EIATTR_VRC_CTA_INIT_COUNT
	.align		4
        /*0024*/ 	.byte	0x02, 0x4a
	.zero		1
	.zero		1


	//----- nvinfo : EIATTR_EXIT_INSTR_OFFSETS
	.align		4
        /*0028*/ 	.byte	0x04, 0x1c
        /*002a*/ 	.short	(.L_292 - .L_291)


	//   ....[0]....
.L_291:
        /*002c*/ 	.word	0x00000010


	//----- nvinfo : EIATTR_MAX_THREADS
	.align		4
.L_292:
        /*0030*/ 	.byte	0x04, 0x05
        /*0032*/ 	.short	(.L_294 - .L_293)
.L_293:
        /*0034*/ 	.word	0x00000100
        /*0038*/ 	.word	0x00000001
        /*003c*/ 	.word	0x00000001


	//----- nvinfo : EIATTR_CBANK_PARAM_SIZE
	.align		4
.L_294:
        /*0040*/ 	.byte	0x03, 0x19
        /*0042*/ 	.short	0x0418


	//----- nvinfo : EIATTR_PARAM_CBANK
	.align		4
        /*0044*/ 	.byte	0x04, 0x0a
        /*0046*/ 	.short	(.L_296 - .L_295)
	.align		4
.L_295:
        /*0048*/ 	.word	index@(.nv.constant0._ZN7cutlass13device_kernelIN5flash19enable_sm80_to_sm89INS1_16FlashAttnFwdSm80INS1_25CollectiveMainloopFwdSm80ILi8ELi1ELb0EN4cute5tupleIJNS5_1CILi128EEENS7_ILi32EEENS7_ILi256EEEEEELi256ENS_10bfloat16_tEfNS_4arch4Sm80ELb0ELb1ELb1ELb1ELb1ELb1ELb1ELb0EEENS1_21CollectiveEpilogueFwdINS6_IJS8_SA_S9_EEENS6_IJNS7_ILi1EEESI_SI_EEESC_SE_Li256ELb1ELb1ELb0ELb0EEENS1_19SingleTileSchedulerILb1ELb0ELb1ELi128EEEEEEEEEvNT_6ParamsE)
        /*004c*/ 	.short	0x0380
        /*004e*/ 	.short	0x0418


	//----- nvinfo : EIATTR_SW_WAR
	.align		4
.L_296:
        /*0050*/ 	.byte	0x04, 0x36
        /*0052*/ 	.short	(.L_298 - .L_297)
.L_297:
        /*0054*/ 	.word	0x00000008
.L_298:


//--------------------- .nv.info._ZN7cutlass13device_kernelIN5flash19enable_sm80_to_sm89INS1_16FlashAttnFwdSm80INS1_25CollectiveMainloopFwdSm80ILi8ELi1ELb1EN4cute5tupleIJNS5_1CILi128EEENS7_ILi64EEENS7_ILi256EEEEEELi256ENS_10bfloat16_tEfNS_4arch4Sm80ELb1ELb0ELb1ELb0ELb1ELb0ELb1ELb0EEENS1_21CollectiveEpilogueFwdINS6_IJS8_SA_S9_EEENS6_IJNS7_ILi1EEESI_SI_EEESC_SE_Li256ELb0ELb1ELb0ELb0EEENS1_30DynamicPersistentTileSchedulerILi256ELi256ELb0ELb1ELb0EEEEEEEEEvNT_6ParamsE --------------------------
	.section	.nv.info._ZN7cutlass13device_kernelIN5flash19enable_sm80_to_sm89INS1_16FlashAttnFwdSm80INS1_25CollectiveMainloopFwdSm80ILi8ELi1ELb1EN4cute5tupleIJNS5_1CILi128EEENS7_ILi64EEENS7_ILi256EEEEEELi256ENS_10bfloat16_tEfNS_4arch4Sm80ELb1ELb0ELb1ELb0ELb1ELb0ELb1ELb0EEENS1_21CollectiveEpilogueFwdINS6_IJS8_SA_S9_EEENS6_IJNS7_ILi1EEESI_SI_EEESC_SE_Li256ELb0ELb1ELb0ELb0EEENS1_30DynamicPersistentTileSchedulerILi256ELi256ELb0ELb1ELb0EEEEEEEEEvNT_6ParamsE,"",@"SHT_CUDA_INFO"
	.sectionflags	@""
	.align	4


	//----- nvinfo : EIATTR_CUDA_API_VERSION
	.align		4
        /*0000*/ 	.byte	0x04, 0x37
        /*0002*/ 	.short	(.L_300 - .L_299)
.L_299:
        /*0004*/ 	.word	0x00000082


	//----- nvinfo : EIATTR_KPARAM_INFO
	.align		4
.L_300:
        /*0008*/ 	.byte	0x04, 0x17
        /*000a*/ 	.short	(.L_302 - .L_301)
.L_301:
        /*000c*/ 	.word	0x00000000
        /*0010*/ 	.short	0x0000
        /*0012*/ 	.short	0x0000
        /*0014*/ 	.byte	0x00, 0xf0, 0xa1, 0x10


	//----- nvinfo : EIATTR_SPARSE_MMA_MASK
	.align		4
.L_302:
        /*0018*/ 	.byte	0x03, 0x50
        /*001a*/ 	.short	0x0000


	//----- nvinfo : EIATTR_MAXREG_COUNT
	.align		4
        /*001c*/ 	.byte	0x03, 0x1b
        /*001e*/ 	.short	0x00ff


	//----- nvinfo : EIATTR_MERCURY_ISA_VERSION
	.align		4
        /*0020*/ 	.byte	0x03, 0x5f
        /*0022*/ 	.short	0x0101


	//----- nvinfo : EIATTR_VRC_CTA_INIT_COUNT
	.align		4
        /*0024*/ 	.byte	0x02, 0x4a
	.zero		1
	.zero		1


	//----- nvinfo : EIATTR_EXIT_INSTR_OFFSETS
	.align		4
        /*0028*/ 	.byte	0x04, 0x1c
        /*002a*/ 	.short	(.L_304 - .L_303)


	//   ....[0]....
.L_303:
        /*002c*/ 	.word	0x00000010


	//----- nvinfo : EIATTR_MAX_THREADS
	.align		4
.L_304:
        /*0030*/ 	.byte	0x04, 0x05
        /*0032*/ 	.short	(.L_306 - .L_305)
.L_305:
        /*0034*/ 	.word	0x00000100
        /*0038*/ 	.word	0x00000001
        /*003c*/ 	.word	0x00000001


	//----- nvinfo : EIATTR_CBANK_PARAM_SIZE
	.align		4
.L_306:
        /*0040*/ 	.byte	0x03, 0x19
        /*0042*/ 	.short	0x0428


	//----- nvinfo : EIATTR_PARAM_CBANK
	.align		4
        /*0044*/ 	.byte	0x04, 0x0a
        /*0046*/ 	.short	(.L_308 - .L_307)
	.align		4
.L_307:
        /*0048*/ 	.word	index@(.nv.constant0._ZN7cutlass13device_kernelIN5flash19enable_sm80_to_sm89INS1_16FlashAttnFwdSm80INS1_25CollectiveMainloopFwdSm80ILi8ELi1ELb1EN4cute5tupleIJNS5_1CILi128EEENS7_ILi64EEENS7_ILi256EEEEEELi256ENS_10bfloat16_tEfNS_4arch4Sm80ELb1ELb0ELb1ELb0ELb1ELb0ELb1ELb0EEENS1_21CollectiveEpilogueFwdINS6_IJS8_SA_S9_EEENS6_IJNS7_ILi1EEESI_SI_EEESC_SE_Li256ELb0ELb1ELb0ELb0EEENS1_30DynamicPersistentTileSchedulerILi256ELi256ELb0ELb1ELb0EEEEEEEEEvNT_6ParamsE)
        /*004c*/ 	.short	0x0380
        /*004e*/ 	.short	0x0428


	//----- nvinfo : EIATTR_SW_WAR
	.align		4
.L_308:
        /*0050*/ 	.byte	0x04, 0x36
        /*0052*/ 	.short	(.L_310 - .L_309)
.L_309:
        /*0054*/ 	.word	0x00000008
.L_310:


//--------------------- .nv.info._ZN7cutlass13device_kernelIN5flash19enable_sm80_to_sm89INS1_16FlashAttnFwdSm80INS1_25CollectiveMainloopFwdSm80ILi8ELi1ELb1EN4cute5tupleIJNS5_1CILi128EEENS7_ILi64EEENS7_ILi256EEEEEELi256ENS_10bfloat16_tEfNS_4arch4Sm80ELb1ELb0ELb1ELb1ELb1ELb0ELb1ELb0EEENS1_21CollectiveEpilogueFwdINS6_IJS8_SA_S9_EEENS6_IJNS7_ILi1EEESI_SI_EEESC_SE_Li256ELb1ELb1ELb0ELb0EEENS1_19SingleTileSchedulerILb1ELb0ELb1ELi128EEEEEEEEEvNT_6ParamsE --------------------------
	.section	.nv.info._ZN7cutlass13device_kernelIN5flash19enable_sm80_to_sm89INS1_16FlashAttnFwdSm80INS1_25CollectiveMainloopFwdSm80ILi8ELi1ELb1EN4cute5tupleIJNS5_1CILi128EEENS7_ILi64EEENS7_ILi256EEEEEELi256ENS_10bfloat16_tEfNS_4arch4Sm80ELb1ELb0ELb1ELb1ELb1ELb0ELb1ELb0EEENS1_21CollectiveEpilogueFwdINS6_IJS8_SA_S9_EEENS6_IJNS7_ILi1EEESI_SI_EEESC_SE_Li256ELb1ELb1ELb0ELb0EEENS1_19SingleTileSchedulerILb1ELb0ELb1ELi128EEEEEEEEEvNT_6ParamsE,"",@"SHT_CUDA_INFO"
	.sectionflags	@""
	.align	4


	//----- nvinfo : EIATTR_CUDA_API_VERSION
	.align		4
        /*0000*/ 	.byte	0x04, 0x37
        /*0002*/ 	.short	(.L_312 - .L_311)
.L_311:
        /*0004*/ 	.word	0x00000082


	//----- nvinfo : EIATTR_KPARAM_INFO
	.align		4
.L_312:
        /*0008*/ 	.byte	0x04, 0x17
        /*000a*/ 	.short	(.L_314 - .L_313)
.L_313:
        /*000c*/ 	.word	0x00000000
        /*0010*/ 	.short	0x0000
        /*0012*/ 	.short	0x0000
        /*0014*/ 	.byte	0x00, 0xf0, 0x61, 0x10


	//----- nvinfo : EIATTR_SPARSE_MMA_MASK
	.align		4
.L_314:
        /*0018*/ 	.byte	0x03, 0x50
        /*001a*/ 	.short	0x0000


	//----- nvinfo : EIATTR_MAXREG_COUNT
	.align		4
        /*001c*/ 	.byte	0x03, 0x1b
        /*001e*/ 	.short	0x00ff


	//----- nvinfo : EIATTR_MERCURY_ISA_VERSION
	.align		4
        /*0020*/ 	.byte	0x03, 0x5f
        /*0022*/ 	.short	0x0101


	//----- nvinfo : EIATTR_VRC_CTA_INIT_COUNT
	.align		4
        /*0024*/ 	.byte	0x02, 0x4a
	.zero		1
	.zero		1


	//----- nvinfo : EIATTR_EXIT_INSTR_OFFSETS
	.align		4
        /*0028*/ 	.byte	0x04, 0x1c
        /*002a*/ 	.short	(.L_316 - .L_315)


	//   ....[0]....
.L_315:
        /*002c*/ 	.word	0x00000010


	//----- nvinfo : EIATTR_MAX_THREADS
	.align		4
.L_316:
        /*0030*/ 	.byte	0x04, 0x05
        /*0032*/ 	.short	(.L_318 - .L_317)
.L_317:
        /*0034*/ 	.word	0x00000100
        /*0038*/ 	.word	0x00000001
        /*003c*/ 	.word	0x00000001


	//----- nvinfo : EIATTR_CBANK_PARAM_SIZE
	.align		4
.L_318:
        /*0040*/ 	.byte	0x03, 0x19
        /*0042*/ 	.short	0x0418


	//----- nvinfo : EIATTR_PARAM_CBANK
	.align		4
        /*0044*/ 	.byte	0x04, 0x0a
        /*0046*/ 	.short	(.L_320 - .L_319)
	.align		4
.L_319:
        /*0048*/ 	.word	index@(.nv.constant0._ZN7cutlass13device_kernelIN5flash19enable_sm80_to_sm89INS1_16FlashAttnFwdSm80INS1_25CollectiveMainloopFwdSm80ILi8ELi1ELb1EN4cute5tupleIJNS5_1CILi128EEENS7_ILi64EEENS7_ILi256EEEEEELi256ENS_10bfloat16_tEfNS_4arch4Sm80ELb1ELb0ELb1ELb1ELb1ELb0ELb1ELb0EEENS1_21CollectiveEpilogueFwdINS6_IJS8_SA_S9_EEENS6_IJNS7_ILi1EEESI_SI_EEESC_SE_Li256ELb1ELb1ELb0ELb0EEENS1_19SingleTileSchedulerILb1ELb0ELb1ELi128EEEEEEEEEvNT_6ParamsE)
        /*004c*/ 	.short	0x0380
        /*004e*/ 	.short	0x0418


	//----- nvinfo : EIATTR_SW_WAR
	.align		4
.L_320:
        /*0050*/ 	.byte	0x04, 0x36
        /*0052*/ 	.short	(.L_322 - .L_321)
.L_321:
        /*0054*/ 	.word	0x00000008
.L_322:


//--------------------- .nv.info._ZN7cutlass13device_kernelIN5flash19enable_sm80_to_sm89INS1_16FlashAttnFwdSm80INS1_25CollectiveMainloopFwdSm80ILi8ELi1ELb0EN4cute5tupleIJNS5_1CILi128EEENS7_ILi32EEENS7_ILi256EEEEEELi256ENS_10bfloat16_tEfNS_4arch4Sm80ELb1ELb0ELb1ELb1ELb1ELb1ELb1ELb0EEENS1_21CollectiveEpilogueFwdINS6_IJS8_SA_S9_EEENS6_IJNS7_ILi1EEESI_SI_EEESC_SE_Li256ELb1ELb1ELb0ELb0EEENS1_19SingleTileSchedulerILb1ELb0ELb1ELi128EEEEEEEEEvNT_6ParamsE --------------------------
	.section	.nv.info._ZN7cutlass13device_kernelIN5flash19enable_sm80_to_sm89INS1_16FlashAttnFwdSm80INS1_25CollectiveMainloopFwdSm80ILi8ELi1ELb0EN4cute5tupleIJNS5_1CILi128EEENS7_ILi32EEENS7_ILi256EEEEEELi256ENS_10bfloat16_tEfNS_4arch4Sm80ELb1ELb0ELb1ELb1ELb1ELb1ELb1ELb0EEENS1_21CollectiveEpilogueFwdINS6_IJS8_SA_S9_EEENS6_IJNS7_ILi1EEESI_SI_EEESC_SE_Li256ELb1ELb1ELb0ELb0EEENS1_19SingleTileSchedulerILb1ELb0ELb1ELi128EEEEEEEEEvNT_6ParamsE,"",@"SHT_CUDA_INFO"
	.sectionflags	@""
	.align	4


	//----- nvinfo : EIATTR_CUDA_API_VERSION
	.align		4
        /*0000*/ 	.byte	0x04, 0x37
        /*0002*/ 	.short	(.L_324 - .L_323)
.L_323:
        /*0004*/ 	.word	0x00000082


	//----- nvinfo : EIATTR_KPARAM_INFO
	.align		4
.L_324:
        /*0008*/ 	.byte	0x04, 0x17
        /*000a*/ 	.short	(.L_326 - .L_325)
.L_325:
        /*000c*/ 	.word	0x00000000
        /*0010*/ 	.short	0x0000
        /*0012*/ 	.short	0x0000
        /*0014*/ 	.byte	0x00, 0xf0, 0x61, 0x10


	//----- nvinfo : EIATTR_SPARSE_MMA_MASK
	.align		4
.L_326:
        /*0018*/ 	.byte	0x03, 0x50
        /*001a*/ 	.short	0x0000


	//----- nvinfo : EIATTR_MAXREG_COUNT
	.align		4
        /*001c*/ 	.byte	0x03, 0x1b
        /*001e*/ 	.short	0x00ff


	//----- nvinfo : EIATTR_MERCURY_ISA_VERSION
	.align		4
        /*0020*/ 	.byte	0x03, 0x5f
        /*0022*/ 	.short	0x0101


	//----- nvinfo : EIATTR_VRC_CTA_INIT_COUNT
	.align		4
        /*0024*/ 	.byte	0x02, 0x4a
	.zero		1
	.zero		1


	//----- nvinfo : EIATTR_EXIT_INSTR_OFFSETS
	.align		4
        /*0028*/ 	.byte	0x04, 0x1c
        /*002a*/ 	.short	(.L_328 - .L_327)


	//   ....[0]....
.L_327:
        /*002c*/ 	.word	0x00000010


	//----- nvinfo : EIATTR_MAX_THREADS
	.align		4
.L_328:
        /*0030*/ 	.byte	0x04, 0x05
        /*0032*/ 	.short	(.L_330 - .L_329)
.L_329:
        /*0034*/ 	.word	0x00000100
        /*0038*/ 	.word	0x00000001
        /*003c*/ 	.word	0x00000001


	//----- nvinfo : EIATTR_CBANK_PARAM_SIZE
	.align		4
.L_330:
        /*0040*/ 	.byte	0x03, 0x19
        /*0042*/ 	.short	0x0418


	//----- nvinfo : EIATTR_PARAM_CBANK
	.align		4
        /*0044*/ 	.byte	0x04, 0x0a
        /*0046*/ 	.short	(.L_332 - .L_331)
	.align		4
.L_331:
        /*0048*/ 	.word	index@(.nv.constant0._ZN7cutlass13device_kernelIN5flash19enable_sm80_to_sm89INS1_16FlashAttnFwdSm80INS1_25CollectiveMainloopFwdSm80ILi8ELi1ELb0EN4cute5tupleIJNS5_1CILi128EEENS7_ILi32EEENS7_ILi256EEEEEELi256ENS_10bfloat16_tEfNS_4arch4Sm80ELb1ELb0ELb1ELb1ELb1ELb1ELb1ELb0EEENS1_21CollectiveEpilogueFwdINS6_IJS8_SA_S9_EEENS6_IJNS7_ILi1EEESI_SI_EEESC_SE_Li256ELb1ELb1ELb0ELb0EEENS1_19SingleTileSchedulerILb1ELb0ELb1ELi128EEEEEEEEEvNT_6ParamsE)
        /*004c*/ 	.short	0x0380
        /*004e*/ 	.short	0x0418


	//----- nvinfo : EIATTR_SW_WAR
	.align		4
.L_332:
        /*0050*/ 	.byte	0x04, 0x36
        /*0052*/ 	.short	(.L_334 - .L_333)
.L_333:
        /*0054*/ 	.word	0x00000008
.L_334:


//--------------------- .nv.info._ZN7cutlass13device_kernelIN5flash19enable_sm80_to_sm89INS1_16FlashAttnFwdSm80INS1_25CollectiveMainloopFwdSm80ILi8ELi1ELb0EN4cute5tupleIJNS5_1CILi128EEENS7_ILi96EEENS7_ILi256EEEEEELi256ENS_10bfloat16_tEfNS_4arch4Sm80ELb0ELb0ELb1ELb0ELb1ELb0ELb1ELb0EEENS1_21CollectiveEpilogueFwdINS6_IJS8_SA_S9_EEENS6_IJNS7_ILi1EEESI_SI_EEESC_SE_Li256ELb0ELb1ELb0ELb0EEENS1_19SingleTileSchedulerILb0ELb0ELb1ELi128EEEEEEEEEvNT_6ParamsE --------------------------
	.section	.nv.info._ZN7cutlass13device_kernelIN5flash19enable_sm80_to_sm89INS1_16FlashAttnFwdSm80INS1_25CollectiveMainloopFwdSm80ILi8ELi1ELb0EN4cute5tupleIJNS5_1CILi128EEENS7_ILi96EEENS7_ILi256EEEEEELi256ENS_10bfloat16_tEfNS_4arch4Sm80ELb0ELb0ELb1ELb0ELb1ELb0ELb1ELb0EEENS1_21CollectiveEpilogueFwdINS6_IJS8_SA_S9_EEENS6_IJNS7_ILi1EEESI_SI_EEESC_SE_Li256ELb0ELb1ELb0ELb0EEENS1_19SingleTileSchedulerILb0ELb0ELb1ELi128EEEEEEEEEvNT_6ParamsE,"",@"SHT_CUDA_INFO"
	.sectionflags	@""
	.align	4


	//----- nvinfo : EIATTR_CUDA_API_VERSION
	.align		4
        /*0000*/ 	.byte	0x04, 0x37
        /*0002*/ 	.short	(.L_336 - .L_335)
.L_335:
        /*0004*/ 	.word	0x00000082


	//----- nvinfo : EIATTR_KPARAM_INFO
	.align		4
.L_336:
        /*0008*/ 	.byte	0x04, 0x17
        /*000a*/ 	.short	(.L_338 - .L_337)
.L_337:
        /*000c*/ 	.word	0x00000000
        /*0010*/ 	.short	0x0000
        /*0012*/ 	.short	0x0000
        /*0014*/ 	.byte	0x00, 0xf0, 0x61, 0x10


	//----- nvinfo : EIATTR_SPARSE_MMA_MASK
	.align		4
.L_338:
        /*0018*/ 	.byte	0x03, 0x50
        /*001a*/ 	.short	0x0000


	//----- nvinfo : EIATTR_MAXREG_COUNT
	.align		4
        /*001c*/ 	.byte	0x03, 0x1b
        /*001e*/ 	.short	0x00ff


	//----- nvinfo : EIATTR_MERCURY_ISA_VERSION
	.align		4
        /*0020*/ 	.byte	0x03, 0x5f
        /*0022*/ 	.short	0x0101


	//----- nvinfo : EIATTR_VRC_CTA_INIT_COUNT
	.align		4
        /*0024*/ 	.byte	0x02, 0x4a
	.zero		1
	.zero		1


	//----- nvinfo : EIATTR_EXIT_INSTR_OFFSETS
	.align		4
        /*0028*/ 	.byte	0x04, 0x1c
        /*002a*/ 	.short	(.L_340 - .L_339)


	//   ....[0]....
.L_339:
        /*002c*/ 	.word	0x00000010


	//----- nvinfo : EIATTR_MAX_THREADS
	.align		4
.L_340:
        /*0030*/ 	.byte	0x04, 0x05
        /*0032*/ 	.short	(.L_342 - .L_341)
.L_341:
        /*0034*/ 	.word	0x00000100
        /*0038*/ 	.word	0x00000001
        /*003c*/ 	.word	0x00000001


	//----- nvinfo : EIATTR_CBANK_PARAM_SIZE
	.align		4
.L_342:
        /*0040*/ 	.byte	0x03, 0x19
        /*0042*/ 	.short	0x0418


	//----- nvinfo : EIATTR_PARAM_CBANK
	.align		4
        /*0044*/ 	.byte	0x04, 0x0a
        /*0046*/ 	.short	(.L_344 - .L_343)
	.align		4
.L_343:
        /*0048*/ 	.word	index@(.nv.constant0._ZN7cutlass13device_kernelIN5flash19enable_sm80_to_sm89INS1_16FlashAttnFwdSm80INS1_25CollectiveMainloopFwdSm80ILi8ELi1ELb0EN4cute5tupleIJNS5_1CILi128EEENS7_ILi96EEENS7_ILi256EEEEEELi256ENS_10bfloat16_tEfNS_4arch4Sm80ELb0ELb0ELb1ELb0ELb1ELb0ELb1ELb0EEENS1_21CollectiveEpilogueFwdINS6_IJS8_SA_S9_EEENS6_IJNS7_ILi1EEESI_SI_EEESC_SE_Li256ELb0ELb1ELb0ELb0EEENS1_19SingleTileSchedulerILb0ELb0ELb1ELi128EEEEEEEEEvNT_6ParamsE)
        /*004c*/ 	.short	0x0380
        /*004e*/ 	.short	0x0418


	//----- nvinfo : EIATTR_SW_WAR
	.align		4
.L_344:
        /*0050*/ 	.byte	0x04, 0x36
        /*0052*/ 	.short	(.L_346 - .L_345)
.L_345:
        /*0054*/ 	.word	0x00000008
.L_346:


//--------------------- .nv.info._ZN7cutlass13device_kernelIN5flash19enable_sm80_to_sm89INS1_16FlashAttnFwdSm80INS1_25CollectiveMainloopFwdSm80ILi8ELi1ELb0EN4cute5tupleIJNS5_1CILi128EEENS7_ILi96EEENS7_ILi256EEEEEELi256ENS_10bfloat16_tEfNS_4arch4Sm80ELb0ELb0ELb1ELb1ELb1ELb0ELb1ELb0EEENS1_21CollectiveEpilogueFwdINS6_IJS8_SA_S9_EEENS6_IJNS7_ILi1EEESI_SI_EEESC_SE_Li256ELb1ELb1ELb0ELb0EEENS1_19SingleTileSchedulerILb1ELb0ELb1ELi128EEEEEEEEEvNT_6ParamsE --------------------------
	.section	.nv.info._ZN7cutlass13device_kernelIN5flash19enable_sm80_to_sm89INS1_16FlashAttnFwdSm80INS1_25CollectiveMainloopFwdSm80ILi8ELi1ELb0EN4cute5tupleIJNS5_1CILi128EEENS7_ILi96EEENS7_ILi256EEEEEELi256ENS_10bfloat16_tEfNS_4arch4Sm80ELb0ELb0ELb1ELb1ELb1ELb0ELb1ELb0EEENS1_21CollectiveEpilogueFwdINS6_IJS8_SA_S9_EEENS6_IJNS7_ILi1EEESI_SI_EEESC_SE_Li256ELb1ELb1ELb0ELb0EEENS1_19SingleTileSchedulerILb1ELb0ELb1ELi128EEEEEEEEEvNT_6ParamsE,"",@"SHT_CUDA_INFO"
	.sectionflags	@""
	.align	4


	//----- nvinfo : EIATTR_CUDA_API_VERSION
	.align		4
        /*0000*/ 	.byte	0x04, 0x37
        /*0002*/ 	.short	(.L_348 - .L_347)
.L_347:
        /*0004*/ 	.word	0x00000082


	//----- nvinfo : EIATTR_KPARAM_INFO
	.align		4
.L_348:
        /*0008*/ 	.byte	0x04, 0x17
        /*000a*/ 	.short	(.L_350 - .L_349)
.L_349:
        /*000c*/ 	.word	0x00000000
        /*0010*/ 	.short	0x0000
        /*0012*/ 	.short	0x0000
        /*0014*/ 	.byte	0x00, 0xf0, 0x61, 0x10


	//----- nvinfo : EIATTR_SPARSE_MMA_MASK
	.align		4
.L_350:
        /*0018*/ 	.byte	0x03, 0x50
        /*001a*/ 	.short	0x0000


	//----- nvinfo : EIATTR_MAXREG_COUNT
	.align		4
        /*001c*/ 	.byte	0x03, 0x1b
        /*001e*/ 	.short	0x00ff


	//----- nvinfo : EIATTR_MERCURY_ISA_VERSION
	.align		4
        /*0020*/ 	.byte	0x03, 0x5f
        /*0022*/ 	.short	0x0101


	//----- nvinfo : EIATTR_VRC_CTA_INIT_COUNT
	.align		4
        /*0024*/ 	.byte	0x02, 0x4a
	.zero		1
	.zero		1


	//----- nvinfo : EIATTR_EXIT_INSTR_OFFSETS
	.align		4
        /*0028*/ 	.byte	0x04, 0x1c
        /*002a*/ 	.short	(.L_352 - .L_351)


	//   ....[0]....
.L_351:
        /*002c*/ 	.word	0x00000010


	//----- nvinfo : EIATTR_MAX_THREADS
	.align		4
.L_352:
        /*0030*/ 	.byte	0x04, 0x05
        /*0032*/ 	.short	(.L_354 - .L_353)
.L_353:
        /*0034*/ 	.word	0x00000100
        /*0038*/ 	.word	0x00000001
        /*003c*/ 	.word	0x00000001


	//----- nvinfo : EIATTR_CBANK_PARAM_SIZE
	.align		4
.L_354:
        /*0040*/ 	.byte	0x03, 0x19
        /*0042*/ 	.short	0x0418


	//----- nvinfo : EIATTR_PARAM_CBANK
	.align		4
        /*0044*/ 	.byte	0x04, 0x0a
        /*0046*/ 	.short	(.L_356 - .L_355)
	.align		4
.L_355:
        /*0048*/ 	.word	index@(.nv.constant0._ZN7cutlass13device_kernelIN5flash19enable_sm80_to_sm89INS1_16FlashAttnFwdSm80INS1_25CollectiveMainloopFwdSm80ILi8ELi1ELb0EN4cute5tupleIJNS5_1CILi128EEENS7_ILi96EEENS7_ILi256EEEEEELi256ENS_10bfloat16_tEfNS_4arch4Sm80ELb0ELb0ELb1ELb1ELb1ELb0ELb1ELb0EEENS1_21CollectiveEpilogueFwdINS6_IJS8_SA_S9_EEENS6_IJNS7_ILi1EEESI_SI_EEESC_SE_Li256ELb1ELb1ELb0ELb0EEENS1_19SingleTileSchedulerILb1ELb0ELb1ELi128EEEEEEEEEvNT_6ParamsE)
        /*004c*/ 	.short	0x0380
        /*004e*/ 	.short	0x0418


	//----- nvinfo : EIATTR_SW_WAR
	.align		4
.L_356:
        /*0050*/ 	.byte	0x04, 0x36
        /*0052*/ 	.short	(.L_358 - .L_357)
.L_357:
        /*0054*/ 	.word	0x00000008
.L_358:


//--------------------- .nv.info._ZN7cutlass13device_kernelIN5flash19enable_sm80_to_sm89INS1_16FlashAttnFwdSm80INS1_25CollectiveMainloopFwdSm80ILi8ELi1ELb0EN4cute5tupleIJNS5_1CILi128EEENS7_ILi48EEENS7_ILi256EEEEEELi256ENS_10bfloat16_tEfNS_4arch4Sm80ELb0ELb0ELb1ELb1ELb1ELb1ELb1ELb0EEENS1_21CollectiveEpilogueFwdINS6_IJS8_SA_S9_EEENS6_IJNS7_ILi1EEESI_SI_EEESC_SE_Li256ELb1ELb1ELb0ELb0EEENS1_19SingleTileSchedulerILb1ELb0ELb1ELi128EEEEEEEEEvNT_6ParamsE --------------------------
	.section	.nv.info._ZN7cutlass13device_kernelIN5flash19enable_sm80_to_sm89INS1_16FlashAttnFwdSm80INS1_25CollectiveMainloopFwdSm80ILi8ELi1ELb0EN4cute5tupleIJNS5_1CILi128EEENS7_ILi48EEENS7_ILi256EEEEEELi256ENS_10bfloat16_tEfNS_4arch4Sm80ELb0ELb0ELb1ELb1ELb1ELb1ELb1ELb0EEENS1_21CollectiveEpilogueFwdINS6_IJS8_SA_S9_EEENS6_IJNS7_ILi1EEESI_SI_EEESC_SE_Li256ELb1ELb1ELb0ELb0EEENS1_19SingleTileSchedulerILb1ELb0ELb1ELi128EEEEEEEEEvNT_6ParamsE,"",@"SHT_CUDA_INFO"
	.sectionflags	@""
	.align	4


	//----- nvinfo : EIATTR_CUDA_API_VERSION
	.align		4
        /*0000*/ 	.byte	0x04, 0x37
        /*0002*/ 	.short	(.L_360 - .L_359)
.L_359:
        /*0004*/ 	.word	0x00000082


	//----- nvinfo : EIATTR_KPARAM_INFO
	.align		4
.L_360:
        /*0008*/ 	.byte	0x04, 0x17
        /*000a*/ 	.short	(.L_362 - .L_361)
.L_361:
        /*000c*/ 	.word	0x00000000
        /*0010*/ 	.short	0x0000
        /*0012*/ 	.short	0x0000
        /*0014*/ 	.byte	0x00, 0xf0, 0x61, 0x10


	//----- nvinfo : EIATTR_SPARSE_MMA_MASK
	.align		4
.L_362:
        /*0018*/ 	.byte	0x03, 0x50
        /*001a*/ 	.short	0x0000


	//----- nvinfo : EIATTR_MAXREG_COUNT
	.align		4
        /*001c*/ 	.byte	0x03, 0x1b
        /*001e*/ 	.short	0x00ff


	//----- nvinfo : EIATTR_MERCURY_ISA_VERSION
	.align		4
        /*0020*/ 	.byte	0x03, 0x5f
        /*0022*/ 	.short	0x0101


	//----- nvinfo : EIATTR_VRC_CTA_INIT_COUNT
	.align		4
        /*0024*/ 	.byte	0x02, 0x4a
	.zero		1
	.zero		1


	//----- nvinfo : EIATTR_EXIT_INSTR_OFFSETS
	.align		4
        /*0028*/ 	.byte	0x04, 0x1c
        /*002a*/ 	.short	(.L_364 - .L_363)


	//   ....[0]....
.L_363:
        /*002c*/ 	.word	0x00000010


	//----- nvinfo : EIATTR_MAX_THREADS
	.align		4
.L_364:
        /*0030*/ 	.byte	0x04, 0x05
        /*0032*/ 	.short	(.L_366 - .L_365)
.L_365:
        /*0034*/ 	.word	0x00000100
        /*0038*/ 	.word	0x00000001
        /*003c*/ 	.word	0x00000001


	//----- nvinfo : EIATTR_CBANK_PARAM_SIZE
	.align		4
.L_366:
        /*0040*/ 	.byte	0x03, 0x19
        /*0042*/ 	.short	0x0418


	//----- nvinfo : EIATTR_PARAM_CBANK
	.align		4
        /*0044*/ 	.byte	0x04, 0x0a
        /*0046*/ 	.short	(.L_368 - .L_367)
	.align		4
.L_367:
        /*0048*/ 	.word	index@(.nv.constant0._ZN7cutlass13device_kernelIN5flash19enable_sm80_to_sm89INS1_16FlashAttnFwdSm80INS1_25CollectiveMainloopFwdSm80ILi8ELi1ELb0EN4cute5tupleIJNS5_1CILi128EEENS7_ILi48EEENS7_ILi256EEEEEELi256ENS_10bfloat16_tEfNS_4arch4Sm80ELb0ELb0ELb1ELb1ELb1ELb1ELb1ELb0EEENS1_21CollectiveEpilogueFwdINS6_IJS8_SA_S9_EEENS6_IJNS7_ILi1EEESI_SI_EEESC_SE_Li256ELb1ELb1ELb0ELb0EEENS1_19SingleTileSchedulerILb1ELb0ELb1ELi128EEEEEEEEEvNT_6ParamsE)
        /*004c*/ 	.short	0x0380
        /*004e*/ 	.short	0x0418


	//----- nvinfo : EIATTR_SW_WAR
	.align		4
.L_368:
        /*0050*/ 	.byte	0x04, 0x36
        /*0052*/ 	.short	(.L_370 - .L_369)
.L_369:
        /*0054*/ 	.word	0x00000008
.L_370:


//--------------------- .nv.info._ZN7cutlass13device_kernelIN5flash19enable_sm80_to_sm89INS1_16FlashAttnFwdSm80INS1_25CollectiveMainloopFwdSm80ILi8ELi1ELb0EN4cute5tupleIJNS5_1CILi128EEENS7_ILi64EEENS7_ILi256EEEEEELi256ENS_10bfloat16_tEfNS_4arch4Sm80ELb0ELb1ELb1ELb0ELb1ELb0ELb1ELb0EEENS1_21CollectiveEpilogueFwdINS6_IJS8_SA_S9_EEENS6_IJNS7_ILi1EEESI_SI_EEESC_SE_Li256ELb0ELb1ELb0ELb0EEENS1_19SingleTileSchedulerILb0ELb0ELb1ELi128EEEEEEEEEvNT_6ParamsE --------------------------
	.section	.nv.info._ZN7cutlass13device_kernelIN5flash19enable_sm80_to_sm89INS1_16FlashAttnFwdSm80INS1_25CollectiveMainloopFwdSm80ILi8ELi1ELb0EN4cute5tupleIJNS5_1CILi128EEENS7_ILi64EEENS7_ILi256EEEEEELi256ENS_10bfloat16_tEfNS_4arch4Sm80ELb0ELb1ELb1ELb0ELb1ELb0ELb1ELb0EEENS1_21CollectiveEpilogueFwdINS6_IJS8_SA_S9_EEENS6_IJNS7_ILi1EEESI_SI_EEESC_SE_Li256ELb0ELb1ELb0ELb0EEENS1_19SingleTileSchedulerILb0ELb0ELb1ELi128EEEEEEEEEvNT_6ParamsE,"",@"SHT_CUDA_INFO"
	.sectionflags	@""
	.align	4


	//----- nvinfo : EIATTR_CUDA_API_VERSION
	.align		4
        /*0000*/ 	.byte	0x04, 0x37
        /*0002*/ 	.short	(.L_372 - .L_371)
.L_371:
        /*0004*/ 	.word	0x00000082


	//----- nvinfo : EIATTR_KPARAM_INFO
	.align		4
.L_372:
        /*0008*/ 	.byte	0x04, 0x17
        /*000a*/ 	.short	(.L_374 - .L_373)
.L_373:
        /*000c*/ 	.word	0x00000000
        /*0010*/ 	.short	0x0000
        /*0012*/ 	.short	0x0000
        /*0014*/ 	.byte	0x00, 0xf0, 0x61, 0x10


	//----- nvinfo : EIATTR_SPARSE_MMA_MASK
	.align		4
.L_374:
        /*0018*/ 	.byte	0x03, 0x50
        /*001a*/ 	.short	0x0000


	//----- nvinfo : EIATTR_MAXREG_COUNT
	.align		4
        /*001c*/ 	.byte	0x03, 0x1b
        /*001e*/ 	.short	0x00ff


	//----- nvinfo : EIATTR_MERCURY_ISA_VERSION
	.align		4
        /*0020*/ 	.byte	0x03, 0x5f
        /*0022*/ 	.short	0x0101


	//----- nvinfo : EIATTR_VRC_CTA_INIT_COUNT
	.align		4
        /*0024*/ 	.byte	0x02, 0x4a
	.zero		1
	.zero		1


	//----- nvinfo : EIATTR_EXIT_INSTR_OFFSETS
	.align		4
        /*0028*/ 	.byte	0x04, 0x1c
        /*002a*/ 	.short	(.L_376 - .L_375)


	//   ....[0]....
.L_375:
        /*002c*/ 	.word	0x00000010


	//----- nvinfo : EIATTR_MAX_THREADS
	.align		4
.L_376:
        /*0030*/ 	.byte	0x04, 0x05
        /*0032*/ 	.short	(.L_378 - .L_377)
.L_377:
        /*0034*/ 	.word	0x00000100
        /*0038*/ 	.word	0x00000001
        /*003c*/ 	.word	0x00000001


	//----- nvinfo : EIATTR_CBANK_PARAM_SIZE
	.align		4
.L_378:
        /*0040*/ 	.byte	0x03, 0x19
        /*0042*/ 	.short	0x0418


	//----- nvinfo : EIATTR_PARAM_CBANK
	.align		4
        /*0044*/ 	.byte	0x04, 0x0a
        /*0046*/ 	.short	(.L_380 - .L_379)
	.align		4
.L_379:
        /*0048*/ 	.word	index@(.nv.constant0._ZN7cutlass13device_kernelIN5flash19enable_sm80_to_sm89INS1_16FlashAttnFwdSm80INS1_25CollectiveMainloopFwdSm80ILi8ELi1ELb0EN4cute5tupleIJNS5_1CILi128EEENS7_ILi64EEENS7_ILi256EEEEEELi256ENS_10bfloat16_tEfNS_4arch4Sm80ELb0ELb1ELb1ELb0ELb1ELb0ELb1ELb0EEENS1_21CollectiveEpilogueFwdINS6_IJS8_SA_S9_EEENS6_IJNS7_ILi1EEESI_SI_EEESC_SE_Li256ELb0ELb1ELb0ELb0EEENS1_19SingleTileSchedulerILb0ELb0ELb1ELi128EEEEEEEEEvNT_6ParamsE)
        /*004c*/ 	.short	0x0380
        /*004e*/ 	.short	0x0418


	//----- nvinfo : EIATTR_SW_WAR
	.align		4
.L_380:
        /*0050*/ 	.byte	0x04, 0x36
        /*0052*/ 	.short	(.L_382 - .L_381)
.L_381:
        /*0054*/ 	.word	0x00000008
.L_382:


//--------------------- .nv.info._ZN7cutlass13device_kernelIN5flash19enable_sm80_to_sm89INS1_16FlashAttnFwdSm80INS1_25CollectiveMainloopFwdSm80ILi8ELi1ELb0EN4cute5tupleIJNS5_1CILi128EEENS7_ILi64EEENS7_ILi256EEEEEELi256ENS_10bfloat16_tEfNS_4arch4Sm80ELb0ELb1ELb1ELb1ELb1ELb0ELb1ELb0EEENS1_21CollectiveEpilogueFwdINS6_IJS8_SA_S9_EEENS6_IJNS7_ILi1EEESI_SI_EEESC_SE_Li256ELb1ELb1ELb0ELb0EEENS1_19SingleTileSchedulerILb1ELb0ELb1ELi128EEEEEEEEEvNT_6ParamsE --------------------------
	.section	.nv.info._ZN7cutlass13device_kernelIN5flash19enable_sm80_to_sm89INS1_16FlashAttnFwdSm80INS1_25CollectiveMainloopFwdSm80ILi8ELi1ELb0EN4cute5tupleIJNS5_1CILi128EEENS7_ILi64EEENS7_ILi256EEEEEELi256ENS_10bfloat16_tEfNS_4arch4Sm80ELb0ELb1ELb1ELb1ELb1ELb0ELb1ELb0EEENS1_21CollectiveEpilogueFwdINS6_IJS8_SA_S9_EEENS6_IJNS7_ILi1EEESI_SI_EEESC_SE_Li256ELb1ELb1ELb0ELb0EEENS1_19SingleTileSchedulerILb1ELb0ELb1ELi128EEEEEEEEEvNT_6ParamsE,"",@"SHT_CUDA_INFO"
	.sectionflags	@""
	.align	4


	//----- nvinfo : EIATTR_CUDA_API_VERSION
	.align		4
        /*0000*/ 	.byte	0x04, 0x37
        /*0002*/ 	.short	(.L_384 - .L_383)
.L_383:
        /*0004*/ 	.word	0x00000082


	//----- nvinfo : EIATTR_KPARAM_INFO
	.align		4
.L_384:
        /*0008*/ 	.byte	0x04, 0x17
        /*000a*/ 	.short	(.L_386 - .L_385)
.L_385:
        /*000c*/ 	.word	0x00000000
        /*0010*/ 	.short	0x0000
        /*0012*/ 	.short	0x0000
        /*0014*/ 	.byte	0x00, 0xf0, 0x61, 0x10


	//----- nvinfo : EIATTR_SPARSE_MMA_MASK
	.align		4
.L_386:
        /*0018*/ 	.byte	0x03, 0x50
        /*001a*/ 	.short	0x0000


	//----- nvinfo : EIATTR_MAXREG_COUNT
	.align		4
        /*001c*/ 	.byte	0x03, 0x1b
        /*001e*/ 	.short	0x00ff


	//----- nvinfo : EIATTR_MERCURY_ISA_VERSION
	.align		4
        /*0020*/ 	.byte	0x03, 0x5f
        /*0022*/ 	.short	0x0101


	//----- nvinfo : EIATTR_VRC_CTA_INIT_COUNT
	.align		4
        /*0024*/ 	.byte	0x02, 0x4a
	.zero		1
	.zero		1


	//----- nvinfo : EIATTR_EXIT_INSTR_OFFSETS
	.align		4
        /*0028*/ 	.byte	0x04, 0x1c
        /*002a*/ 	.short	(.L_388 - .L_387)


	//   ....[0]....
.L_387:
        /*002c*/ 	.word	0x00000010


	//----- nvinfo : EIATTR_MAX_THREADS
	.align		4
.L_388:
        /*0030*/ 	.byte	0x04, 0x05
        /*0032*/ 	.short	(.L_390 - .L_389)
.L_389:
        /*0034*/ 	.word	0x00000100
        /*0038*/ 	.word	0x00000001
        /*003c*/ 	.word	0x00000001


	//----- nvinfo : EIATTR_CBANK_PARAM_SIZE
	.align		4
.L_390:
        /*0040*/ 	.byte	0x03, 0x19
        /*0042*/ 	.short	0x0418


	//----- nvinfo : EIATTR_PARAM_CBANK
	.align		4
        /*0044*/ 	.byte	0x04, 0x0a
        /*0046*/ 	.short	(.L_392 - .L_391)
	.align		4
.L_391:
        /*0048*/ 	.word	index@(.nv.constant0._ZN7cutlass13device_kernelIN5flash19enable_sm80_to_sm89INS1_16FlashAttnFwdSm80INS1_25CollectiveMainloopFwdSm80ILi8ELi1ELb0EN4cute5tupleIJNS5_1CILi128EEENS7_ILi64EEENS7_ILi256EEEEEELi256ENS_10bfloat16_tEfNS_4arch4Sm80ELb0ELb1ELb1ELb1ELb1ELb0ELb1ELb0EEENS1_21CollectiveEpilogueFwdINS6_IJS8_SA_S9_EEENS6_IJNS7_ILi1EEESI_SI_EEESC_SE_Li256ELb1ELb1ELb0ELb0EEENS1_19SingleTileSchedulerILb1ELb0ELb1ELi128EEEEEEEEEvNT_6ParamsE)
        /*004c*/ 	.short	0x0380
        /*004e*/ 	.short	0x0418


	//----- nvinfo : EIATTR_SW_WAR
	.align		4
.L_392:
        /*0050*/ 	.byte	0x04, 0x36
        /*0052*/ 	.short	(.L_394 - .L_393)
.L_393:
        /*0054*/ 	.word	0x00000008
.L_394:


//--------------------- .nv.info._ZN7cutlass13device_kernelIN5flash19enable_sm80_to_sm89INS1_16FlashAttnFwdSm80INS1_25CollectiveMainloopFwdSm80ILi8ELi1ELb0EN4cute5tupleIJNS5_1CILi128EEENS7_ILi48EEENS7_ILi256EEEEEELi256ENS_10bfloat16_tEfNS_4arch4Sm80ELb0ELb1ELb1ELb1ELb1ELb1ELb1ELb0EEENS1_21CollectiveEpilogueFwdINS6_IJS8_SA_S9_EEENS6_IJNS7_ILi1EEESI_SI_EEESC_SE_Li256ELb1ELb1ELb0ELb0EEENS1_19SingleTileSchedulerILb1ELb0ELb1ELi128EEEEEEEEEvNT_6ParamsE --------------------------
	.section	.nv.info._ZN7cutlass13device_kernelIN5flash19enable_sm80_to_sm89INS1_16FlashAttnFwdSm80INS1_25CollectiveMainloopFwdSm80ILi8ELi1ELb0EN4cute5tupleIJNS5_1CILi128EEENS7_ILi48EEENS7_ILi256EEEEEELi256ENS_10bfloat16_tEfNS_4arch4Sm80ELb0ELb1ELb1ELb1ELb1ELb1ELb1ELb0EEENS1_21CollectiveEpilogueFwdINS6_IJS8_SA_S9_EEENS6_IJNS7_ILi1EEESI_SI_EEESC_SE_Li256ELb1ELb1ELb0ELb0EEENS1_19SingleTileSchedulerILb1ELb0ELb1ELi128EEEEEEEEEvNT_6ParamsE,"",@"SHT_CUDA_INFO"
	.sectionflags	@""
	.align	4


	//----- nvinfo : EIATTR_CUDA_API_VERSION
	.align		4
        /*0000*/ 	.byte	0x04, 0x37
        /*0002*/ 	.short	(.L_396 - .L_395)
.L_395:
        /*0004*/ 	.word	0x00000082


	//----- nvinfo : EIATTR_KPARAM_INFO
	.align		4
.L_396:
        /*0008*/ 	.byte	0x04, 0x17
        /*000a*/ 	.short	(.L_398 - .L_397)
.L_397:
        /*000c*/ 	.word	0x00000000
        /*0010*/ 	.short	0x0000
        /*0012*/ 	.short	0x0000
        /*0014*/ 	.byte	0x00, 0xf0, 0x61, 0x10


	//----- nvinfo : EIATTR_SPARSE_MMA_MASK
	.align		4
.L_398:
        /*0018*/ 	.byte	0x03, 0x50
        /*001a*/ 	.short	0x0000


	//----- nvinfo : EIATTR_MAXREG_COUNT
	.align		4
        /*001c*/ 	.byte	0x03, 0x1b
        /*001e*/ 	.short	0x00ff


	//----- nvinfo : EIATTR_MERCURY_ISA_VERSION
	.align		4
        /*0020*/ 	.byte	0x03, 0x5f
        /*0022*/ 	.short	0x0101


	//----- nvinfo : EIATTR_VRC_CTA_INIT_COUNT
	.align		4
        /*0024*/ 	.byte	0x02, 0x4a
	.zero		1
	.zero		1


	//----- nvinfo : EIATTR_EXIT_INSTR_OFFSETS
	.align		4
        /*0028*/ 	.byte	0x04, 0x1c
        /*002a*/ 	.short	(.L_400 - .L_399)


	//   ....[0]....
.L_399:
        /*002c*/ 	.word	0x00000010


	//----- nvinfo : EIATTR_MAX_THREADS
	.align		4
.L_400:
        /*0030*/ 	.byte	0x04, 0x05
        /*0032*/ 	.short	(.L_402 - .L_401)
.L_401:
        /*0034*/ 	.word	0x00000100
        /*0038*/ 	.word	0x00000001
        /*003c*/ 	.word	0x00000001


	//----- nvinfo : EIATTR_CBANK_PARAM_SIZE
	.align		4
.L_402:
        /*0040*/ 	.byte	0x03, 0x19
        /*0042*/ 	.short	0x0418


	//----- nvinfo : EIATTR_PARAM_CBANK
	.align		4
        /*0044*/ 	.byte	0x04, 0x0a
        /*0046*/ 	.short	(.L_404 - .L_403)
	.align		4
.L_403:
        /*0048*/ 	.word	index@(.nv.constant0._ZN7cutlass13device_kernelIN5flash19enable_sm80_to_sm89INS1_16FlashAttnFwdSm80INS1_25CollectiveMainloopFwdSm80ILi8ELi1ELb0EN4cute5tupleIJNS5_1CILi128EEENS7_ILi48EEENS7_ILi256EEEEEELi256ENS_10bfloat16_tEfNS_4arch4Sm80ELb0ELb1ELb1ELb1ELb1ELb1ELb1ELb0EEENS1_21CollectiveEpilogueFwdINS6_IJS8_SA_S9_EEENS6_IJNS7_ILi1EEESI_SI_EEESC_SE_Li256ELb1ELb1ELb0ELb0EEENS1_19SingleTileSchedulerILb1ELb0ELb1ELi128EEEEEEEEEvNT_6ParamsE)
        /*004c*/ 	.short	0x0380
        /*004e*/ 	.short	0x0418


	//----- nvinfo : EIATTR_SW_WAR
	.align		4
.L_404:
        /*0050*/ 	.byte	0x04, 0x36
        /*0052*/ 	.short	(.L_406 - .L_405)
.L_405:
        /*0054*/ 	.word	0x00000008
.L_406:


//--------------------- .nv.info._ZN7cutlass13device_kernelIN5flash19enable_sm80_to_sm89INS1_16FlashAttnFwdSm80INS1_25CollectiveMainloopFwdSm80ILi8ELi1ELb0EN4cute5tupleIJNS5_1CILi128EEENS7_ILi96EEENS7_ILi256EEEEEELi256ENS_10bfloat16_tEfNS_4arch4Sm80ELb1ELb0ELb1ELb0ELb1ELb0ELb1ELb0EEENS1_21CollectiveEpilogueFwdINS6_IJS8_SA_S9_EEENS6_IJNS7_ILi1EEESI_SI_EEESC_SE_Li256ELb0ELb1ELb0ELb0EEENS1_30DynamicPersistentTileSchedulerILi256ELi256ELb0ELb1ELb0EEEEEEEEEvNT_6ParamsE --------------------------
	.section	.nv.info._ZN7cutlass13device_kernelIN5flash19enable_sm80_to_sm89INS1_16FlashAttnFwdSm80INS1_25CollectiveMainloopFwdSm80ILi8ELi1ELb0EN4cute5tupleIJNS5_1CILi128EEENS7_ILi96EEENS7_ILi256EEEEEELi256ENS_10bfloat16_tEfNS_4arch4Sm80ELb1ELb0ELb1ELb0ELb1ELb0ELb1ELb0EEENS1_21CollectiveEpilogueFwdINS6_IJS8_SA_S9_EEENS6_IJNS7_ILi1EEESI_SI_EEESC_SE_Li256ELb0ELb1ELb0ELb0EEENS1_30DynamicPersistentTileSchedulerILi256ELi256ELb0ELb1ELb0EEEEEEEEEvNT_6ParamsE,"",@"SHT_CUDA_INFO"
	.sectionflags	@""
	.align	4


	//----- nvinfo : EIATTR_CUDA_API_VERSION
	.align		4
        /*0000*/ 	.byte	0x04, 0x37
        /*0002*/ 	.short	(.L_408 - .L_407)
.L_407:
        /*0004*/ 	.word	0x00000082


	//----- nvinfo : EIATTR_KPARAM_INFO
	.align		4
.L_408:
        /*0008*/ 	.byte	0x04, 0x17
        /*000a*/ 	.short	(.L_410 - .L_409)
.L_409:
        /*000c*/ 	.word	0x00000000
        /*0010*/ 	.short	0x0000
        /*0012*/ 	.short	0x0000
        /*0014*/ 	.byte	0x00, 0xf0, 0xa1, 0x10


	//----- nvinfo : EIATTR_SPARSE_MMA_MASK
	.align		4
.L_410:
        /*0018*/ 	.byte	0x03, 0x50
        /*001a*/ 	.short	0x0000


	//----- nvinfo : EIATTR_MAXREG_COUNT
	.align		4
        /*001c*/ 	.byte	0x03, 0x1b
        /*001e*/ 	.short	0x00ff


	//----- nvinfo : EIATTR_MERCURY_ISA_VERSION
	.align		4
        /*0020*/ 	.byte	0x03, 0x5f
        /*0022*/ 	.short	0x0101


	//----- nvinfo : EIATTR_VRC_CTA_INIT_COUNT
	.align		4
        /*0024*/ 	.byte	0x02, 0x4a
	.zero		1
	.zero		1


	//----- nvinfo : EIATTR_EXIT_INSTR_OFFSETS
	.align		4
        /*0028*/ 	.byte	0x04, 0x1c
        /*002a*/ 	.short	(.L_412 - .L_411)


	//   ....[0]....
.L_411:
        /*002c*/ 	.word	0x00000010


	//----- nvinfo : EIATTR_MAX_THREADS
	.align		4
.L_412:
        /*0030*/ 	.byte	0x04, 0x05
        /*0032*/ 	.short	(.L_414 - .L_413)
.L_413:
        /*0034*/ 	.word	0x00000100
        /*0038*/ 	.word	0x00000001
        /*003c*/ 	.word	0x00000001


	//----- nvinfo : EIATTR_CBANK_PARAM_SIZE
	.align		4
.L_414:
        /*0040*/ 	.byte	0x03, 0x19
        /*0042*/ 	.short	0x0428


	//----- nvinfo : EIATTR_PARAM_CBANK
	.align		4
        /*0044*/ 	.byte	0x04, 0x0a
        /*0046*/ 	.short	(.L_416 - .L_415)
	.align		4
.L_415:
        /*0048*/ 	.word	index@(.nv.constant0._ZN7cutlass13device_kernelIN5flash19enable_sm80_to_sm89INS1_16FlashAttnFwdSm80INS1_25CollectiveMainloopFwdSm80ILi8ELi1ELb0EN4cute5tupleIJNS5_1CILi128EEENS7_ILi96EEENS7_ILi256EEEEEELi256ENS_10bfloat16_tEfNS_4arch4Sm80ELb1ELb0ELb1ELb0ELb1ELb0ELb1ELb0EEENS1_21CollectiveEpilogueFwdINS6_IJS8_SA_S9_EEENS6_IJNS7_ILi1EEESI_SI_EEESC_SE_Li256ELb0ELb1ELb0ELb0EEENS1_30DynamicPersistentTileSchedulerILi256ELi256ELb0ELb1ELb0EEEEEEEEEvNT_6ParamsE)
        /*004c*/ 	.short	0x0380
        /*004e*/ 	.short	0x0428


	//----- nvinfo : EIATTR_SW_WAR
	.align		4
.L_416:
        /*0050*/ 	.byte	0x04, 0x36
        /*0052*/ 	.short	(.L_418 - .L_417)
.L_417:
        /*0054*/ 	.word	0x00000008
.L_418:


//--------------------- .nv.info._ZN7cutlass13device_kernelIN5flash19enable_sm80_to_sm89INS1_16FlashAttnFwdSm80INS1_25CollectiveMainloopFwdSm80ILi8ELi1ELb0EN4cute5tupleIJNS5_1CILi128EEENS7_ILi96EEENS7_ILi256EEEEEELi256ENS_10bfloat16_tEfNS_4arch4Sm80ELb1ELb0ELb1ELb1ELb1ELb0ELb1ELb0EEENS1_21CollectiveEpilogueFwdINS6_IJS8_SA_S9_EEENS6_IJNS7_ILi1EEESI_SI_EEESC_SE_Li256ELb1ELb1ELb0ELb0EEENS1_19SingleTileSchedulerILb1ELb0ELb1ELi128EEEEEEEEEvNT_6ParamsE --------------------------
	.section	.nv.info._ZN7cutlass13device_kernelIN5flash19enable_sm80_to_sm89INS1_16FlashAttnFwdSm80INS1_25CollectiveMainloopFwdSm80ILi8ELi1ELb0EN4cute5tupleIJNS5_1CILi128EEENS7_ILi96EEENS7_ILi256EEEEEELi256ENS_10bfloat16_tEfNS_4arch4Sm80ELb1ELb0ELb1ELb1ELb1ELb0ELb1ELb0EEENS1_21CollectiveEpilogueFwdINS6_IJS8_SA_S9_EEENS6_IJNS7_ILi1EEESI_SI_EEESC_SE_Li256ELb1ELb1ELb0ELb0EEENS1_19SingleTileSchedulerILb1ELb0ELb1ELi128EEEEEEEEEvNT_6ParamsE,"",@"SHT_CUDA_INFO"
	.sectionflags	@""
	.align	4


	//----- nvinfo : EIATTR_CUDA_API_VERSION
	.align		4
        /*0000*/ 	.byte	0x04, 0x37
        /*0002*/ 	.short	(.L_420 - .L_419)
.L_419:
        /*0004*/ 	.word	0x00000082


	//----- nvinfo : EIATTR_KPARAM_INFO
	.align		4
.L_420:
        /*0008*/ 	.byte	0x04, 0x17
        /*000a*/ 	.short	(.L_422 - .L_421)
.L_421:
        /*000c*/ 	.word	0x00000000
        /*0010*/ 	.short	0x0000
        /*0012*/ 	.short	0x0000
        /*0014*/ 	.byte	0x00, 0xf0, 0x61, 0x10


	//----- nvinfo : EIATTR_SPARSE_MMA_MASK
	.align		4
.L_422:
        /*0018*/ 	.byte	0x03, 0x50
        /*001a*/ 	.short	0x0000


	//----- nvinfo : EIATTR_MAXREG_COUNT
	.align		4
        /*001c*/ 	.byte	0x03, 0x1b
        /*001e*/ 	.short	0x00ff


	//----- nvinfo : EIATTR_MERCURY_ISA_VERSION
	.align		4
        /*0020*/ 	.byte	0x03, 0x5f
        /*0022*/ 	.short	0x0101


	//----- nvinfo : EIATTR_VRC_CTA_INIT_COUNT
	.align		4
        /*0024*/ 	.byte	0x02, 0x4a
	.zero		1
	.zero		1


	//----- nvinfo : EIATTR_EXIT_INSTR_OFFSETS
	.align		4
        /*0028*/ 	.byte	0x04, 0x1c
        /*002a*/ 	.short	(.L_424 - .L_423)


	//   ....[0]....
.L_423:
        /*002c*/ 	.word	0x00000010


	//----- nvinfo : EIATTR_MAX_THREADS
	.align		4
.L_424:
        /*0030*/ 	.byte	0x04, 0x05
        /*0032*/ 	.short	(.L_426 - .L_425)
.L_425:
        /*0034*/ 	.word	0x00000100
        /*0038*/ 	.word	0x00000001
        /*003c*/ 	.word	0x00000001


	//----- nvinfo : EIATTR_CBANK_PARAM_SIZE
	.align		4
.L_426:
        /*0040*/ 	.byte	0x03, 0x19
        /*0042*/ 	.short	0x0418


	//----- nvinfo : EIATTR_PARAM_CBANK
	.align		4
        /*0044*/ 	.byte	0x04, 0x0a
        /*0046*/ 	.short	(.L_428 - .L_427)
	.align		4
.L_427:
        /*0048*/ 	.word	index@(.nv.constant0._ZN7cutlass13device_kernelIN5flash19enable_sm80_to_sm89INS1_16FlashAttnFwdSm80INS1_25CollectiveMainloopFwdSm80ILi8ELi1ELb0EN4cute5tupleIJNS5_1CILi128EEENS7_ILi96EEENS7_ILi256EEEEEELi256ENS_10bfloat16_tEfNS_4arch4Sm80ELb1ELb0ELb1ELb1ELb1ELb0ELb1ELb0EEENS1_21CollectiveEpilogueFwdINS6_IJS8_SA_S9_EEENS6_IJNS7_ILi1EEESI_SI_EEESC_SE_Li256ELb1ELb1ELb0ELb0EEENS1_19SingleTileSchedulerILb1ELb0ELb1ELi128EEEEEEEEEvNT_6ParamsE)
        /*004c*/ 	.short	0x0380
        /*004e*/ 	.short	0x0418


	//----- nvinfo : EIATTR_SW_WAR
	.align		4
.L_428:
        /*0050*/ 	.byte	0x04, 0x36
        /*0052*/ 	.short	(.L_430 - .L_429)
.L_429:
        /*0054*/ 	.word	0x00000008
.L_430:


//--------------------- .nv.info._ZN7cutlass13device_kernelIN5flash19enable_sm80_to_sm89INS1_16FlashAttnFwdSm80INS1_25CollectiveMainloopFwdSm80ILi8ELi1ELb0EN4cute5tupleIJNS5_1CILi128EEENS7_ILi48EEENS7_ILi256EEEEEELi256ENS_10bfloat16_tEfNS_4arch4Sm80ELb1ELb0ELb1ELb1ELb1ELb1ELb1ELb0EEENS1_21CollectiveEpilogueFwdINS6_IJS8_SA_S9_EEENS6_IJNS7_ILi1EEESI_SI_EEESC_SE_Li256ELb1ELb1ELb0ELb0EEENS1_19SingleTileSchedulerILb1ELb0ELb1ELi128EEEEEEEEEvNT_6ParamsE --------------------------
	.section	.nv.info._ZN7cutlass13device_kernelIN5flash19enable_sm80_to_sm89INS1_16FlashAttnFwdSm80INS1_25CollectiveMainloopFwdSm80ILi8ELi1ELb0EN4cute5tupleIJNS5_1CILi128EEENS7_ILi48EEENS7_ILi256EEEEEELi256ENS_10bfloat16_tEfNS_4arch4Sm80ELb1ELb0ELb1ELb1ELb1ELb1ELb1ELb0EEENS1_21CollectiveEpilogueFwdINS6_IJS8_SA_S9_EEENS6_IJNS7_ILi1EEESI_SI_EEESC_SE_Li256ELb1ELb1ELb0ELb0EEENS1_19SingleTileSchedulerILb1ELb0ELb1ELi128EEEEEEEEEvNT_6ParamsE,"",@"SHT_CUDA_INFO"
	.sectionflags	@""
	.align	4


	//----- nvinfo : EIATTR_CUDA_API_VERSION
	.align		4
        /*0000*/ 	.byte	0x04, 0x37
        /*0002*/ 	.short	(.L_432 - .L_431)
.L_431:
        /*0004*/ 	.word	0x00000082


	//----- nvinfo : EIATTR_KPARAM_INFO
	.align		4
.L_432:
        /*0008*/ 	.byte	0x04, 0x17
        /*000a*/ 	.short	(.L_434 - .L_433)
.L_433:
        /*000c*/ 	.word	0x00000000
        /*0010*/ 	.short	0x0000
        /*0012*/ 	.short	0x0000
        /*0014*/ 	.byte	0x00, 0xf0, 0x61, 0x10


	//----- nvinfo : EIATTR_SPARSE_MMA_MASK
	.align		4
.L_434:
        /*0018*/ 	.byte	0x03, 0x50
        /*001a*/ 	.short	0x0000


	//----- nvinfo : EIATTR_MAXREG_COUNT
	.align		4
        /*001c*/ 	.byte	0x03, 0x1b
        /*001e*/ 	.short	0x00ff


	//----- nvinfo : EIATTR_MERCURY_ISA_VERSION
	.align		4
        /*0020*/ 	.byte	0x03, 0x5f
        /*0022*/ 	.short	0x0101


	//----- nvinfo : EIATTR_VRC_CTA_INIT_COUNT
	.align		4
        /*0024*/ 	.byte	0x02, 0x4a
	.zero		1
	.zero		1


	//----- nvinfo : EIATTR_EXIT_INSTR_OFFSETS
	.align		4
        /*0028*/ 	.byte	0x04, 0x1c
        /*002a*/ 	.short	(.L_436 - .L_435)


	//   ....[0]....
.L_435:
        /*002c*/ 	.word	0x00000010


	//----- nvinfo : EIATTR_MAX_THREADS
	.align		4
.L_436:
        /*0030*/ 	.byte	0x04, 0x05
        /*0032*/ 	.short	(.L_438 - .L_437)
.L_437:
        /*0034*/ 	.word	0x00000100
        /*0038*/ 	.word	0x00000001
        /*003c*/ 	.word	0x00000001


	//----- nvinfo : EIATTR_CBANK_PARAM_SIZE
	.align		4
.L_438:
        /*0040*/ 	.byte	0x03, 0x19
        /*0042*/ 	.short	0x0418


	//----- nvinfo : EIATTR_PARAM_CBANK
	.align		4
        /*0044*/ 	.byte	0x04, 0x0a
        /*0046*/ 	.short	(.L_440 - .L_439)
	.align		4
.L_439:
        /*0048*/ 	.word	index@(.nv.constant0._ZN7cutlass13device_kernelIN5flash19enable_sm80_to_sm89INS1_16FlashAttnFwdSm80INS1_25CollectiveMainloopFwdSm80ILi8ELi1ELb0EN4cute5tupleIJNS5_1CILi128EEENS7_ILi48EEENS7_ILi256EEEEEELi256ENS_10bfloat16_tEfNS_4arch4Sm80ELb1ELb0ELb1ELb1ELb1ELb1ELb1ELb0EEENS1_21CollectiveEpilogueFwdINS6_IJS8_SA_S9_EEENS6_IJNS7_ILi1EEESI_SI_EEESC_SE_Li256ELb1ELb1ELb0ELb0EEENS1_19SingleTileSchedulerILb1ELb0ELb1ELi128EEEEEEEEEvNT_6ParamsE)
        /*004c*/ 	.short	0x0380
        /*004e*/ 	.short	0x0418


	//----- nvinfo : EIATTR_SW_WAR
	.align		4
.L_440:
        /*0050*/ 	.byte	0x04, 0x36
        /*0052*/ 	.short	(.L_442 - .L_441)
.L_441:
        /*0054*/ 	.word	0x00000008
.L_442:


//--------------------- .nv.info._ZN7cutlass13device_kernelIN5flash19enable_sm80_to_sm89INS1_16FlashAttnFwdSm80INS1_25CollectiveMainloopFwdSm80ILi8ELi1ELb1EN4cute5tupleIJNS5_1CILi128EEENS7_ILi64EEENS7_ILi256EEEEEELi256ENS_10bfloat16_tEfNS_4arch4Sm80ELb0ELb0ELb0ELb0ELb1ELb0ELb1ELb0EEENS1_21CollectiveEpilogueFwdINS6_IJS8_SA_S9_EEENS6_IJNS7_ILi1EEESI_SI_EEESC_SE_Li256ELb0ELb1ELb0ELb0EEENS1_19SingleTileSchedulerILb0ELb0ELb1ELi128EEEEEEEEEvNT_6ParamsE --------------------------
	.section	.nv.info._ZN7cutlass13device_kernelIN5flash19enable_sm80_to_sm89INS1_16FlashAttnFwdSm80INS1_25CollectiveMainloopFwdSm80ILi8ELi1ELb1EN4cute5tupleIJNS5_1CILi128EEENS7_ILi64EEENS7_ILi256EEEEEELi256ENS_10bfloat16_tEfNS_4arch4Sm80ELb0ELb0ELb0ELb0ELb1ELb0ELb1ELb0EEENS1_21CollectiveEpilogueFwdINS6_IJS8_SA_S9_EEENS6_IJNS7_ILi1EEESI_SI_EEESC_SE_Li256ELb0ELb1ELb0ELb0EEENS1_19SingleTileSchedulerILb0ELb0ELb1ELi128EEEEEEEEEvNT_6ParamsE,"",@"SHT_CUDA_INFO"
	.sectionflags	@""
	.align	4


	//----- nvinfo : EIATTR_CUDA_API_VERSION
	.align		4
        /*0000*/ 	.byte	0x04, 0x37
        /*0002*/ 	.short	(.L_444 - .L_443)
.L_443:
        /*0004*/ 	.word	0x00000082


	//----- nvinfo : EIATTR_KPARAM_INFO
	.align		4
.L_444:
        /*0008*/ 	.byte	0x04, 0x17
        /*000a*/ 	.short	(.L_446 - .L_445)
.L_445:
        /*000c*/ 	.word	0x00000000
        /*0010*/ 	.short	0x0000
        /*0012*/ 	.short	0x0000
        /*0014*/ 	.byte	0x00, 0xf0, 0x61, 0x10


	//----- nvinfo : EIATTR_SPARSE_MMA_MASK
	.align		4
.L_446:
        /*0018*/ 	.byte	0x03, 0x50
        /*001a*/ 	.short	0x0000


	//----- nvinfo : EIATTR_MAXREG_COUNT
	.align		4
        /*001c*/ 	.byte	0x03, 0x1b
        /*001e*/ 	.short	0x00ff


	//----- nvinfo : EIATTR_MERCURY_ISA_VERSION
	.align		4
        /*0020*/ 	.byte	0x03, 0x5f
        /*0022*/ 	.short	0x0101


	//----- nvinfo : EIATTR_VRC_CTA_INIT_COUNT
	.align		4
        /*0024*/ 	.byte	0x02, 0x4a
	.zero		1
	.zero		1


	//----- nvinfo : EIATTR_EXIT_INSTR_OFFSETS
	.align		4
        /*0028*/ 	.byte	0x04, 0x1c
        /*002a*/ 	.short	(.L_448 - .L_447)


	//   ....[0]....
.L_447:
        /*002c*/ 	.word	0x00000010


	//----- nvinfo : EIATTR_MAX_THREADS
	.align		4
.L_448:
        /*0030*/ 	.byte	0x04, 0x05
        /*0032*/ 	.short	(.L_450 - .L_449)
.L_449:
        /*0034*/ 	.word	0x00000100
        /*0038*/ 	.word	0x00000001
        /*003c*/ 	.word	0x00000001


	//----- nvinfo : EIATTR_CBANK_PARAM_SIZE
	.align		4
.L_450:
        /*0040*/ 	.byte	0x03, 0x19
        /*0042*/ 	.short	0x0418


	//----- nvinfo : EIATTR_PARAM_CBANK
	.align		4
        /*0044*/ 	.byte	0x04, 0x0a
        /*0046*/ 	.short	(.L_452 - .L_451)
	.align		4
.L_451:
        /*0048*/ 	.word	index@(.nv.constant0._ZN7cutlass13device_kernelIN5flash19enable_sm80_to_sm89INS1_16FlashAttnFwdSm80INS1_25CollectiveMainloopFwdSm80ILi8ELi1ELb1EN4cute5tupleIJNS5_1CILi128EEENS7_ILi64EEENS7_ILi256EEEEEELi256ENS_10bfloat16_tEfNS_4arch4Sm80ELb0ELb0ELb0ELb0ELb1ELb0ELb1ELb0EEENS1_21CollectiveEpilogueFwdINS6_IJS8_SA_S9_EEENS6_IJNS7_ILi1EEESI_SI_EEESC_SE_Li256ELb0ELb1ELb0ELb0EEENS1_19SingleTileSchedulerILb0ELb0ELb1ELi128EEEEEEEEEvNT_6ParamsE)
        /*004c*/ 	.short	0x0380
        /*004e*/ 	.short	0x0418


	//----- nvinfo : EIATTR_SW_WAR
	.align		4
.L_452:
        /*0050*/ 	.byte	0x04, 0x36
        /*0052*/ 	.short	(.L_454 - .L_453)
.L_453:
        /*0054*/ 	.word	0x00000008
.L_454:


//--------------------- .nv.info._ZN7cutlass13device_kernelIN5flash19enable_sm80_to_sm89INS1_16FlashAttnFwdSm80INS1_25CollectiveMainloopFwdSm80ILi8ELi1ELb1EN4cute5tupleIJNS5_1CILi128EEENS7_ILi64EEENS7_ILi256EEEEEELi256ENS_10bfloat16_tEfNS_4arch4Sm80ELb0ELb0ELb0ELb1ELb1ELb0ELb1ELb0EEENS1_21CollectiveEpilogueFwdINS6_IJS8_SA_S9_EEENS6_IJNS7_ILi1EEESI_SI_EEESC_SE_Li256ELb1ELb1ELb0ELb0EEENS1_19SingleTileSchedulerILb1ELb0ELb1ELi128EEEEEEEEEvNT_6ParamsE --------------------------
	.section	.nv.info._ZN7cutlass13device_kernelIN5flash19enable_sm80_to_sm89INS1_16FlashAttnFwdSm80INS1_25CollectiveMainloopFwdSm80ILi8ELi1ELb1EN4cute5tupleIJNS5_1CILi128EEENS7_ILi64EEENS7_ILi256EEEEEELi256ENS_10bfloat16_tEfNS_4arch4Sm80ELb0ELb0ELb0ELb1ELb1ELb0ELb1ELb0EEENS1_21CollectiveEpilogueFwdINS6_IJS8_SA_S9_EEENS6_IJNS7_ILi1EEESI_SI_EEESC_SE_Li256ELb1ELb1ELb0ELb0EEENS1_19SingleTileSchedulerILb1ELb0ELb1ELi128EEEEEEEEEvNT_6ParamsE,"",@"SHT_CUDA_INFO"
	.sectionflags	@""
	.align	4


	//----- nvinfo : EIATTR_CUDA_API_VERSION
	.align		4
        /*0000*/ 	.byte	0x04, 0x37
        /*0002*/ 	.short	(.L_456 - .L_455)
.L_455:
        /*0004*/ 	.word	0x00000082


	//----- nvinfo : EIATTR_KPARAM_INFO
	.align		4
.L_456:
        /*0008*/ 	.byte	0x04, 0x17
        /*000a*/ 	.short	(.L_458 - .L_457)
.L_457:
        /*000c*/ 	.word	0x00000000
        /*0010*/ 	.short	0x0000
        /*0012*/ 	.short	0x0000
        /*0014*/ 	.byte	0x00, 0xf0, 0x61, 0x10


	//----- nvinfo : EIATTR_SPARSE_MMA_MASK
	.align		4
.L_458:
        /*0018*/ 	.byte	0x03, 0x50
        /*001a*/ 	.short	0x0000


	//----- nvinfo : EIATTR_MAXREG_COUNT
	.align		4
        /*001c*/ 	.byte	0x03, 0x1b
        /*001e*/ 	.short	0x00ff


	//----- nvinfo : EIATTR_MERCURY_ISA_VERSION
	.align		4
        /*0020*/ 	.byte	0x03, 0x5f
        /*0022*/ 	.short	0x0101


	//----- nvinfo : EIATTR_VRC_CTA_INIT_COUNT
	.align		4
        /*0024*/ 	.byte	0x02, 0x4a
	.zero		1
	.zero		1


	//----- nvinfo : EIATTR_EXIT_INSTR_OFFSETS
	.align		4
        /*0028*/ 	.byte	0x04, 0x1c
        /*002a*/ 	.short	(.L_460 - .L_459)


	//   ....[0]....
.L_459:
        /*002c*/ 	.word	0x00000010


	//----- nvinfo : EIATTR_MAX_THREADS
	.align		4
.L_460:
        /*0030*/ 	.byte	0x04, 0x05
        /*0032*/ 	.short	(.L_462 - .L_461)
.L_461:
        /*0034*/ 	.word	0x00000100
        /*0038*/ 	.word	0x00000001
        /*003c*/ 	.word	0x00000001


	//----- nvinfo : EIATTR_CBANK_PARAM_SIZE
	.align		4
.L_462:
        /*0040*/ 	.byte	0x03, 0x19
        /*0042*/ 	.short	0x0418


	//----- nvinfo : EIATTR_PARAM_CBANK
	.align		4
        /*0044*/ 	.byte	0x04, 0x0a
        /*0046*/ 	.short	(.L_464 - .L_463)
	.align		4
.L_463:
        /*0048*/ 	.word	index@(.nv.constant0._ZN7cutlass13device_kernelIN5flash19enable_sm80_to_sm89INS1_16FlashAttnFwdSm80INS1_25CollectiveMainloopFwdSm80ILi8ELi1ELb1EN4cute5tupleIJNS5_1CILi128EEENS7_ILi64EEENS7_ILi256EEEEEELi256ENS_10bfloat16_tEfNS_4arch4Sm80ELb0ELb0ELb0ELb1ELb1ELb0ELb1ELb0EEENS1_21CollectiveEpilogueFwdINS6_IJS8_SA_S9_EEENS6_IJNS7_ILi1EEESI_SI_EEESC_SE_Li256ELb1ELb1ELb0ELb0EEENS1_19SingleTileSchedulerILb1ELb0ELb1ELi128EEEEEEEEEvNT_6ParamsE)
        /*004c*/ 	.short	0x0380
        /*004e*/ 	.short	0x0418


	//----- nvinfo : EIATTR_SW_WAR
	.align		4
.L_464:
        /*0050*/ 	.byte	0x04, 0x36
        /*0052*/ 	.short	(.L_466 - .L_465)
.L_465:
        /*0054*/ 	.word	0x00000008
.L_466:


//--------------------- .nv.info._ZN7cutlass13device_kernelIN5flash19enable_sm80_to_sm89INS1_16FlashAttnFwdSm80INS1_25CollectiveMainloopFwdSm80ILi8ELi1ELb0EN4cute5tupleIJNS5_1CILi128EEENS7_ILi32EEENS7_ILi256EEEEEELi256ENS_10bfloat16_tEfNS_4arch4Sm80ELb0ELb0ELb0ELb1ELb1ELb1ELb1ELb0EEENS1_21CollectiveEpilogueFwdINS6_IJS8_SA_S9_EEENS6_IJNS7_ILi1EEESI_SI_EEESC_SE_Li256ELb1ELb1ELb0ELb0EEENS1_19SingleTileSchedulerILb1ELb0ELb1ELi128EEEEEEEEEvNT_6ParamsE --------------------------
	.section	.nv.info._ZN7cutlass13device_kernelIN5flash19enable_sm80_to_sm89INS1_16FlashAttnFwdSm80INS1_25CollectiveMainloopFwdSm80ILi8ELi1ELb0EN4cute5tupleIJNS5_1CILi128EEENS7_ILi32EEENS7_ILi256EEEEEELi256ENS_10bfloat16_tEfNS_4arch4Sm80ELb0ELb0ELb0ELb1ELb1ELb1ELb1ELb0EEENS1_21CollectiveEpilogueFwdINS6_IJS8_SA_S9_EEENS6_IJNS7_ILi1EEESI_SI_EEESC_SE_Li256ELb1ELb1ELb0ELb0EEENS1_19SingleTileSchedulerILb1ELb0ELb1ELi128EEEEEEEEEvNT_6ParamsE,"",@"SHT_CUDA_INFO"
	.sectionflags	@""
	.align	4


	//----- nvinfo : EIATTR_CUDA_API_VERSION
	.align		4
        /*0000*/ 	.byte	0x04, 0x37
        /*0002*/ 	.short	(.L_468 - .L_467)
.L_467:
        /*0004*/ 	.word	0x00000082


	//----- nvinfo : EIATTR_KPARAM_INFO
	.align		4
.L_468:
        /*0008*/ 	.byte	0x04, 0x17
        /*000a*/ 	.short	(.L_470 - .L_469)
.L_469:
        /*000c*/ 	.word	0x00000000
        /*0010*/ 	.short	0x0000
        /*0012*/ 	.short	0x0000
        /*0014*/ 	.byte	0x00, 0xf0, 0x61, 0x10


	//----- nvinfo : EIATTR_SPARSE_MMA_MASK
	.align		4
.L_470:
        /*0018*/ 	.byte	0x03, 0x50
        /*001a*/ 	.short	0x0000


	//----- nvinfo : EIATTR_MAXREG_COUNT
	.align		4
        /*001c*/ 	.byte	0x03, 0x1b
        /*001e*/ 	.short	0x00ff


	//----- nvinfo : EIATTR_MERCURY_ISA_VERSION
	.align		4
        /*0020*/ 	.byte	0x03, 0x5f
        /*0022*/ 	.short	0x0101


	//----- nvinfo : EIATTR_VRC_CTA_INIT_COUNT
	.align		4
        /*0024*/ 	.byte	0x02, 0x4a
	.zero		1
	.zero		1


	//----- nvinfo : EIATTR_EXIT_INSTR_OFFSETS
	.align		4
        /*0028*/ 	.byte	0x04, 0x1c
        /*002a*/ 	.short	(.L_472 - .L_471)


	//   ....[0]....
.L_471:
        /*002c*/ 	.word	0x00000010


	//----- nvinfo : EIATTR_MAX_THREADS
	.align		4
.L_472:
        /*0030*/ 	.byte	0x04, 0x05
        /*0032*/ 	.short	(.L_474 - .L_473)
.L_473:
        /*0034*/ 	.word	0x00000100
        /*0038*/ 	.word	0x00000001
        /*003c*/ 	.word	0x00000001


	//----- nvinfo : EIATTR_CBANK_PARAM_SIZE
	.align		4
.L_474:
        /*0040*/ 	.byte	0x03, 0x19
        /*0042*/ 	.short	0x0418


	//----- nvinfo : EIATTR_PARAM_CBANK
	.align		4
        /*0044*/ 	.byte	0x04, 0x0a
        /*0046*/ 	.short	(.L_476 - .L_475)
	.align		4
.L_475:
        /*0048*/ 	.word	index@(.nv.constant0._ZN7cutlass13device_kernelIN5flash19enable_sm80_to_sm89INS1_16FlashAttnFwdSm80INS1_25CollectiveMainloopFwdSm80ILi8ELi1ELb0EN4cute5tupleIJNS5_1CILi128EEENS7_ILi32EEENS7_ILi256EEEEEELi256ENS_10bfloat16_tEfNS_4arch4Sm80ELb0ELb0ELb0ELb1ELb1ELb1ELb1ELb0EEENS1_21CollectiveEpilogueFwdINS6_IJS8_SA_S9_EEENS6_IJNS7_ILi1EEESI_SI_EEESC_SE_Li256ELb1ELb1ELb0ELb0EEENS1_19SingleTileSchedulerILb1ELb0ELb1ELi128EEEEEEEEEvNT_6ParamsE)
        /*004c*/ 	.short	0x0380
        /*004e*/ 	.short	0x0418


	//----- nvinfo : EIATTR_SW_WAR
	.align		4
.L_476:
        /*0050*/ 	.byte	0x04, 0x36
        /*0052*/ 	.short	(.L_478 - .L_477)
.L_477:
        /*0054*/ 	.word	0x00000008
.L_478:


//--------------------- .nv.info._ZN7cutlass13device_kernelIN5flash19enable_sm80_to_sm89INS1_16FlashAttnFwdSm80INS1_25CollectiveMainloopFwdSm80ILi8ELi1ELb1EN4cute5tupleIJNS5_1CILi128EEENS7_ILi48EEENS7_ILi256EEEEEELi256ENS_10bfloat16_tEfNS_4arch4Sm80ELb0ELb1ELb0ELb0ELb1ELb0ELb1ELb0EEENS1_21CollectiveEpilogueFwdINS6_IJS8_SA_S9_EEENS6_IJNS7_ILi1EEESI_SI_EEESC_SE_Li256ELb0ELb1ELb0ELb0EEENS1_19SingleTileSchedulerILb0ELb0ELb1ELi128EEEEEEEEEvNT_6ParamsE --------------------------
	.section	.nv.info._ZN7cutlass13device_kernelIN5flash19enable_sm80_to_sm89INS1_16FlashAttnFwdSm80INS1_25CollectiveMainloopFwdSm80ILi8ELi1ELb1EN4cute5tupleIJNS5_1CILi128EEENS7_ILi48EEENS7_ILi256EEEEEELi256ENS_10bfloat16_tEfNS_4arch4Sm80ELb0ELb1ELb0ELb0ELb1ELb0ELb1ELb0EEENS1_21CollectiveEpilogueFwdINS6_IJS8_SA_S9_EEENS6_IJNS7_ILi1EEESI_SI_EEESC_SE_Li256ELb0ELb1ELb0ELb0EEENS1_19SingleTileSchedulerILb0ELb0ELb1ELi128EEEEEEEEEvNT_6ParamsE,"",@"SHT_CUDA_INFO"
	.sectionflags	@""
	.align	4


	//----- nvinfo : EIATTR_CUDA_API_VERSION
	.align		4
        /*0000*/ 	.byte	0x04, 0x37
        /*0002*/ 	.short	(.L_480 - .L_479)
.L_479:
        /*0004*/ 	.word	0x00000082


	//----- nvinfo : EIATTR_KPARAM_INFO
	.align		4
.L_480:
        /*0008*/ 	.byte	0x04, 0x17
        /*000a*/ 	.short	(.L_482 - .L_481)
.L_481:
        /*000c*/ 	.word	0x00000000
        /*0010*/ 	.short	0x0000
        /*0012*/ 	.short	0x0000
        /*0014*/ 	.byte	0x00, 0xf0, 0x61, 0x10


	//----- nvinfo : EIATTR_SPARSE_MMA_MASK
	.align		4
.L_482:
        /*0018*/ 	.byte	0x03, 0x50
        /*001a*/ 	.short	0x0000


	//----- nvinfo : EIATTR_MAXREG_COUNT
	.align		4
        /*001c*/ 	.byte	0x03, 0x1b
        /*001e*/ 	.short	0x00ff


	//----- nvinfo : EIATTR_MERCURY_ISA_VERSION
	.align		4
        /*0020*/ 	.byte	0x03, 0x5f
        /*0022*/ 	.short	0x0101


	//----- nvinfo : EIATTR_VRC_CTA_INIT_COUNT
	.align		4
        /*0024*/ 	.byte	0x02, 0x4a
	.zero		1
	.zero		1


	//----- nvinfo : EIATTR_EXIT_INSTR_OFFSETS
	.align		4
        /*0028*/ 	.byte	0x04, 0x1c
        /*002a*/ 	.short	(.L_484 - .L_483)


	//   ....[0]....
.L_483:
        /*002c*/ 	.word	0x00000010


	//----- nvinfo : EIATTR_MAX_THREADS
	.align		4
.L_484:
        /*0030*/ 	.byte	0x04, 0x05
        /*0032*/ 	.short	(.L_486 - .L_485)
.L_485:
        /*0034*/ 	.word	0x00000100
        /*0038*/ 	.word	0x00000001
        /*003c*/ 	.word	0x00000001


	//----- nvinfo : EIATTR_CBANK_PARAM_SIZE
	.align		4
.L_486:
        /*0040*/ 	.byte	0x03, 0x19
        /*0042*/ 	.short	0x0418


	//----- nvinfo : EIATTR_PARAM_CBANK
	.align		4
        /*0044*/ 	.byte	0x04, 0x0a
        /*0046*/ 	.short	(.L_488 - .L_487)
	.align		4
.L_487:
        /*0048*/ 	.word	index@(.nv.constant0._ZN7cutlass13device_kernelIN5flash19enable_sm80_to_sm89INS1_16FlashAttnFwdSm80INS1_25CollectiveMainloopFwdSm80ILi8ELi1ELb1EN4cute5tupleIJNS5_1CILi128EEENS7_ILi48EEENS7_ILi256EEEEEELi256ENS_10bfloat16_tEfNS_4arch4Sm80ELb0ELb1ELb0ELb0ELb1ELb0ELb1ELb0EEENS1_21CollectiveEpilogueFwdINS6_IJS8_SA_S9_EEENS6_IJNS7_ILi1EEESI_SI_EEESC_SE_Li256ELb0ELb1ELb0ELb0EEENS1_19SingleTileSchedulerILb0ELb0ELb1ELi128EEEEEEEEEvNT_6ParamsE)
        /*004c*/ 	.short	0x0380
        /*004e*/ 	.short	0x0418


	//----- nvinfo : EIATTR_SW_WAR
	.align		4
.L_488:
        /*0050*/ 	.byte	0x04, 0x36
        /*0052*/ 	.short	(.L_490 - .L_489)
.L_489:
        /*0054*/ 	.word	0x00000008
.L_490:


//--------------------- .nv.info._ZN7cutlass13device_kernelIN5flash19enable_sm80_to_sm89INS1_16FlashAttnFwdSm80INS1_25CollectiveMainloopFwdSm80ILi8ELi1ELb1EN4cute5tupleIJNS5_1CILi128EEENS7_ILi48EEENS7_ILi256EEEEEELi256ENS_10bfloat16_tEfNS_4arch4Sm80ELb0ELb1ELb0ELb1ELb1ELb0ELb1ELb0EEENS1_21CollectiveEpilogueFwdINS6_IJS8_SA_S9_EEENS6_IJNS7_ILi1EEESI_SI_EEESC_SE_Li256ELb1ELb1ELb0ELb0EEENS1_19SingleTileSchedulerILb1ELb0ELb1ELi128EEEEEEEEEvNT_6ParamsE --------------------------
	.section	.nv.info._ZN7cutlass13device_kernelIN5flash19enable_sm80_to_sm89INS1_16FlashAttnFwdSm80INS1_25CollectiveMainloopFwdSm80ILi8ELi1ELb1EN4cute5tupleIJNS5_1CILi128EEENS7_ILi48EEENS7_ILi256EEEEEELi256ENS_10bfloat16_tEfNS_4arch4Sm80ELb0ELb1ELb0ELb1ELb1ELb0ELb1ELb0EEENS1_21CollectiveEpilogueFwdINS6_IJS8_SA_S9_EEENS6_IJNS7_ILi1EEESI_SI_EEESC_SE_Li256ELb1ELb1ELb0ELb0EEENS1_19SingleTileSchedulerILb1ELb0ELb1ELi128EEEEEEEEEvNT_6ParamsE,"",@"SHT_CUDA_INFO"
	.sectionflags	@""
	.align	4


	//----- nvinfo : EIATTR_CUDA_API_VERSION
	.align		4
        /*0000*/ 	.byte	0x04, 0x37
        /*0002*/ 	.short	(.L_492 - .L_491)
.L_491:
        /*0004*/ 	.word	0x00000082


	//----- nvinfo : EIATTR_KPARAM_INFO
	.align		4
.L_492:
        /*0008*/ 	.byte	0x04, 0x17
        /*000a*/ 	.short	(.L_494 - .L_493)
.L_493:
        /*000c*/ 	.word	0x00000000
        /*0010*/ 	.short	0x0000
        /*0012*/ 	.short	0x0000
        /*0014*/ 	.byte	0x00, 0xf0, 0x61, 0x10


	//----- nvinfo : EIATTR_SPARSE_MMA_MASK
	.align		4
.L_494:
        /*0018*/ 	.byte	0x03, 0x50
        /*001a*/ 	.short	0x0000


	//----- nvinfo : EIATTR_MAXREG_COUNT
	.align		4
        /*001c*/ 	.byte	0x03, 0x1b
        /*001e*/ 	.short	0x00ff


	//----- nvinfo : EIATTR_MERCURY_ISA_VERSION
	.align		4
        /*0020*/ 	.byte	0x03, 0x5f
        /*0022*/ 	.short	0x0101


	//----- nvinfo : EIATTR_VRC_CTA_INIT_COUNT
	.align		4
        /*0024*/ 	.byte	0x02, 0x4a
	.zero		1
	.zero		1


	//----- nvinfo : EIATTR_EXIT_INSTR_OFFSETS
	.align		4
        /*0028*/ 	.byte	0x04, 0x1c
        /*002a*/ 	.short	(.L_496 - .L_495)


	//   ....[0]....
.L_495:
        /*002c*/ 	.word	0x00000010


	//----- nvinfo : EIATTR_MAX_THREADS
	.align		4
.L_496:
        /*0030*/ 	.byte	0x04, 0x05
        /*0032*/ 	.short	(.L_498 - .L_497)
.L_497:
        /*0034*/ 	.word	0x00000100
        /*0038*/ 	.word	0x00000001
        /*003c*/ 	.word	0x00000001


	//----- nvinfo : EIATTR_CBANK_PARAM_SIZE
	.align		4
.L_498:
        /*0040*/ 	.byte	0x03, 0x19
        /*0042*/ 	.short	0x0418


	//----- nvinfo : EIATTR_PARAM_CBANK
	.align		4
        /*0044*/ 	.byte	0x04, 0x0a
        /*0046*/ 	.short	(.L_500 - .L_499)
	.align		4
.L_499:
        /*0048*/ 	.word	index@(.nv.constant0._ZN7cutlass13device_kernelIN5flash19enable_sm80_to_sm89INS1_16FlashAttnFwdSm80INS1_25CollectiveMainloopFwdSm80ILi8ELi1ELb1EN4cute5tupleIJNS5_1CILi128EEENS7_ILi48EEENS7_ILi256EEEEEELi256ENS_10bfloat16_tEfNS_4arch4Sm80ELb0ELb1ELb0ELb1ELb1ELb0ELb1ELb0EEENS1_21CollectiveEpilogueFwdINS6_IJS8_SA_S9_EEENS6_IJNS7_ILi1EEESI_SI_EEESC_SE_Li256ELb1ELb1ELb0ELb0EEENS1_19SingleTileSchedulerILb1ELb0ELb1ELi128EEEEEEEEEvNT_6ParamsE)
        /*004c*/ 	.short	0x0380
        /*004e*/ 	.short	0x0418


	//----- nvinfo : EIATTR_SW_WAR
	.align		4
.L_500:
        /*0050*/ 	.byte	0x04, 0x36
        /*0052*/ 	.short	(.L_502 - .L_501)
.L_501:
        /*0054*/ 	.word	0x00000008
.L_502:


//--------------------- .nv.info._ZN7cutlass13device_kernelIN5flash19enable_sm80_to_sm89INS1_16FlashAttnFwdSm80INS1_25CollectiveMainloopFwdSm80ILi8ELi1ELb0EN4cute5tupleIJNS5_1CILi128EEENS7_ILi32EEENS7_ILi256EEEEEELi256ENS_10bfloat16_tEfNS_4arch4Sm80ELb0ELb1ELb0ELb1ELb1ELb1ELb1ELb0EEENS1_21CollectiveEpilogueFwdINS6_IJS8_SA_S9_EEENS6_IJNS7_ILi1EEESI_SI_EEESC_SE_Li256ELb1ELb1ELb0ELb0EEENS1_19SingleTileSchedulerILb1ELb0ELb1ELi128EEEEEEEEEvNT_6ParamsE --------------------------
	.section	.nv.info._ZN7cutlass13device_kernelIN5flash19enable_sm80_to_sm89INS1_16FlashAttnFwdSm80INS1_25CollectiveMainloopFwdSm80ILi8ELi1ELb0EN4cute5tupleIJNS5_1CILi128EEENS7_ILi32EEENS7_ILi256EEEEEELi256ENS_10bfloat16_tEfNS_4arch4Sm80ELb0ELb1ELb0ELb1ELb1ELb1ELb1ELb0EEENS1_21CollectiveEpilogueFwdINS6_IJS8_SA_S9_EEENS6_IJNS7_ILi1EEESI_SI_EEESC_SE_Li256ELb1ELb1ELb0ELb0EEENS1_19SingleTileSchedulerILb1ELb0ELb1ELi128EEEEEEEEEvNT_6ParamsE,"",@"SHT_CUDA_INFO"
	.sectionflags	@""
	.align	4


	//----- nvinfo : EIATTR_CUDA_API_VERSION
	.align		4
        /*0000*/ 	.byte	0x04, 0x37
        /*0002*/ 	.short	(.L_504 - .L_503)
.L_503:
        /*0004*/ 	.word	0x00000082


	//----- nvinfo : EIATTR_KPARAM_INFO
	.align		4
.L_504:
        /*0008*/ 	.byte	0x04, 0x17
        /*000a*/ 	.short	(.L_506 - .L_505)
.L_505:
        /*000c*/ 	.word	0x00000000
        /*0010*/ 	.short	0x0000
        /*0012*/ 	.short	0x0000
        /*0014*/ 	.byte	0x00, 0xf0, 0x61, 0x10


	//----- nvinfo : EIATTR_SPARSE_MMA_MASK
	.align		4
.L_506:
        /*0018*/ 	.byte	0x03, 0x50
        /*001a*/ 	.short	0x0000


	//----- nvinfo : EIATTR_MAXREG_COUNT
	.align		4
        /*001c*/ 	.byte	0x03, 0x1b
        /*001e*/ 	.short	0x00ff


	//----- nvinfo : EIATTR_MERCURY_ISA_VERSION
	.align		4
        /*0020*/ 	.byte	0x03, 0x5f
        /*0022*/ 	.short	0x0101


	//----- nvinfo : EIATTR_VRC_CTA_INIT_COUNT
	.align		4
        /*0024*/ 	.byte	0x02, 0x4a
	.zero		1
	.zero		1


	//----- nvinfo : EIATTR_EXIT_INSTR_OFFSETS
	.align		4
        /*0028*/ 	.byte	0x04, 0x1c
        /*002a*/ 	.short	(.L_508 - .L_507)


	//   ....[0]....
.L_507:
        /*002c*/ 	.word	0x00000010


	//----- nvinfo : EIATTR_MAX_THREADS
	.align		4
.L_508:
        /*0030*/ 	.byte	0x04, 0x05
        /*0032*/ 	.short	(.L_510 - .L_509)
.L_509:
        /*0034*/ 	.word	0x00000100
        /*0038*/ 	.word	0x00000001
        /*003c*/ 	.word	0x00000001


	//----- nvinfo : EIATTR_CBANK_PARAM_SIZE
	.align		4
.L_510:
        /*0040*/ 	.byte	0x03, 0x19
        /*0042*/ 	.short	0x0418


	//----- nvinfo : EIATTR_PARAM_CBANK
	.align		4
        /*0044*/ 	.byte	0x04, 0x0a
        /*0046*/ 	.short	(.L_512 - .L_511)
	.align		4
.L_511:
        /*0048*/ 	.word	index@(.nv.constant0._ZN7cutlass13device_kernelIN5flash19enable_sm80_to_sm89INS1_16FlashAttnFwdSm80INS1_25CollectiveMainloopFwdSm80ILi8ELi1ELb0EN4cute5tupleIJNS5_1CILi128EEENS7_ILi32EEENS7_ILi256EEEEEELi256ENS_10bfloat16_tEfNS_4arch4Sm80ELb0ELb1ELb0ELb1ELb1ELb1ELb1ELb0EEENS1_21CollectiveEpilogueFwdINS6_IJS8_SA_S9_EEENS6_IJNS7_ILi1EEESI_SI_EEESC_SE_Li256ELb1ELb1ELb0ELb0EEENS1_19SingleTileSchedulerILb1ELb0ELb1ELi128EEEEEEEEEvNT_6ParamsE)
        /*004c*/ 	.short	0x0380
        /*004e*/ 	.short	0x0418


	//----- nvinfo : EIATTR_SW_WAR
	.align		4
.L_512:
        /*0050*/ 	.byte	0x04, 0x36
        /*0052*/ 	.short	(.L_514 - .L_513)
.L_513:
        /*0054*/ 	.word	0x00000008
.L_514:


//--------------------- .nv.info._ZN7cutlass13device_kernelIN5flash19enable_sm80_to_sm89INS1_16FlashAttnFwdSm80INS1_25CollectiveMainloopFwdSm80ILi8ELi1ELb1EN4cute5tupleIJNS5_1CILi128EEENS7_ILi64EEENS7_ILi256EEEEEELi256ENS_10bfloat16_tEfNS_4arch4Sm80ELb1ELb0ELb0ELb0ELb1ELb0ELb1ELb0EEENS1_21CollectiveEpilogueFwdINS6_IJS8_SA_S9_EEENS6_IJNS7_ILi1EEESI_SI_EEESC_SE_Li256ELb0ELb1ELb0ELb0EEENS1_30DynamicPersistentTileSchedulerILi256ELi256ELb0ELb1ELb0EEEEEEEEEvNT_6ParamsE --------------------------
	.section	.nv.info._ZN7cutlass13device_kernelIN5flash19enable_sm80_to_sm89INS1_16FlashAttnFwdSm80INS1_25CollectiveMainloopFwdSm80ILi8ELi1ELb1EN4cute5tupleIJNS5_1CILi128EEENS7_ILi64EEENS7_ILi256EEEEEELi256ENS_10bfloat16_tEfNS_4arch4Sm80ELb1ELb0ELb0ELb0ELb1ELb0ELb1ELb0EEENS1_21CollectiveEpilogueFwdINS6_IJS8_SA_S9_EEENS6_IJNS7_ILi1EEESI_SI_EEESC_SE_Li256ELb0ELb1ELb0ELb0EEENS1_30DynamicPersistentTileSchedulerILi256ELi256ELb0ELb1ELb0EEEEEEEEEvNT_6ParamsE,"",@"SHT_CUDA_INFO"
	.sectionflags	@""
	.align	4


	//----- nvinfo : EIATTR_CUDA_API_VERSION
	.align		4
        /*0000*/ 	.byte	0x04, 0x37
        /*0002*/ 	.short	(.L_516 - .L_515)
.L_515:
        /*0004*/ 	.word	0x00000082


	//----- nvinfo : EIATTR_KPARAM_INFO
	.align		4
.L_516:
        /*0008*/ 	.byte	0x04, 0x17
        /*000a*/ 	.short	(.L_518 - .L_517)
.L_517:
        /*000c*/ 	.word	0x00000000
        /*0010*/ 	.short	0x0000
        /*0012*/ 	.short	0x0000
        /*0014*/ 	.byte	0x00, 0xf0, 0xa1, 0x10


	//----- nvinfo : EIATTR_SPARSE_MMA_MASK
	.align		4
.L_518:
        /*0018*/ 	.byte	0x03, 0x50
        /*001a*/ 	.short	0x0000


	//----- nvinfo : EIATTR_MAXREG_COUNT
	.align		4
        /*001c*/ 	.byte	0x03, 0x1b
        /*001e*/ 	.short	0x00ff


	//----- nvinfo : EIATTR_MERCURY_ISA_VERSION
	.align		4
        /*0020*/ 	.byte	0x03, 0x5f
        /*0022*/ 	.short	0x0101


	//----- nvinfo : EIATTR_VRC_CTA_INIT_COUNT
	.align		4
        /*0024*/ 	.byte	0x02, 0x4a
	.zero		1
	.zero		1


	//----- nvinfo : EIATTR_EXIT_INSTR_OFFSETS
	.align		4
        /*0028*/ 	.byte	0x04, 0x1c
        /*002a*/ 	.short	(.L_520 - .L_519)


	//   ....[0]....
.L_519:
        /*002c*/ 	.word	0x00000010


	//----- nvinfo : EIATTR_MAX_THREADS
	.align		4
.L_520:
        /*0030*/ 	.byte	0x04, 0x05
        /*0032*/ 	.short	(.L_522 - .L_521)
.L_521:
        /*0034*/ 	.word	0x00000100
        /*0038*/ 	.word	0x00000001
        /*003c*/ 	.word	0x00000001


	//----- nvinfo : EIATTR_CBANK_PARAM_SIZE
	.align		4
.L_522:
        /*0040*/ 	.byte	0x03, 0x19
        /*0042*/ 	.short	0x0428


	//----- nvinfo : EIATTR_PARAM_CBANK
	.align		4
        /*0044*/ 	.byte	0x04, 0x0a
        /*0046*/ 	.short	(.L_524 - .L_523)
	.align		4
.L_523:
        /*0048*/ 	.word	index@(.nv.constant0._ZN7cutlass13device_kernelIN5flash19enable_sm80_to_sm89INS1_16FlashAttnFwdSm80INS1_25CollectiveMainloopFwdSm80ILi8ELi1ELb1EN4cute5tupleIJNS5_1CILi128EEENS7_ILi64EEENS7_ILi256EEEEEELi256ENS_10bfloat16_tEfNS_4arch4Sm80ELb1ELb0ELb0ELb0ELb1ELb0ELb1ELb0EEENS1_21CollectiveEpilogueFwdINS6_IJS8_SA_S9_EEENS6_IJNS7_ILi1EEESI_SI_EEESC_SE_Li256ELb0ELb1ELb0ELb0EEENS1_30DynamicPersistentTileSchedulerILi256ELi256ELb0ELb1ELb0EEEEEEEEEvNT_6ParamsE)
        /*004c*/ 	.short	0x0380
        /*004e*/ 	.short	0x0428


	//----- nvinfo : EIATTR_SW_WAR
	.align		4
.L_524:
        /*0050*/ 	.byte	0x04, 0x36
        /*0052*/ 	.short	(.L_526 - .L_525)
.L_525:
        /*0054*/ 	.word	0x00000008
.L_526:


//--------------------- .nv.info._ZN7cutlass13device_kernelIN5flash19enable_sm80_to_sm89INS1_16FlashAttnFwdSm80INS1_25CollectiveMainloopFwdSm80ILi8ELi1ELb1EN4cute5tupleIJNS5_1CILi128EEENS7_ILi64EEENS7_ILi256EEEEEELi256ENS_10bfloat16_tEfNS_4arch4Sm80ELb1ELb0ELb0ELb1ELb1ELb0ELb1ELb0EEENS1_21CollectiveEpilogueFwdINS6_IJS8_SA_S9_EEENS6_IJNS7_ILi1EEESI_SI_EEESC_SE_Li256ELb1ELb1ELb0ELb0EEENS1_19SingleTileSchedulerILb1ELb0ELb1ELi128EEEEEEEEEvNT_6ParamsE --------------------------
	.section	.nv.info._ZN7cutlass13device_kernelIN5flash19enable_sm80_to_sm89INS1_16FlashAttnFwdSm80INS1_25CollectiveMainloopFwdSm80ILi8ELi1ELb1EN4cute5tupleIJNS5_1CILi128EEENS7_ILi64EEENS7_ILi256EEEEEELi256ENS_10bfloat16_tEfNS_4arch4Sm80ELb1ELb0ELb0ELb1ELb1ELb0ELb1ELb0EEENS1_21CollectiveEpilogueFwdINS6_IJS8_SA_S9_EEENS6_IJNS7_ILi1EEESI_SI_EEESC_SE_Li256ELb1ELb1ELb0ELb0EEENS1_19SingleTileSchedulerILb1ELb0ELb1ELi128EEEEEEEEEvNT_6ParamsE,"",@"SHT_CUDA_INFO"
	.sectionflags	@""
	.align	4


	//----- nvinfo : EIATTR_CUDA_API_VERSION
	.align		4
        /*0000*/ 	.byte	0x04, 0x37
        /*0002*/ 	.short	(.L_528 - .L_527)
.L_527:
        /*0004*/ 	.word	0x00000082


	//----- nvinfo : EIATTR_KPARAM_INFO
	.align		4
.L_528:
        /*0008*/ 	.byte	0x04, 0x17
        /*000a*/ 	.short	(.L_530 - .L_529)
.L_529:
        /*000c*/ 	.word	0x00000000
        /*0010*/ 	.short	0x0000
        /*0012*/ 	.short	0x0000
        /*0014*/ 	.byte	0x00, 0xf0, 0x61, 0x10


	//----- nvinfo : EIATTR_SPARSE_MMA_MASK
	.align		4
.L_530:
        /*0018*/ 	.byte	0x03, 0x50
        /*001a*/ 	.short	0x0000


	//----- nvinfo : EIATTR_MAXREG_COUNT
	.align		4
        /*001c*/ 	.byte	0x03, 0x1b
        /*001e*/ 	.short	0x00ff


	//----- nvinfo : EIATTR_MERCURY_ISA_VERSION
	.align		4
        /*0020*/ 	.byte	0x03, 0x5f
        /*0022*/ 	.short	0x0101


	//----- nvinfo : EIATTR_VRC_CTA_INIT_COUNT
	.align		4
        /*0024*/ 	.byte	0x02, 0x4a
	.zero		1
	.zero		1


	//----- nvinfo : EIATTR_EXIT_INSTR_OFFSETS
	.align		4
        /*0028*/ 	.byte	0x04, 0x1c
        /*002a*/ 	.short	(.L_532 - .L_531)


	//   ....[0]....
.L_531:
        /*002c*/ 	.word	0x00000010


	//----- nvinfo : EIATTR_MAX_THREADS
	.align		4
.L_532:
        /*0030*/ 	.byte	0x04, 0x05
        /*0032*/ 	.short	(.L_534 - .L_533)
.L_533:
        /*0034*/ 	.word	0x00000100
        /*0038*/ 	.word	0x00000001
        /*003c*/ 	.word	0x00000001


	//----- nvinfo : EIATTR_CBANK_PARAM_SIZE
	.align		4
.L_534:
        /*0040*/ 	.byte	0x03, 0x19
        /*0042*/ 	.short	0x0418


	//----- nvinfo : EIATTR_PARAM_CBANK
	.align		4
        /*0044*/ 	.byte	0x04, 0x0a
        /*0046*/ 	.short	(.L_536 - .L_535)
	.align		4
.L_535:
        /*0048*/ 	.word	index@(.nv.constant0._ZN7cutlass13device_kernelIN5flash19enable_sm80_to_sm89INS1_16FlashAttnFwdSm80INS1_25CollectiveMainloopFwdSm80ILi8ELi1ELb1EN4cute5tupleIJNS5_1CILi128EEENS7_ILi64EEENS7_ILi256EEEEEELi256ENS_10bfloat16_tEfNS_4arch4Sm80ELb1ELb0ELb0ELb1ELb1ELb0ELb1ELb0EEENS1_21CollectiveEpilogueFwdINS6_IJS8_SA_S9_EEENS6_IJNS7_ILi1EEESI_SI_EEESC_SE_Li256ELb1ELb1ELb0ELb0EEENS1_19SingleTileSchedulerILb1ELb0ELb1ELi128EEEEEEEEEvNT_6ParamsE)
        /*004c*/ 	.short	0x0380
        /*004e*/ 	.short	0x0418


	//----- nvinfo : EIATTR_SW_WAR
	.align		4
.L_536:
        /*0050*/ 	.byte	0x04, 0x36
        /*0052*/ 	.short	(.L_538 - .L_537)
.L_537:
        /*0054*/ 	.word	0x00000008
.L_538:


//--------------------- .nv.info._ZN7cutlass13device_kernelIN5flash19enable_sm80_to_sm89INS1_16FlashAttnFwdSm80INS1_25CollectiveMainloopFwdSm80ILi8ELi1ELb0EN4cute5tupleIJNS5_1CILi128EEENS7_ILi32EEENS7_ILi256EEEEEELi256ENS_10bfloat16_tEfNS_4arch4Sm80ELb1ELb0ELb0ELb1ELb1ELb1ELb1ELb0EEENS1_21CollectiveEpilogueFwdINS6_IJS8_SA_S9_EEENS6_IJNS7_ILi1EEESI_SI_EEESC_SE_Li256ELb1ELb1ELb0ELb0EEENS1_19SingleTileSchedulerILb1ELb0ELb1ELi128EEEEEEEEEvNT_6ParamsE --------------------------
	.section	.nv.info._ZN7cutlass13device_kernelIN5flash19enable_sm80_to_sm89INS1_16FlashAttnFwdSm80INS1_25CollectiveMainloopFwdSm80ILi8ELi1ELb0EN4cute5tupleIJNS5_1CILi128EEENS7_ILi32EEENS7_ILi256EEEEEELi256ENS_10bfloat16_tEfNS_4arch4Sm80ELb1ELb0ELb0ELb1ELb1ELb1ELb1ELb0EEENS1_21CollectiveEpilogueFwdINS6_IJS8_SA_S9_EEENS6_IJNS7_ILi1EEESI_SI_EEESC_SE_Li256ELb1ELb1ELb0ELb0EEENS1_19SingleTileSchedulerILb1ELb0ELb1ELi128EEEEEEEEEvNT_6ParamsE,"",@"SHT_CUDA_INFO"
	.sectionflags	@""
	.align	4


	//----- nvinfo : EIATTR_CUDA_API_VERSION
	.align		4
        /*0000*/ 	.byte	0x04, 0x37
        /*0002*/ 	.short	(.L_540 - .L_539)
.L_539:
        /*0004*/ 	.word	0x00000082


	//----- nvinfo : EIATTR_KPARAM_INFO
	.align		4
.L_540:
        /*0008*/ 	.byte	0x04, 0x17
        /*000a*/ 	.short	(.L_542 - .L_541)
.L_541:
        /*000c*/ 	.word	0x00000000
        /*0010*/ 	.short	0x0000
        /*0012*/ 	.short	0x0000
        /*0014*/ 	.byte	0x00, 0xf0, 0x61, 0x10


	//----- nvinfo : EIATTR_SPARSE_MMA_MASK
	.align		4
.L_542:
        /*0018*/ 	.byte	0x03, 0x50
        /*001a*/ 	.short	0x0000


	//----- nvinfo : EIATTR_MAXREG_COUNT
	.align		4
        /*001c*/ 	.byte	0x03, 0x1b
        /*001e*/ 	.short	0x00ff


	//----- nvinfo : EIATTR_MERCURY_ISA_VERSION
	.align		4
        /*0020*/ 	.byte	0x03, 0x5f
        /*0022*/ 	.short	0x0101


	//----- nvinfo : EIATTR_VRC_CTA_INIT_COUNT
	.align		4
        /*0024*/ 	.byte	0x02, 0x4a
	.zero		1
	.zero		1


	//----- nvinfo : EIATTR_EXIT_INSTR_OFFSETS
	.align		4
        /*0028*/ 	.byte	0x04, 0x1c
        /*002a*/ 	.short	(.L_544 - .L_543)


	//   ....[0]....
.L_543:
        /*002c*/ 	.word	0x00000010


	//----- nvinfo : EIATTR_MAX_THREADS
	.align		4
.L_544:
        /*0030*/ 	.byte	0x04, 0x05
        /*0032*/ 	.short	(.L_546 - .L_545)
.L_545:
        /*0034*/ 	.word	0x00000100
        /*0038*/ 	.word	0x00000001
        /*003c*/ 	.word	0x00000001


	//----- nvinfo : EIATTR_CBANK_PARAM_SIZE
	.align		4
.L_546:
        /*0040*/ 	.byte	0x03, 0x19
        /*0042*/ 	.short	0x0418


	//----- nvinfo : EIATTR_PARAM_CBANK
	.align		4
        /*0044*/ 	.byte	0x04, 0x0a
        /*0046*/ 	.short	(.L_548 - .L_547)
	.align		4
.L_547:
        /*0048*/ 	.word	index@(.nv.constant0._ZN7cutlass13device_kernelIN5flash19enable_sm80_to_sm89INS1_16FlashAttnFwdSm80INS1_25CollectiveMainloopFwdSm80ILi8ELi1ELb0EN4cute5tupleIJNS5_1CILi128EEENS7_ILi32EEENS7_ILi256EEEEEELi256ENS_10bfloat16_tEfNS_4arch4Sm80ELb1ELb0ELb0ELb1ELb1ELb1ELb1ELb0EEENS1_21CollectiveEpilogueFwdINS6_IJS8_SA_S9_EEENS6_IJNS7_ILi1EEESI_SI_EEESC_SE_Li256ELb1ELb1ELb0ELb0EEENS1_19SingleTileSchedulerILb1ELb0ELb1ELi128EEEEEEEEEvNT_6ParamsE)
        /*004c*/ 	.short	0x0380
        /*004e*/ 	.short	0x0418


	//----- nvinfo : EIATTR_SW_WAR
	.align		4
.L_548:
        /*0050*/ 	.byte	0x04, 0x36
        /*0052*/ 	.short	(.L_550 - .L_549)
.L_549:
        /*0054*/ 	.word	0x00000008
.L_550:


//--------------------- .nv.info._ZN7cutlass13device_kernelIN5flash19enable_sm80_to_sm89INS1_16FlashAttnFwdSm80INS1_25CollectiveMainloopFwdSm80ILi8ELi1ELb0EN4cute5tupleIJNS5_1CILi128EEENS7_ILi96EEENS7_ILi256EEEEEELi256ENS_10bfloat16_tEfNS_4arch4Sm80ELb0ELb0ELb0ELb0ELb1ELb0ELb1ELb0EEENS1_21CollectiveEpilogueFwdINS6_IJS8_SA_S9_EEENS6_IJNS7_ILi1EEESI_SI_EEESC_SE_Li256ELb0ELb1ELb0ELb0EEENS1_19SingleTileSchedulerILb0ELb0ELb1ELi128EEEEEEEEEvNT_6ParamsE --------------------------
	.section	.nv.info._ZN7cutlass13device_kernelIN5flash19enable_sm80_to_sm89INS1_16FlashAttnFwdSm80INS1_25CollectiveMainloopFwdSm80ILi8ELi1ELb0EN4cute5tupleIJNS5_1CILi128EEENS7_ILi96EEENS7_ILi256EEEEEELi256ENS_10bfloat16_tEfNS_4arch4Sm80ELb0ELb0ELb0ELb0ELb1ELb0ELb1ELb0EEENS1_21CollectiveEpilogueFwdINS6_IJS8_SA_S9_EEENS6_IJNS7_ILi1EEESI_SI_EEESC_SE_Li256ELb0ELb1ELb0ELb0EEENS1_19SingleTileSchedulerILb0ELb0ELb1ELi128EEEEEEEEEvNT_6ParamsE,"",@"SHT_CUDA_INFO"
	.sectionflags	@""
	.align	4


	//----- nvinfo : EIATTR_CUDA_API_VERSION
	.align		4
        /*0000*/ 	.byte	0x04, 0x37
        /*0002*/ 	.short	(.L_552 - .L_551)
.L_551:
        /*0004*/ 	.word	0x00000082


	//----- nvinfo : EIATTR_KPARAM_INFO
	.align		4
.L_552:
        /*0008*/ 	.byte	0x04, 0x17
        /*000a*/ 	.short	(.L_554 - .L_553)
.L_553:
        /*000c*/ 	.word	0x00000000
        /*0010*/ 	.short	0x0000
        /*0012*/ 	.short	0x0000
        /*0014*/ 	.byte	0x00, 0xf0, 0x61, 0x10


	//----- nvinfo : EIATTR_SPARSE_MMA_MASK
	.align		4
.L_554:
        /*0018*/ 	.byte	0x03, 0x50
        /*001a*/ 	.short	0x0000


	//----- nvinfo : EIATTR_MAXREG_COUNT
	.align		4
        /*001c*/ 	.byte	0x03, 0x1b
        /*001e*/ 	.short	0x00ff


	//----- nvinfo : EIATTR_MERCURY_ISA_VERSION
	.align		4
        /*0020*/ 	.byte	0x03, 0x5f
        /*0022*/ 	.short	0x0101


	//----- nvinfo : EIATTR_VRC_CTA_INIT_COUNT
	.align		4
        /*0024*/ 	.byte	0x02, 0x4a
	.zero		1
	.zero		1


	//----- nvinfo : EIATTR_EXIT_INSTR_OFFSETS
	.align		4
        /*0028*/ 	.byte	0x04, 0x1c
        /*002a*/ 	.short	(.L_556 - .L_555)


	//   ....[0]....
.L_555:
        /*002c*/ 	.word	0x00000010


	//----- nvinfo : EIATTR_MAX_THREADS
	.align		4
.L_556:
        /*0030*/ 	.byte	0x04, 0x05
        /*0032*/ 	.short	(.L_558 - .L_557)
.L_557:
        /*0034*/ 	.word	0x00000100
        /*0038*/ 	.word	0x00000001
        /*003c*/ 	.word	0x00000001


	//----- nvinfo : EIATTR_CBANK_PARAM_SIZE
	.align		4
.L_558:
        /*0040*/ 	.byte	0x03, 0x19
        /*0042*/ 	.short	0x0418


	//----- nvinfo : EIATTR_PARAM_CBANK
	.align		4
        /*0044*/ 	.byte	0x04, 0x0a
        /*0046*/ 	.short	(.L_560 - .L_559)
	.align		4
.L_559:
        /*0048*/ 	.word	index@(.nv.constant0._ZN7cutlass13device_kernelIN5flash19enable_sm80_to_sm89INS1_16FlashAttnFwdSm80INS1_25CollectiveMainloopFwdSm80ILi8ELi1ELb0EN4cute5tupleIJNS5_1CILi128EEENS7_ILi96EEENS7_ILi256EEEEEELi256ENS_10bfloat16_tEfNS_4arch4Sm80ELb0ELb0ELb0ELb0ELb1ELb0ELb1ELb0EEENS1_21CollectiveEpilogueFwdINS6_IJS8_SA_S9_EEENS6_IJNS7_ILi1EEESI_SI_EEESC_SE_Li256ELb0ELb1ELb0ELb0EEENS1_19SingleTileSchedulerILb0ELb0ELb1ELi128EEEEEEEEEvNT_6ParamsE)
        /*004c*/ 	.short	0x0380
        /*004e*/ 	.short	0x0418


	//----- nvinfo : EIATTR_SW_WAR
	.align		4
.L_560:
        /*0050*/ 	.byte	0x04, 0x36
        /*0052*/ 	.short	(.L_562 - .L_561)
.L_561:
        /*0054*/ 	.word	0x00000008
.L_562:


//--------------------- .nv.info._ZN7cutlass13device_kernelIN5flash19enable_sm80_to_sm89INS1_16FlashAttnFwdSm80INS1_25CollectiveMainloopFwdSm80ILi8ELi1ELb0EN4cute5tupleIJNS5_1CILi128EEENS7_ILi96EEENS7_ILi256EEEEEELi256ENS_10bfloat16_tEfNS_4arch4Sm80ELb0ELb0ELb0ELb1ELb1ELb0ELb1ELb0EEENS1_21CollectiveEpilogueFwdINS6_IJS8_SA_S9_EEENS6_IJNS7_ILi1EEESI_SI_EEESC_SE_Li256ELb1ELb1ELb0ELb0EEENS1_19SingleTileSchedulerILb1ELb0ELb1ELi128EEEEEEEEEvNT_6ParamsE --------------------------
	.section	.nv.info._ZN7cutlass13device_kernelIN5flash19enable_sm80_to_sm89INS1_16FlashAttnFwdSm80INS1_25CollectiveMainloopFwdSm80ILi8ELi1ELb0EN4cute5tupleIJNS5_1CILi128EEENS7_ILi96EEENS7_ILi256EEEEEELi256ENS_10bfloat16_tEfNS_4arch4Sm80ELb0ELb0ELb0ELb1ELb1ELb0ELb1ELb0EEENS1_21CollectiveEpilogueFwdINS6_IJS8_SA_S9_EEENS6_IJNS7_ILi1EEESI_SI_EEESC_SE_Li256ELb1ELb1ELb0ELb0EEENS1_19SingleTileSchedulerILb1ELb0ELb1ELi128EEEEEEEEEvNT_6ParamsE,"",@"SHT_CUDA_INFO"
	.sectionflags	@""
	.align	4


	//----- nvinfo : EIATTR_CUDA_API_VERSION
	.align		4
        /*0000*/ 	.byte	0x04, 0x37
        /*0002*/ 	.short	(.L_564 - .L_563)
.L_563:
        /*0004*/ 	.word	0x00000082


	//----- nvinfo : EIATTR_KPARAM_INFO
	.align		4
.L_564:
        /*0008*/ 	.byte	0x04, 0x17
        /*000a*/ 	.short	(.L_566 - .L_565)
.L_565:
        /*000c*/ 	.word	0x00000000
        /*0010*/ 	.short	0x0000
        /*0012*/ 	.short	0x0000
        /*0014*/ 	.byte	0x00, 0xf0, 0x61, 0x10


	//----- nvinfo : EIATTR_SPARSE_MMA_MASK
	.align		4
.L_566:
        /*0018*/ 	.byte	0x03, 0x50
        /*001a*/ 	.short	0x0000


	//----- nvinfo : EIATTR_MAXREG_COUNT
	.align		4
        /*001c*/ 	.byte	0x03, 0x1b
        /*001e*/ 	.short	0x00ff


	//----- nvinfo : EIATTR_MERCURY_ISA_VERSION
	.align		4
        /*0020*/ 	.byte	0x03, 0x5f
        /*0022*/ 	.short	0x0101


	//----- nvinfo : EIATTR_VRC_CTA_INIT_COUNT
	.align		4
        /*0024*/ 	.byte	0x02, 0x4a
	.zero		1
	.zero		1


	//----- nvinfo : EIATTR_EXIT_INSTR_OFFSETS
	.align		4
        /*0028*/ 	.byte	0x04, 0x1c
        /*002a*/ 	.short	(.L_568 - .L_567)


	//   ....[0]....
.L_567:
        /*002c*/ 	.word	0x00000010


	//----- nvinfo : EIATTR_MAX_THREADS
	.align		4
.L_568:
        /*0030*/ 	.byte	0x04, 0x05
        /*0032*/ 	.short	(.L_570 - .L_569)
.L_569:
        /*0034*/ 	.word	0x00000100
        /*0038*/ 	.word	0x00000001
        /*003c*/ 	.word	0x00000001


	//----- nvinfo : EIATTR_CBANK_PARAM_SIZE
	.align		4
.L_570:
        /*0040*/ 	.byte	0x03, 0x19
        /*0042*/ 	.short	0x0418


	//----- nvinfo : EIATTR_PARAM_CBANK
	.align		4
        /*0044*/ 	.byte	0x04, 0x0a
        /*0046*/ 	.short	(.L_572 - .L_571)
	.align		4
.L_571:
        /*0048*/ 	.word	index@(.nv.constant0._ZN7cutlass13device_kernelIN5flash19enable_sm80_to_sm89INS1_16FlashAttnFwdSm80INS1_25CollectiveMainloopFwdSm80ILi8ELi1ELb0EN4cute5tupleIJNS5_1CILi128EEENS7_ILi96EEENS7_ILi256EEEEEELi256ENS_10bfloat16_tEfNS_4arch4Sm80ELb0ELb0ELb0ELb1ELb1ELb0ELb1ELb0EEENS1_21CollectiveEpilogueFwdINS6_IJS8_SA_S9_EEENS6_IJNS7_ILi1EEESI_SI_EEESC_SE_Li256ELb1ELb1ELb0ELb0EEENS1_19SingleTileSchedulerILb1ELb0ELb1ELi128EEEEEEEEEvNT_6ParamsE)
        /*004c*/ 	.short	0x0380
        /*004e*/ 	.short	0x0418


	//----- nvinfo : EIATTR_SW_WAR
	.align		4
.L_572:
        /*0050*/ 	.byte	0x04, 0x36
        /*0052*/ 	.short	(.L_574 - .L_573)
.L_573:
        /*0054*/ 	.word	0x00000008
.L_574:


//--------------------- .nv.info._ZN7cutlass13device_kernelIN5flash19enable_sm80_to_sm89INS1_16FlashAttnFwdSm80INS1_25CollectiveMainloopFwdSm80ILi8ELi1ELb0EN4cute5tupleIJNS5_1CILi128EEENS7_ILi48EEENS7_ILi256EEEEEELi256ENS_10bfloat16_tEfNS_4arch4Sm80ELb0ELb0ELb0ELb1ELb1ELb1ELb1ELb0EEENS1_21CollectiveEpilogueFwdINS6_IJS8_SA_S9_EEENS6_IJNS7_ILi1EEESI_SI_EEESC_SE_Li256ELb1ELb1ELb0ELb0EEENS1_19SingleTileSchedulerILb1ELb0ELb1ELi128EEEEEEEEEvNT_6ParamsE --------------------------
	.section	.nv.info._ZN7cutlass13device_kernelIN5flash19enable_sm80_to_sm89INS1_16FlashAttnFwdSm80INS1_25CollectiveMainloopFwdSm80ILi8ELi1ELb0EN4cute5tupleIJNS5_1CILi128EEENS7_ILi48EEENS7_ILi256EEEEEELi256ENS_10bfloat16_tEfNS_4arch4Sm80ELb0ELb0ELb0ELb1ELb1ELb1ELb1ELb0EEENS1_21CollectiveEpilogueFwdINS6_IJS8_SA_S9_EEENS6_IJNS7_ILi1EEESI_SI_EEESC_SE_Li256ELb1ELb1ELb0ELb0EEENS1_19SingleTileSchedulerILb1ELb0ELb1ELi128EEEEEEEEEvNT_6ParamsE,"",@"SHT_CUDA_INFO"
	.sectionflags	@""
	.align	4


	//----- nvinfo : EIATTR_CUDA_API_VERSION
	.align		4
        /*0000*/ 	.byte	0x04, 0x37
        /*0002*/ 	.short	(.L_576 - .L_575)
.L_575:
        /*0004*/ 	.word	0x00000082


	//----- nvinfo : EIATTR_KPARAM_INFO
	.align		4
.L_576:
        /*0008*/ 	.byte	0x04, 0x17
        /*000a*/ 	.short	(.L_578 - .L_577)
.L_577:
        /*000c*/ 	.word	0x00000000
        /*0010*/ 	.short	0x0000
        /*0012*/ 	.short	0x0000
        /*0014*/ 	.byte	0x00, 0xf0, 0x61, 0x10


	//----- nvinfo : EIATTR_SPARSE_MMA_MASK
	.align		4
.L_578:
        /*0018*/ 	.byte	0x03, 0x50
        /*001a*/ 	.short	0x0000


	//----- nvinfo : EIATTR_MAXREG_COUNT
	.align		4
        /*001c*/ 	.byte	0x03, 0x1b
        /*001e*/ 	.short	0x00ff


	//----- nvinfo : EIATTR_MERCURY_ISA_VERSION
	.align		4
        /*0020*/ 	.byte	0x03, 0x5f
        /*0022*/ 	.short	0x0101


	//----- nvinfo : EIATTR_VRC_CTA_INIT_COUNT
	.align		4
        /*0024*/ 	.byte	0x02, 0x4a
	.zero		1
	.zero		1


	//----- nvinfo : EIATTR_EXIT_INSTR_OFFSETS
	.align		4
        /*0028*/ 	.byte	0x04, 0x1c
        /*002a*/ 	.short	(.L_580 - .L_579)


	//   ....[0]....
.L_579:
        /*002c*/ 	.word	0x00000010


	//----- nvinfo : EIATTR_MAX_THREADS
	.align		4
.L_580:
        /*0030*/ 	.byte	0x04, 0x05
        /*0032*/ 	.short	(.L_582 - .L_581)
.L_581:
        /*0034*/ 	.word	0x00000100
        /*0038*/ 	.word	0x00000001
        /*003c*/ 	.word	0x00000001


	//----- nvinfo : EIATTR_CBANK_PARAM_SIZE
	.align		4
.L_582:
        /*0040*/ 	.byte	0x03, 0x19
        /*0042*/ 	.short	0x0418


	//----- nvinfo : EIATTR_PARAM_CBANK
	.align		4
        /*0044*/ 	.byte	0x04, 0x0a
        /*0046*/ 	.short	(.L_584 - .L_583)
	.align		4
.L_583:
        /*0048*/ 	.word	index@(.nv.constant0._ZN7cutlass13device_kernelIN5flash19enable_sm80_to_sm89INS1_16FlashAttnFwdSm80INS1_25CollectiveMainloopFwdSm80ILi8ELi1ELb0EN4cute5tupleIJNS5_1CILi128EEENS7_ILi48EEENS7_ILi256EEEEEELi256ENS_10bfloat16_tEfNS_4arch4Sm80ELb0ELb0ELb0ELb1ELb1ELb1ELb1ELb0EEENS1_21CollectiveEpilogueFwdINS6_IJS8_SA_S9_EEENS6_IJNS7_ILi1EEESI_SI_EEESC_SE_Li256ELb1ELb1ELb0ELb0EEENS1_19SingleTileSchedulerILb1ELb0ELb1ELi128EEEEEEEEEvNT_6ParamsE)
        /*004c*/ 	.short	0x0380
        /*004e*/ 	.short	0x0418


	//----- nvinfo : EIATTR_SW_WAR
	.align		4
.L_584:
        /*0050*/ 	.byte	0x04, 0x36
        /*0052*/ 	.short	(.L_586 - .L_585)
.L_585:
        /*0054*/ 	.word	0x00000008
.L_586:


//--------------------- .nv.info._ZN7cutlass13device_kernelIN5flash19enable_sm80_to_sm89INS1_16FlashAttnFwdSm80INS1_25CollectiveMainloopFwdSm80ILi8ELi1ELb0EN4cute5tupleIJNS5_1CILi128EEENS7_ILi64EEENS7_ILi256EEEEEELi256ENS_10bfloat16_tEfNS_4arch4Sm80ELb0ELb1ELb0ELb0ELb1ELb0ELb1ELb0EEENS1_21CollectiveEpilogueFwdINS6_IJS8_SA_S9_EEENS6_IJNS7_ILi1EEESI_SI_EEESC_SE_Li256ELb0ELb1ELb0ELb0EEENS1_19SingleTileSchedulerILb0ELb0ELb1ELi128EEEEEEEEEvNT_6ParamsE --------------------------
	.section	.nv.info._ZN7cutlass13device_kernelIN5flash19enable_sm80_to_sm89INS1_16FlashAttnFwdSm80INS1_25CollectiveMainloopFwdSm80ILi8ELi1ELb0EN4cute5tupleIJNS5_1CILi128EEENS7_ILi64EEENS7_ILi256EEEEEELi256ENS_10bfloat16_tEfNS_4arch4Sm80ELb0ELb1ELb0ELb0ELb1ELb0ELb1ELb0EEENS1_21CollectiveEpilogueFwdINS6_IJS8_SA_S9_EEENS6_IJNS7_ILi1EEESI_SI_EEESC_SE_Li256ELb0ELb1ELb0ELb0EEENS1_19SingleTileSchedulerILb0ELb0ELb1ELi128EEEEEEEEEvNT_6ParamsE,"",@"SHT_CUDA_INFO"
	.sectionflags	@""
	.align	4


	//----- nvinfo : EIATTR_CUDA_API_VERSION
	.align		4
        /*0000*/ 	.byte	0x04, 0x37
        /*0002*/ 	.short	(.L_588 - .L_587)
.L_587:
        /*0004*/ 	.word	0x00000082


	//----- nvinfo : EIATTR_KPARAM_INFO
	.align		4
.L_588:
        /*0008*/ 	.byte	0x04, 0x17
        /*000a*/ 	.short	(.L_590 - .L_589)
.L_589:
        /*000c*/ 	.word	0x00000000
        /*0010*/ 	.short	0x0000
        /*0012*/ 	.short	0x0000
        /*0014*/ 	.byte	0x00, 0xf0, 0x61, 0x10


	//----- nvinfo : EIATTR_SPARSE_MMA_MASK
	.align		4
.L_590:
        /*0018*/ 	.byte	0x03, 0x50
        /*001a*/ 	.short	0x0000


	//----- nvinfo : EIATTR_MAXREG_COUNT
	.align		4
        /*001c*/ 	.byte	0x03, 0x1b
        /*001e*/ 	.short	0x00ff


	//----- nvinfo : EIATTR_MERCURY_ISA_VERSION
	.align		4
        /*0020*/ 	.byte	0x03, 0x5f
        /*0022*/ 	.short	0x0101


	//----- nvinfo : EIATTR_VRC_CTA_INIT_COUNT
	.align		4
        /*0024*/ 	.byte	0x02, 0x4a
	.zero		1
	.zero		1


	//----- nvinfo : EIATTR_EXIT_INSTR_OFFSETS
	.align		4
        /*0028*/ 	.byte	0x04, 0x1c
        /*002a*/ 	.short	(.L_592 - .L_591)


	//   ....[0]....
.L_591:
        /*002c*/ 	.word	0x00000010


	//----- nvinfo : EIATTR_MAX_THREADS
	.align		4
.L_592:
        /*0030*/ 	.byte	0x04, 0x05
        /*0032*/ 	.short	(.L_594 - .L_593)
.L_593:
        /*0034*/ 	.word	0x00000100
        /*0038*/ 	.word	0x00000001
        /*003c*/ 	.word	0x00000001


	//----- nvinfo : EIATTR_CBANK_PARAM_SIZE
	.align		4
.L_594:
        /*0040*/ 	.byte	0x03, 0x19
        /*0042*/ 	.short	0x0418


	//----- nvinfo : EIATTR_PARAM_CBANK
	.align		4
        /*0044*/ 	.byte	0x04, 0x0a
        /*0046*/ 	.short	(.L_596 - .L_595)
	.align		4
.L_595:
        /*0048*/ 	.word	index@(.nv.constant0._ZN7cutlass13device_kernelIN5flash19enable_sm80_to_sm89INS1_16FlashAttnFwdSm80INS1_25CollectiveMainloopFwdSm80ILi8ELi1ELb0EN4cute5tupleIJNS5_1CILi128EEENS7_ILi64EEENS7_ILi256EEEEEELi256ENS_10bfloat16_tEfNS_4arch4Sm80ELb0ELb1ELb0ELb0ELb1ELb0ELb1ELb0EEENS1_21CollectiveEpilogueFwdINS6_IJS8_SA_S9_EEENS6_IJNS7_ILi1EEESI_SI_EEESC_SE_Li256ELb0ELb1ELb0ELb0EEENS1_19SingleTileSchedulerILb0ELb0ELb1ELi128EEEEEEEEEvNT_6ParamsE)
        /*004c*/ 	.short	0x0380
        /*004e*/ 	.short	0x0418


	//----- nvinfo : EIATTR_SW_WAR
	.align		4
.L_596:
        /*0050*/ 	.byte	0x04, 0x36
        /*0052*/ 	.short	(.L_598 - .L_597)
.L_597:
        /*0054*/ 	.word	0x00000008
.L_598:


//--------------------- .nv.info._ZN7cutlass13device_kernelIN5flash19enable_sm80_to_sm89INS1_16FlashAttnFwdSm80INS1_25CollectiveMainloopFwdSm80ILi8ELi1ELb0EN4cute5tupleIJNS5_1CILi128EEENS7_ILi64EEENS7_ILi256EEEEEELi256ENS_10bfloat16_tEfNS_4arch4Sm80ELb0ELb1ELb0ELb1ELb1ELb0ELb1ELb0EEENS1_21CollectiveEpilogueFwdINS6_IJS8_SA_S9_EEENS6_IJNS7_ILi1EEESI_SI_EEESC_SE_Li256ELb1ELb1ELb0ELb0EEENS1_19SingleTileSchedulerILb1ELb0ELb1ELi128EEEEEEEEEvNT_6ParamsE --------------------------
	.section	.nv.info._ZN7cutlass13device_kernelIN5flash19enable_sm80_to_sm89INS1_16FlashAttnFwdSm80INS1_25CollectiveMainloopFwdSm80ILi8ELi1ELb0EN4cute5tupleIJNS5_1CILi128EEENS7_ILi64EEENS7_ILi256EEEEEELi256ENS_10bfloat16_tEfNS_4arch4Sm80ELb0ELb1ELb0ELb1ELb1ELb0ELb1ELb0EEENS1_21CollectiveEpilogueFwdINS6_IJS8_SA_S9_EEENS6_IJNS7_ILi1EEESI_SI_EEESC_SE_Li256ELb1ELb1ELb0ELb0EEENS1_19SingleTileSchedulerILb1ELb0ELb1ELi128EEEEEEEEEvNT_6ParamsE,"",@"SHT_CUDA_INFO"
	.sectionflags	@""
	.align	4


	//----- nvinfo : EIATTR_CUDA_API_VERSION
	.align		4
        /*0000*/ 	.byte	0x04, 0x37
        /*0002*/ 	.short	(.L_600 - .L_599)
.L_599:
        /*0004*/ 	.word	0x00000082


	//----- nvinfo : EIATTR_KPARAM_INFO
	.align		4
.L_600:
        /*0008*/ 	.byte	0x04, 0x17
        /*000a*/ 	.short	(.L_602 - .L_601)
.L_601:
        /*000c*/ 	.word	0x00000000
        /*0010*/ 	.short	0x0000
        /*0012*/ 	.short	0x0000
        /*0014*/ 	.byte	0x00, 0xf0, 0x61, 0x10


	//----- nvinfo : EIATTR_SPARSE_MMA_MASK
	.align		4
.L_602:
        /*0018*/ 	.byte	0x03, 0x50
        /*001a*/ 	.short	0x0000


	//----- nvinfo : EIATTR_MAXREG_COUNT
	.align		4
        /*001c*/ 	.byte	0x03, 0x1b
        /*001e*/ 	.short	0x00ff


	//----- nvinfo : EIATTR_MERCURY_ISA_VERSION
	.align		4
        /*0020*/ 	.byte	0x03, 0x5f
        /*0022*/ 	.short	0x0101


	//----- nvinfo : EIATTR_VRC_CTA_INIT_COUNT
	.align		4
        /*0024*/ 	.byte	0x02, 0x4a
	.zero		1
	.zero		1


	//----- nvinfo : EIATTR_EXIT_INSTR_OFFSETS
	.align		4
        /*0028*/ 	.byte	0x04, 0x1c
        /*002a*/ 	.short	(.L_604 - .L_603)


	//   ....[0]....
.L_603:
        /*002c*/ 	.word	0x00000010


	//----- nvinfo : EIATTR_MAX_THREADS
	.align		4
.L_604:
        /*0030*/ 	.byte	0x04, 0x05
        /*0032*/ 	.short	(.L_606 - .L_605)
.L_605:
        /*0034*/ 	.word	0x00000100
        /*0038*/ 	.word	0x00000001
        /*003c*/ 	.word	0x00000001


	//----- nvinfo : EIATTR_CBANK_PARAM_SIZE
	.align		4
.L_606:
        /*0040*/ 	.byte	0x03, 0x19
        /*0042*/ 	.short	0x0418


	//----- nvinfo : EIATTR_PARAM_CBANK
	.align		4
        /*0044*/ 	.byte	0x04, 0x0a
        /*0046*/ 	.short	(.L_608 - .L_607)
	.align		4
.L_607:
        /*0048*/ 	.word	index@(.nv.constant0._ZN7cutlass13device_kernelIN5flash19enable_sm80_to_sm89INS1_16FlashAttnFwdSm80INS1_25CollectiveMainloopFwdSm80ILi8ELi1ELb0EN4cute5tupleIJNS5_1CILi128EEENS7_ILi64EEENS7_ILi256EEEEEELi256ENS_10bfloat16_tEfNS_4arch4Sm80ELb0ELb1ELb0ELb1ELb1ELb0ELb1ELb0EEENS1_21CollectiveEpilogueFwdINS6_IJS8_SA_S9_EEENS6_IJNS7_ILi1EEESI_SI_EEESC_SE_Li256ELb1ELb1ELb0ELb0EEENS1_19SingleTileSchedulerILb1ELb0ELb1ELi128EEEEEEEEEvNT_6ParamsE)
        /*004c*/ 	.short	0x0380
        /*004e*/ 	.short	0x0418


	//----- nvinfo : EIATTR_SW_WAR
	.align		4
.L_608:
        /*0050*/ 	.byte	0x04, 0x36
        /*0052*/ 	.short	(.L_610 - .L_609)
.L_609:
        /*0054*/ 	.word	0x00000008
.L_610:


//--------------------- .nv.info._ZN7cutlass13device_kernelIN5flash19enable_sm80_to_sm89INS1_16FlashAttnFwdSm80INS1_25CollectiveMainloopFwdSm80ILi8ELi1ELb0EN4cute5tupleIJNS5_1CILi128EEENS7_ILi48EEENS7_ILi256EEEEEELi256ENS_10bfloat16_tEfNS_4arch4Sm80ELb0ELb1ELb0ELb1ELb1ELb1ELb1ELb0EEENS1_21CollectiveEpilogueFwdINS6_IJS8_SA_S9_EEENS6_IJNS7_ILi1EEESI_SI_EEESC_SE_Li256ELb1ELb1ELb0ELb0EEENS1_19SingleTileSchedulerILb1ELb0ELb1ELi128EEEEEEEEEvNT_6ParamsE --------------------------
	.section	.nv.info._ZN7cutlass13device_kernelIN5flash19enable_sm80_to_sm89INS1_16FlashAttnFwdSm80INS1_25CollectiveMainloopFwdSm80ILi8ELi1ELb0EN4cute5tupleIJNS5_1CILi128EEENS7_ILi48EEENS7_ILi256EEEEEELi256ENS_10bfloat16_tEfNS_4arch4Sm80ELb0ELb1ELb0ELb1ELb1ELb1ELb1ELb0EEENS1_21CollectiveEpilogueFwdINS6_IJS8_SA_S9_EEENS6_IJNS7_ILi1EEESI_SI_EEESC_SE_Li256ELb1ELb1ELb0ELb0EEENS1_19SingleTileSchedulerILb1ELb0ELb1ELi128EEEEEEEEEvNT_6ParamsE,"",@"SHT_CUDA_INFO"
	.sectionflags	@""
	.align	4


	//----- nvinfo : EIATTR_CUDA_API_VERSION
	.align		4
        /*0000*/ 	.byte	0x04, 0x37
        /*0002*/ 	.short	(.L_612 - .L_611)
.L_611:
        /*0004*/ 	.word	0x00000082


	//----- nvinfo : EIATTR_KPARAM_INFO
	.align		4
.L_612:
        /*0008*/ 	.byte	0x04, 0x17
        /*000a*/ 	.short	(.L_614 - .L_613)
.L_613:
        /*000c*/ 	.word	0x00000000
        /*0010*/ 	.short	0x0000
        /*0012*/ 	.short	0x0000
        /*0014*/ 	.byte	0x00, 0xf0, 0x61, 0x10


	//----- nvinfo : EIATTR_SPARSE_MMA_MASK
	.align		4
.L_614:
        /*0018*/ 	.byte	0x03, 0x50
        /*001a*/ 	.short	0x0000


	//----- nvinfo : EIATTR_MAXREG_COUNT
	.align		4
        /*001c*/ 	.byte	0x03, 0x1b
        /*001e*/ 	.short	0x00ff


	//----- nvinfo : EIATTR_MERCURY_ISA_VERSION
	.align		4
        /*0020*/ 	.byte	0x03, 0x5f
        /*0022*/ 	.short	0x0101


	//----- nvinfo : EIATTR_VRC_CTA_INIT_COUNT
	.align		4
        /*0024*/ 	.byte	0x02, 0x4a
	.zero		1
	.zero		1


	//----- nvinfo : EIATTR_EXIT_INSTR_OFFSETS
	.align		4
        /*0028*/ 	.byte	0x04, 0x1c
        /*002a*/ 	.short	(.L_616 - .L_615)


	//   ....[0]....
.L_615:
        /*002c*/ 	.word	0x00000010


	//----- nvinfo : EIATTR_MAX_THREADS
	.align		4
.L_616:
        /*0030*/ 	.byte	0x04, 0x05
        /*0032*/ 	.short	(.L_618 - .L_617)
.L_617:
        /*0034*/ 	.word	0x00000100
        /*0038*/ 	.word	0x00000001
        /*003c*/ 	.word	0x00000001


	//----- nvinfo : EIATTR_CBANK_PARAM_SIZE
	.align		4
.L_618:
        /*0040*/ 	.byte	0x03, 0x19
        /*0042*/ 	.short	0x0418


	//----- nvinfo : EIATTR_PARAM_CBANK
	.align		4
        /*0044*/ 	.byte	0x04, 0x0a
        /*0046*/ 	.short	(.L_620 - .L_619)
	.align		4
.L_619:
        /*0048*/ 	.word	index@(.nv.constant0._ZN7cutlass13device_kernelIN5flash19enable_sm80_to_sm89INS1_16FlashAttnFwdSm80INS1_25CollectiveMainloopFwdSm80ILi8ELi1ELb0EN4cute5tupleIJNS5_1CILi128EEENS7_ILi48EEENS7_ILi256EEEEEELi256ENS_10bfloat16_tEfNS_4arch4Sm80ELb0ELb1ELb0ELb1ELb1ELb1ELb1ELb0EEENS1_21CollectiveEpilogueFwdINS6_IJS8_SA_S9_EEENS6_IJNS7_ILi1EEESI_SI_EEESC_SE_Li256ELb1ELb1ELb0ELb0EEENS1_19SingleTileSchedulerILb1ELb0ELb1ELi128EEEEEEEEEvNT_6ParamsE)
        /*004c*/ 	.short	0x0380
        /*004e*/ 	.short	0x0418


	//----- nvinfo : EIATTR_SW_WAR
	.align		4
.L_620:
        /*0050*/ 	.byte	0x04, 0x36
        /*0052*/ 	.short	(.L_622 - .L_621)
.L_621:
        /*0054*/ 	.word	0x00000008
.L_622:


//--------------------- .nv.info._ZN7cutlass13device_kernelIN5flash19enable_sm80_to_sm89INS1_16FlashAttnFwdSm80INS1_25CollectiveMainloopFwdSm80ILi8ELi1ELb0EN4cute5tupleIJNS5_1CILi128EEENS7_ILi96EEENS7_ILi256EEEEEELi256ENS_10bfloat16_tEfNS_4arch4Sm80ELb1ELb0ELb0ELb0ELb1ELb0ELb1ELb0EEENS1_21CollectiveEpilogueFwdINS6_IJS8_SA_S9_EEENS6_IJNS7_ILi1EEESI_SI_EEESC_SE_Li256ELb0ELb1ELb0ELb0EEENS1_30DynamicPersistentTileSchedulerILi256ELi256ELb0ELb1ELb0EEEEEEEEEvNT_6ParamsE --------------------------
	.section	.nv.info._ZN7cutlass13device_kernelIN5flash19enable_sm80_to_sm89INS1_16FlashAttnFwdSm80INS1_25CollectiveMainloopFwdSm80ILi8ELi1ELb0EN4cute5tupleIJNS5_1CILi128EEENS7_ILi96EEENS7_ILi256EEEEEELi256ENS_10bfloat16_tEfNS_4arch4Sm80ELb1ELb0ELb0ELb0ELb1ELb0ELb1ELb0EEENS1_21CollectiveEpilogueFwdINS6_IJS8_SA_S9_EEENS6_IJNS7_ILi1EEESI_SI_EEESC_SE_Li256ELb0ELb1ELb0ELb0EEENS1_30DynamicPersistentTileSchedulerILi256ELi256ELb0ELb1ELb0EEEEEEEEEvNT_6ParamsE,"",@"SHT_CUDA_INFO"
	.sectionflags	@""
	.align	4


	//----- nvinfo : EIATTR_CUDA_API_VERSION
	.align		4
        /*0000*/ 	.byte	0x04, 0x37
        /*0002*/ 	.short	(.L_624 - .L_623)
.L_623:
        /*0004*/ 	.word	0x00000082


	//----- nvinfo : EIATTR_KPARAM_INFO
	.align		4
.L_624:
        /*0008*/ 	.byte	0x04, 0x17
        /*000a*/ 	.short	(.L_626 - .L_625)
.L_625:
        /*000c*/ 	.word	0x00000000
        /*0010*/ 	.short	0x0000
        /*0012*/ 	.short	0x0000
        /*0014*/ 	.byte	0x00, 0xf0, 0xa1, 0x10


	//----- nvinfo : EIATTR_SPARSE_MMA_MASK
	.align		4
.L_626:
        /*0018*/ 	.byte	0x03, 0x50
        /*001a*/ 	.short	0x0000


	//----- nvinfo : EIATTR_MAXREG_COUNT
	.align		4
        /*001c*/ 	.byte	0x03, 0x1b
        /*001e*/ 	.short	0x00ff


	//----- nvinfo : EIATTR_MERCURY_ISA_VERSION
	.align		4
        /*0020*/ 	.byte	0x03, 0x5f
        /*0022*/ 	.short	0x0101


	//----- nvinfo : EIATTR_VRC_CTA_INIT_COUNT
	.align		4
        /*0024*/ 	.byte	0x02, 0x4a
	.zero		1
	.zero		1


	//----- nvinfo : EIATTR_EXIT_INSTR_OFFSETS
	.align		4
        /*0028*/ 	.byte	0x04, 0x1c
        /*002a*/ 	.short	(.L_628 - .L_627)


	//   ....[0]....
.L_627:
        /*002c*/ 	.word	0x00000010


	//----- nvinfo : EIATTR_MAX_THREADS
	.align		4
.L_628:
        /*0030*/ 	.byte	0x04, 0x05
        /*0032*/ 	.short	(.L_630 - .L_629)
.L_629:
        /*0034*/ 	.word	0x00000100
        /*0038*/ 	.word	0x00000001
        /*003c*/ 	.word	0x00000001


	//----- nvinfo : EIATTR_CBANK_PARAM_SIZE
	.align		4
.L_630:
        /*0040*/ 	.byte	0x03, 0x19
        /*0042*/ 	.short	0x0428


	//----- nvinfo : EIATTR_PARAM_CBANK
	.align		4
        /*0044*/ 	.byte	0x04, 0x0a
        /*0046*/ 	.short	(.L_632 - .L_631)
	.align		4
.L_631:
        /*0048*/ 	.word	index@(.nv.constant0._ZN7cutlass13device_kernelIN5flash19enable_sm80_to_sm89INS1_16FlashAttnFwdSm80INS1_25CollectiveMainloopFwdSm80ILi8ELi1ELb0EN4cute5tupleIJNS5_1CILi128EEENS7_ILi96EEENS7_ILi256EEEEEELi256ENS_10bfloat16_tEfNS_4arch4Sm80ELb1ELb0ELb0ELb0ELb1ELb0ELb1ELb0EEENS1_21CollectiveEpilogueFwdINS6_IJS8_SA_S9_EEENS6_IJNS7_ILi1EEESI_SI_EEESC_SE_Li256ELb0ELb1ELb0ELb0EEENS1_30DynamicPersistentTileSchedulerILi256ELi256ELb0ELb1ELb0EEEEEEEEEvNT_6ParamsE)
        /*004c*/ 	.short	0x0380
        /*004e*/ 	.short	0x0428


	//----- nvinfo : EIATTR_SW_WAR
	.align		4
.L_632:
        /*0050*/ 	.byte	0x04, 0x36
        /*0052*/ 	.short	(.L_634 - .L_633)
.L_633:
        /*0054*/ 	.word	0x00000008
.L_634:


//--------------------- .nv.info._ZN7cutlass13device_kernelIN5flash19enable_sm80_to_sm89INS1_16FlashAttnFwdSm80INS1_25CollectiveMainloopFwdSm80ILi8ELi1ELb0EN4cute5tupleIJNS5_1CILi128EEENS7_ILi96EEENS7_ILi256EEEEEELi256ENS_10bfloat16_tEfNS_4arch4Sm80ELb1ELb0ELb0ELb1ELb1ELb0ELb1ELb0EEENS1_21CollectiveEpilogueFwdINS6_IJS8_SA_S9_EEENS6_IJNS7_ILi1EEESI_SI_EEESC_SE_Li256ELb1ELb1ELb0ELb0EEENS1_19SingleTileSchedulerILb1ELb0ELb1ELi128EEEEEEEEEvNT_6ParamsE --------------------------
	.section	.nv.info._ZN7cutlass13device_kernelIN5flash19enable_sm80_to_sm89INS1_16FlashAttnFwdSm80INS1_25CollectiveMainloopFwdSm80ILi8ELi1ELb0EN4cute5tupleIJNS5_1CILi128EEENS7_ILi96EEENS7_ILi256EEEEEELi256ENS_10bfloat16_tEfNS_4arch4Sm80ELb1ELb0ELb0ELb1ELb1ELb0ELb1ELb0EEENS1_21CollectiveEpilogueFwdINS6_IJS8_SA_S9_EEENS6_IJNS7_ILi1EEESI_SI_EEESC_SE_Li256ELb1ELb1ELb0ELb0EEENS1_19SingleTileSchedulerILb1ELb0ELb1ELi128EEEEEEEEEvNT_6ParamsE,"",@"SHT_CUDA_INFO"
	.sectionflags	@""
	.align	4


	//----- nvinfo : EIATTR_CUDA_API_VERSION
	.align		4
        /*0000*/ 	.byte	0x04, 0x37
        /*0002*/ 	.short	(.L_636 - .L_635)
.L_635:
        /*0004*/ 	.word	0x00000082


	//----- nvinfo : EIATTR_KPARAM_INFO
	.align		4
.L_636:
        /*0008*/ 	.byte	0x04, 0x17
        /*000a*/ 	.short	(.L_638 - .L_637)
.L_637:
        /*000c*/ 	.word	0x00000000
        /*0010*/ 	.short	0x0000
        /*0012*/ 	.short	0x0000
        /*0014*/ 	.byte	0x00, 0xf0, 0x61, 0x10


	//----- nvinfo : EIATTR_SPARSE_MMA_MASK
	.align		4
.L_638:
        /*0018*/ 	.byte	0x03, 0x50
        /*001a*/ 	.short	0x0000


	//----- nvinfo : EIATTR_MAXREG_COUNT
	.align		4
        /*001c*/ 	.byte	0x03, 0x1b
        /*001e*/ 	.short	0x00ff


	//----- nvinfo : EIATTR_MERCURY_ISA_VERSION
	.align		4
        /*0020*/ 	.byte	0x03, 0x5f
        /*0022*/ 	.short	0x0101


	//----- nvinfo : EIATTR_VRC_CTA_INIT_COUNT
	.align		4
        /*0024*/ 	.byte	0x02, 0x4a
	.zero		1
	.zero		1


	//----- nvinfo : EIATTR_EXIT_INSTR_OFFSETS
	.align		4
        /*0028*/ 	.byte	0x04, 0x1c
        /*002a*/ 	.short	(.L_640 - .L_639)


	//   ....[0]....
.L_639:
        /*002c*/ 	.word	0x00000010


	//----- nvinfo : EIATTR_MAX_THREADS
	.align		4
.L_640:
        /*0030*/ 	.byte	0x04, 0x05
        /*0032*/ 	.short	(.L_642 - .L_641)
.L_641:
        /*0034*/ 	.word	0x00000100
        /*0038*/ 	.word	0x00000001
        /*003c*/ 	.word	0x00000001


	//----- nvinfo : EIATTR_CBANK_PARAM_SIZE
	.align		4
.L_642:
        /*0040*/ 	.byte	0x03, 0x19
        /*0042*/ 	.short	0x0418


	//----- nvinfo : EIATTR_PARAM_CBANK
	.align		4
        /*0044*/ 	.byte	0x04, 0x0a
        /*0046*/ 	.short	(.L_644 - .L_643)
	.align		4
.L_643:
        /*0048*/ 	.word	index@(.nv.constant0._ZN7cutlass13device_kernelIN5flash19enable_sm80_to_sm89INS1_16FlashAttnFwdSm80INS1_25CollectiveMainloopFwdSm80ILi8ELi1ELb0EN4cute5tupleIJNS5_1CILi128EEENS7_ILi96EEENS7_ILi256EEEEEELi256ENS_10bfloat16_tEfNS_4arch4Sm80ELb1ELb0ELb0ELb1ELb1ELb0ELb1ELb0EEENS1_21CollectiveEpilogueFwdINS6_IJS8_SA_S9_EEENS6_IJNS7_ILi1EEESI_SI_EEESC_SE_Li256ELb1ELb1ELb0ELb0EEENS1_19SingleTileSchedulerILb1ELb0ELb1ELi128EEEEEEEEEvNT_6ParamsE)
        /*004c*/ 	.short	0x0380
        /*004e*/ 	.short	0x0418


	//----- nvinfo : EIATTR_SW_WAR
	.align		4
.L_644:
        /*0050*/ 	.byte	0x04, 0x36
        /*0052*/ 	.short	(.L_646 - .L_645)
.L_645:
        /*0054*/ 	.word	0x00000008
.L_646:


//--------------------- .nv.info._ZN7cutlass13device_kernelIN5flash19enable_sm80_to_sm89INS1_16FlashAttnFwdSm80INS1_25CollectiveMainloopFwdSm80ILi8ELi1ELb0EN4cute5tupleIJNS5_1CILi128EEENS7_ILi48EEENS7_ILi256EEEEEELi256ENS_10bfloat16_tEfNS_4arch4Sm80ELb1ELb0ELb0ELb1ELb1ELb1ELb1ELb0EEENS1_21CollectiveEpilogueFwdINS6_IJS8_SA_S9_EEENS6_IJNS7_ILi1EEESI_SI_EEESC_SE_Li256ELb1ELb1ELb0ELb0EEENS1_19SingleTileSchedulerILb1ELb0ELb1ELi128EEEEEEEEEvNT_6ParamsE --------------------------
	.section	.nv.info._ZN7cutlass13device_kernelIN5flash19enable_sm80_to_sm89INS1_16FlashAttnFwdSm80INS1_25CollectiveMainloopFwdSm80ILi8ELi1ELb0EN4cute5tupleIJNS5_1CILi128EEENS7_ILi48EEENS7_ILi256EEEEEELi256ENS_10bfloat16_tEfNS_4arch4Sm80ELb1ELb0ELb0ELb1ELb1ELb1ELb1ELb0EEENS1_21CollectiveEpilogueFwdINS6_IJS8_SA_S9_EEENS6_IJNS7_ILi1EEESI_SI_EEESC_SE_Li256ELb1ELb1ELb0ELb0EEENS1_19SingleTileSchedulerILb1ELb0ELb1ELi128EEEEEEEEEvNT_6ParamsE,"",@"SHT_CUDA_INFO"
	.sectionflags	@""
	.align	4


	//----- nvinfo : EIATTR_CUDA_API_VERSION
	.align		4
        /*0000*/ 	.byte	0x04, 0x37
        /*0002*/ 	.short	(.L_648 - .L_647)
.L_647:
        /*0004*/ 	.word	0x00000082


	//----- nvinfo : EIATTR_KPARAM_INFO
	.align		4
.L_648:
        /*0008*/ 	.byte	0x04, 0x17
        /*000a*/ 	.short	(.L_650 - .L_649)
.L_649:
        /*000c*/ 	.word	0x00000000
        /*0010*/ 	.short	0x0000
        /*0012*/ 	.short	0x0000
        /*0014*/ 	.byte	0x00, 0xf0, 0x61, 0x10


	//----- nvinfo : EIATTR_SPARSE_MMA_MASK
	.align		4
.L_650:
        /*0018*/ 	.byte	0x03, 0x50
        /*001a*/ 	.short	0x0000


	//----- nvinfo : EIATTR_MAXREG_COUNT
	.align		4
        /*001c*/ 	.byte	0x03, 0x1b
        /*001e*/ 	.short	0x00ff


	//----- nvinfo : EIATTR_MERCURY_ISA_VERSION
	.align		4
        /*0020*/ 	.byte	0x03, 0x5f
        /*0022*/ 	.short	0x0101


	//----- nvinfo : EIATTR_VRC_CTA_INIT_COUNT
	.align		4
        /*0024*/ 	.byte	0x02, 0x4a
	.zero		1
	.zero		1


	//----- nvinfo : EIATTR_EXIT_INSTR_OFFSETS
	.align		4
        /*0028*/ 	.byte	0x04, 0x1c
        /*002a*/ 	.short	(.L_652 - .L_651)


	//   ....[0]....
.L_651:
        /*002c*/ 	.word	0x00000010


	//----- nvinfo : EIATTR_MAX_THREADS
	.align		4
.L_652:
        /*0030*/ 	.byte	0x04, 0x05
        /*0032*/ 	.short	(.L_654 - .L_653)
.L_653:
        /*0034*/ 	.word	0x00000100
        /*0038*/ 	.word	0x00000001
        /*003c*/ 	.word	0x00000001


	//----- nvinfo : EIATTR_CBANK_PARAM_SIZE
	.align		4
.L_654:
        /*0040*/ 	.byte	0x03, 0x19
        /*0042*/ 	.short	0x0418


	//----- nvinfo : EIATTR_PARAM_CBANK
	.align		4
        /*0044*/ 	.byte	0x04, 0x0a
        /*0046*/ 	.short	(.L_656 - .L_655)
	.align		4
.L_655:
        /*0048*/ 	.word	index@(.nv.constant0._ZN7cutlass13device_kernelIN5flash19enable_sm80_to_sm89INS1_16FlashAttnFwdSm80INS1_25CollectiveMainloopFwdSm80ILi8ELi1ELb0EN4cute5tupleIJNS5_1CILi128EEENS7_ILi48EEENS7_ILi256EEEEEELi256ENS_10bfloat16_tEfNS_4arch4Sm80ELb1ELb0ELb0ELb1ELb1ELb1ELb1ELb0EEENS1_21CollectiveEpilogueFwdINS6_IJS8_SA_S9_EEENS6_IJNS7_ILi1EEESI_SI_EEESC_SE_Li256ELb1ELb1ELb0ELb0EEENS1_19SingleTileSchedulerILb1ELb0ELb1ELi128EEEEEEEEEvNT_6ParamsE)
        /*004c*/ 	.short	0x0380
        /*004e*/ 	.short	0x0418


	//----- nvinfo : EIATTR_SW_WAR
	.align		4
.L_656:
        /*0050*/ 	.byte	0x04, 0x36
        /*0052*/ 	.short	(.L_658 - .L_657)
.L_657:
        /*0054*/ 	.word	0x00000008
.L_658:


//--------------------- .nv.callgraph             --------------------------
	.section	.nv.callgraph,"",@"SHT_CUDA_CALLGRAPH"
	.align	4
	.sectionentsize	8
	.align		4
        /*0000*/ 	.word	0x00000000
	.align		4
        /*0004*/ 	.word	0xffffffff
	.align		4
        /*0008*/ 	.word	0x00000000
	.align		4
        /*000c*/ 	.word	0xfffffffe
	.align		4
        /*0010*/ 	.word	0x00000000
	.align		4
        /*0014*/ 	.word	0xfffffffd
	.align		4
        /*0018*/ 	.word	0x00000000
	.align		4
        /*001c*/ 	.word	0xfffffffc


//--------------------- .nv.constant4             --------------------------
	.section	.nv.constant4,"a",@progbits
	.align	8
	.align		8
.nv.constant4:
        /*0000*/ 	.dword	_ZN83_INTERNAL_bf8e8325_47_flash_fwd_hdim256_bf16_paged_softcapall_sm80_cu_9d2915ae_32794cuda3std3__45__cpo5beginE
	.align		8
        /*0008*/ 	.dword	_ZN83_INTERNAL_bf8e8325_47_flash_fwd_hdim256_bf16_paged_softcapall_sm80_cu_9d2915ae_32794cuda3std3__45__cpo3endE
	.align		8
        /*0010*/ 	.dword	_ZN83_INTERNAL_bf8e8325_47_flash_fwd_hdim256_bf16_paged_softcapall_sm80_cu_9d2915ae_32794cuda3std3__45__cpo6cbeginE
	.align		8
        /*0018*/ 	.dword	_ZN83_INTERNAL_bf8e8325_47_flash_fwd_hdim256_bf16_paged_softcapall_sm80_cu_9d2915ae_32794cuda3std3__45__cpo4cendE
	.align		8
        /*0020*/ 	.dword	_ZN83_INTERNAL_bf8e8325_47_flash_fwd_hdim256_bf16_paged_softcapall_sm80_cu_9d2915ae_32794cuda3std3__485_GLOBAL__N__bf8e8325_47_flash_fwd_hdim256_bf16_paged_softcapall_sm80_cu_9d2915ae_32796ignoreE
	.align		8
        /*0028*/ 	.dword	_ZN83_INTERNAL_bf8e8325_47_flash_fwd_hdim256_bf16_paged_softcapall_sm80_cu_9d2915ae_32794cuda3std3__419piecewise_constructE
	.align		8
        /*0030*/ 	.dword	_ZN83_INTERNAL_bf8e8325_47_flash_fwd_hdim256_bf16_paged_softcapall_sm80_cu_9d2915ae_32794cuda3std3__48in_placeE
	.align		8
        /*0038*/ 	.dword	_ZN83_INTERNAL_bf8e8325_47_flash_fwd_hdim256_bf16_paged_softcapall_sm80_cu_9d2915ae_32794cuda3std6ranges3__45__cpo4swapE
	.align		8
        /*0040*/ 	.dword	_ZN83_INTERNAL_bf8e8325_47_flash_fwd_hdim256_bf16_paged_softcapall_sm80_cu_9d2915ae_32794cuda3std6ranges3__45__cpo9iter_moveE
	.align		8
        /*0048*/ 	.dword	_ZN83_INTERNAL_bf8e8325_47_flash_fwd_hdim256_bf16_paged_softcapall_sm80_cu_9d2915ae_32794cute7productE
	.align		8
        /*0050*/ 	.dword	_ZN83_INTERNAL_bf8e8325_47_flash_fwd_hdim256_bf16_paged_softcapall_sm80_cu_9d2915ae_32794cute1_E


//--------------------- .text._ZN7cutlass13device_kernelIN5flash19enable_sm80_to_sm89INS1_16FlashAttnFwdSm80INS1_25CollectiveMainloopFwdSm80ILi8ELi1ELb1EN4cute5tupleIJNS5_1CILi128EEENS7_ILi64EEENS7_ILi256EEEEEELi256ENS_10bfloat16_tEfNS_4arch4Sm80ELb0ELb0ELb1ELb0ELb1ELb0ELb1ELb0EEENS1_21CollectiveEpilogueFwdINS6_IJS8_SA_S9_EEENS6_IJNS7_ILi1EEESI_SI_EEESC_SE_Li256ELb0ELb1ELb0ELb0EEENS1_19SingleTileSchedulerILb0ELb0ELb1ELi128EEEEEEEEEvNT_6ParamsE --------------------------
	.section	.text._ZN7cutlass13device_kernelIN5flash19enable_sm80_to_sm89INS1_16FlashAttnFwdSm80INS1_25CollectiveMainloopFwdSm80ILi8ELi1ELb1EN4cute5tupleIJNS5_1CILi128EEENS7_ILi64EEENS7_ILi256EEEEEELi256ENS_10bfloat16_tEfNS_4arch4Sm80ELb0ELb0ELb1ELb0ELb1ELb0ELb1ELb0EEENS1_21CollectiveEpilogueFwdINS6_IJS8_SA_S9_EEENS6_IJNS7_ILi1EEESI_SI_EEESC_SE_Li256ELb0ELb1ELb0ELb0EEENS1_19SingleTileSchedulerILb0ELb0ELb1ELi128EEEEEEEEEvNT_6ParamsE,"ax",@progbits
	.align	128
.text._ZN7cutlass13device_kernelIN5flash19enable_sm80_to_sm89INS1_16FlashAttnFwdSm80INS1_25CollectiveMainloopFwdSm80ILi8ELi1ELb1EN4cute5tupleIJNS5_1CILi128EEENS7_ILi64EEENS7_ILi256EEEEEELi256ENS_10bfloat16_tEfNS_4arch4Sm80ELb0ELb0ELb1ELb0ELb1ELb0ELb1ELb0EEENS1_21CollectiveEpilogueFwdINS6_IJS8_SA_S9_EEENS6_IJNS7_ILi1EEESI_SI_EEESC_SE_Li256ELb0ELb1ELb0ELb0EEENS1_19SingleTileSchedulerILb0ELb0ELb1ELi128EEEEEEEEEvNT_6ParamsE:
        .type           _ZN7cutlass13device_kernelIN5flash19enable_sm80_to_sm89INS1_16FlashAttnFwdSm80INS1_25CollectiveMainloopFwdSm80ILi8ELi1ELb1EN4cute5tupleIJNS5_1CILi128EEENS7_ILi64EEENS7_ILi256EEEEEELi256ENS_10bfloat16_tEfNS_4arch4Sm80ELb0ELb0ELb1ELb0ELb1ELb0ELb1ELb0EEENS1_21CollectiveEpilogueFwdINS6_IJS8_SA_S9_EEENS6_IJNS7_ILi1EEESI_SI_EEESC_SE_Li256ELb0ELb1ELb0ELb0EEENS1_19SingleTileSchedulerILb0ELb0ELb1ELi128EEEEEEEEEvNT_6ParamsE,@function
        .size           _ZN7cutlass13device_kernelIN5flash19enable_sm80_to_sm89INS1_16FlashAttnFwdSm80INS1_25CollectiveMainloopFwdSm80ILi8ELi1ELb1EN4cute5tupleIJNS5_1CILi128EEENS7_ILi64EEENS7_ILi256EEEEEELi256ENS_10bfloat16_tEfNS_4arch4Sm80ELb0ELb0ELb1ELb0ELb1ELb0ELb1ELb0EEENS1_21CollectiveEpilogueFwdINS6_IJS8_SA_S9_EEENS6_IJNS7_ILi1EEESI_SI_EEESC_SE_Li256ELb0ELb1ELb0ELb0EEENS1_19SingleTileSchedulerILb0ELb0ELb1ELi128EEEEEEEEEvNT_6ParamsE,(.L_x_36 - _ZN7cutlass13device_kernelIN5flash19enable_sm80_to_sm89INS1_16FlashAttnFwdSm80INS1_25CollectiveMainloopFwdSm80ILi8ELi1ELb1EN4cute5tupleIJNS5_1CILi128EEENS7_ILi64EEENS7_ILi256EEEEEELi256ENS_10bfloat16_tEfNS_4arch4Sm80ELb0ELb0ELb1ELb0ELb1ELb0ELb1ELb0EEENS1_21CollectiveEpilogueFwdINS6_IJS8_SA_S9_EEENS6_IJNS7_ILi1EEESI_SI_EEESC_SE_Li256ELb0ELb1ELb0ELb0EEENS1_19SingleTileSchedulerILb0ELb0ELb1ELi128EEEEEEEEEvNT_6ParamsE)
        .other          _ZN7cutlass13device_kernelIN5flash19enable_sm80_to_sm89INS1_16FlashAttnFwdSm80INS1_25CollectiveMainloopFwdSm80ILi8ELi1ELb1EN4cute5tupleIJNS5_1CILi128EEENS7_ILi64EEENS7_ILi256EEEEEELi256ENS_10bfloat16_tEfNS_4arch4Sm80ELb0ELb0ELb1ELb0ELb1ELb0ELb1ELb0EEENS1_21CollectiveEpilogueFwdINS6_IJS8_SA_S9_EEENS6_IJNS7_ILi1EEESI_SI_EEESC_SE_Li256ELb0ELb1ELb0ELb0EEENS1_19SingleTileSchedulerILb0ELb0ELb1ELi128EEEEEEEEEvNT_6ParamsE,@"STO_CUDA_ENTRY STV_DEFAULT"
_ZN7cutlass13device_kernelIN5flash19enable_sm80_to_sm89INS1_16FlashAttnFwdSm80INS1_25CollectiveMainloopFwdSm80ILi8ELi1ELb1EN4cute5tupleIJNS5_1CILi128EEENS7_ILi64EEENS7_ILi256EEEEEELi256ENS_10bfloat16_tEfNS_4arch4Sm80ELb0ELb0ELb1ELb0ELb1ELb0ELb1ELb0EEENS1_21CollectiveEpilogueFwdINS6_IJS8_SA_S9_EEENS6_IJNS7_ILi1EEESI_SI_EEESC_SE_Li256ELb0ELb1ELb0ELb0EEENS1_19SingleTileSchedulerILb0ELb0ELb1ELi128EEEEEEEEEvNT_6ParamsE:
[----:B------:R-:W-:Y:S01]  /*0000*/  LDC R1, c[0x0][0x37c] ;  /* 0x0000df00ff017b82 */ /* 0x000fe20000000800 */
[----:B------:R-:W-:Y:S05]  /*0010*/  EXIT ;  /* 0x000000000000794d */ /* 0x000fea0003800000 */
.L_x_0:
[----:B------:R-:W-:-:S00]  /*0020*/  BRA `(.L_x_0) ;  /* 0xfffffffc00fc7947 */ /* 0x000fc0000383ffff */
[----:B------:R-:W-:-:S00]  /*0030*/  NOP ;  /* 0x0000000000007918 */ /* 0x000fc00000000000 */
        /* <DEDUP_REMOVED lines=12> */
.L_x_36:


//--------------------- .text._ZN7cutlass13device_kernelIN5flash19enable_sm80_to_sm89INS1_16FlashAttnFwdSm80INS1_25CollectiveMainloopFwdSm80ILi8ELi1ELb1EN4cute5tupleIJNS5_1CILi128EEENS7_ILi64EEENS7_ILi256EEEEEELi256ENS_10bfloat16_tEfNS_4arch4Sm80ELb0ELb0ELb1ELb1ELb1ELb0ELb1ELb0EEENS1_21CollectiveEpilogueFwdINS6_IJS8_SA_S9_EEENS6_IJNS7_ILi1EEESI_SI_EEESC_SE_Li256ELb1ELb1ELb0ELb0EEENS1_19SingleTileSchedulerILb1ELb0ELb1ELi128EEEEEEEEEvNT_6ParamsE --------------------------
	.section	.text._ZN7cutlass13device_kernelIN5flash19enable_sm80_to_sm89INS1_16FlashAttnFwdSm80INS1_25CollectiveMainloopFwdSm80ILi8ELi1ELb1EN4cute5tupleIJNS5_1CILi128EEENS7_ILi64EEENS7_ILi256EEEEEELi256ENS_10bfloat16_tEfNS_4arch4Sm80ELb0ELb0ELb1ELb1ELb1ELb0ELb1ELb0EEENS1_21CollectiveEpilogueFwdINS6_IJS8_SA_S9_EEENS6_IJNS7_ILi1EEESI_SI_EEESC_SE_Li256ELb1ELb1ELb0ELb0EEENS1_19SingleTileSchedulerILb1ELb0ELb1ELi128EEEEEEEEEvNT_6ParamsE,"ax",@progbits
	.align	128
.text._ZN7cutlass13device_kernelIN5flash19enable_sm80_to_sm89INS1_16FlashAttnFwdSm80INS1_25CollectiveMainloopFwdSm80ILi8ELi1ELb1EN4cute5tupleIJNS5_1CILi128EEENS7_ILi64EEENS7_ILi256EEEEEELi256ENS_10bfloat16_tEfNS_4arch4Sm80ELb0ELb0ELb1ELb1ELb1ELb0ELb1ELb0EEENS1_21CollectiveEpilogueFwdINS6_IJS8_SA_S9_EEENS6_IJNS7_ILi1EEESI_SI_EEESC_SE_Li256ELb1ELb1ELb0ELb0EEENS1_19SingleTileSchedulerILb1ELb0ELb1ELi128EEEEEEEEEvNT_6ParamsE:
        .type           _ZN7cutlass13device_kernelIN5flash19enable_sm80_to_sm89INS1_16FlashAttnFwdSm80INS1_25CollectiveMainloopFwdSm80ILi8ELi1ELb1EN4cute5tupleIJNS5_1CILi128EEENS7_ILi64EEENS7_ILi256EEEEEELi256ENS_10bfloat16_tEfNS_4arch4Sm80ELb0ELb0ELb1ELb1ELb1ELb0ELb1ELb0EEENS1_21CollectiveEpilogueFwdINS6_IJS8_SA_S9_EEENS6_IJNS7_ILi1EEESI_SI_EEESC_SE_Li256ELb1ELb1ELb0ELb0EEENS1_19SingleTileSchedulerILb1ELb0ELb1ELi128EEEEEEEEEvNT_6ParamsE,@function
        .size           _ZN7cutlass13device_kernelIN5flash19enable_sm80_to_sm89INS1_16FlashAttnFwdSm80INS1_25CollectiveMainloopFwdSm80ILi8ELi1ELb1EN4cute5tupleIJNS5_1CILi128EEENS7_ILi64EEENS7_ILi256EEEEEELi256ENS_10bfloat16_tEfNS_4arch4Sm80ELb0ELb0ELb1ELb1ELb1ELb0ELb1ELb0EEENS1_21CollectiveEpilogueFwdINS6_IJS8_SA_S9_EEENS6_IJNS7_ILi1EEESI_SI_EEESC_SE_Li256ELb1ELb1ELb0ELb0EEENS1_19SingleTileSchedulerILb1ELb0ELb1ELi128EEEEEEEEEvNT_6ParamsE,(.L_x_37 - _ZN7cutlass13device_kernelIN5flash19enable_sm80_to_sm89INS1_16FlashAttnFwdSm80INS1_25CollectiveMainloopFwdSm80ILi8ELi1ELb1EN4cute5tupleIJNS5_1CILi128EEENS7_ILi64EEENS7_ILi256EEEEEELi256ENS_10bfloat16_tEfNS_4arch4Sm80ELb0ELb0ELb1ELb1ELb1ELb0ELb1ELb0EEENS1_21CollectiveEpilogueFwdINS6_IJS8_SA_S9_EEENS6_IJNS7_ILi1EEESI_SI_EEESC_SE_Li256ELb1ELb1ELb0ELb0EEENS1_19SingleTileSchedulerILb1ELb0ELb1ELi128EEEEEEEEEvNT_6ParamsE)
        .other          _ZN7cutlass13device_kernelIN5flash19enable_sm80_to_sm89INS1_16FlashAttnFwdSm80INS1_25CollectiveMainloopFwdSm80ILi8ELi1ELb1EN4cute5tupleIJNS5_1CILi128EEENS7_ILi64EEENS7_ILi256EEEEEELi256ENS_10bfloat16_tEfNS_4arch4Sm80ELb0ELb0ELb1ELb1ELb1ELb0ELb1ELb0EEENS1_21CollectiveEpilogueFwdINS6_IJS8_SA_S9_EEENS6_IJNS7_ILi1EEESI_SI_EEESC_SE_Li256ELb1ELb1ELb0ELb0EEENS1_19SingleTileSchedulerILb1ELb0ELb1ELi128EEEEEEEEEvNT_6ParamsE,@"STO_CUDA_ENTRY STV_DEFAULT"
_ZN7cutlass13device_kernelIN5flash19enable_sm80_to_sm89INS1_16FlashAttnFwdSm80INS1_25CollectiveMainloopFwdSm80ILi8ELi1ELb1EN4cute5tupleIJNS5_1CILi128EEENS7_ILi64EEENS7_ILi256EEEEEELi256ENS_10bfloat16_tEfNS_4arch4Sm80ELb0ELb0ELb1ELb1ELb1ELb0ELb1ELb0EEENS1_21CollectiveEpilogueFwdINS6_IJS8_SA_S9_EEENS6_IJNS7_ILi1EEESI_SI_EEESC_SE_Li256ELb1ELb1ELb0ELb0EEENS1_19SingleTileSchedulerILb1ELb0ELb1ELi128EEEEEEEEEvNT_6ParamsE:
[----:B------:R-:W-:Y:S01]  /*0000*/  LDC R1, c[0x0][0x37c] ;  /* 0x0000df00ff017b82 */ /* 0x000fe20000000800 */
[----:B------:R-:W-:Y:S05]  /*0010*/  EXIT ;  /* 0x000000000000794d */ /* 0x000fea0003800000 */
.L_x_1:
        /* <DEDUP_REMOVED lines=14> */
.L_x_37:


//--------------------- .text._ZN7cutlass13device_kernelIN5flash19enable_sm80_to_sm89INS1_16FlashAttnFwdSm80INS1_25CollectiveMainloopFwdSm80ILi8ELi1ELb0EN4cute5tupleIJNS5_1CILi128EEENS7_ILi32EEENS7_ILi256EEEEEELi256ENS_10bfloat16_tEfNS_4arch4Sm80ELb0ELb0ELb1ELb1ELb1ELb1ELb1ELb0EEENS1_21CollectiveEpilogueFwdINS6_IJS8_SA_S9_EEENS6_IJNS7_ILi1EEESI_SI_EEESC_SE_Li256ELb1ELb1ELb0ELb0EEENS1_19SingleTileSchedulerILb1ELb0ELb1ELi128EEEEEEEEEvNT_6ParamsE --------------------------
	.section	.text._ZN7cutlass13device_kernelIN5flash19enable_sm80_to_sm89INS1_16FlashAttnFwdSm80INS1_25CollectiveMainloopFwdSm80ILi8ELi1ELb0EN4cute5tupleIJNS5_1CILi128EEENS7_ILi32EEENS7_ILi256EEEEEELi256ENS_10bfloat16_tEfNS_4arch4Sm80ELb0ELb0ELb1ELb1ELb1ELb1ELb1ELb0EEENS1_21CollectiveEpilogueFwdINS6_IJS8_SA_S9_EEENS6_IJNS7_ILi1EEESI_SI_EEESC_SE_Li256ELb1ELb1ELb0ELb0EEENS1_19SingleTileSchedulerILb1ELb0ELb1ELi128EEEEEEEEEvNT_6ParamsE,"ax",@progbits
	.align	128
.text._ZN7cutlass13device_kernelIN5flash19enable_sm80_to_sm89INS1_16FlashAttnFwdSm80INS1_25CollectiveMainloopFwdSm80ILi8ELi1ELb0EN4cute5tupleIJNS5_1CILi128EEENS7_ILi32EEENS7_ILi256EEEEEELi256ENS_10bfloat16_tEfNS_4arch4Sm80ELb0ELb0ELb1ELb1ELb1ELb1ELb1ELb0EEENS1_21CollectiveEpilogueFwdINS6_IJS8_SA_S9_EEENS6_IJNS7_ILi1EEESI_SI_EEESC_SE_Li256ELb1ELb1ELb0ELb0EEENS1_19SingleTileSchedulerILb1ELb0ELb1ELi128EEEEEEEEEvNT_6ParamsE:
        .type           _ZN7cutlass13device_kernelIN5flash19enable_sm80_to_sm89INS1_16FlashAttnFwdSm80INS1_25CollectiveMainloopFwdSm80ILi8ELi1ELb0EN4cute5tupleIJNS5_1CILi128EEENS7_ILi32EEENS7_ILi256EEEEEELi256ENS_10bfloat16_tEfNS_4arch4Sm80ELb0ELb0ELb1ELb1ELb1ELb1ELb1ELb0EEENS1_21CollectiveEpilogueFwdINS6_IJS8_SA_S9_EEENS6_IJNS7_ILi1EEESI_SI_EEESC_SE_Li256ELb1ELb1ELb0ELb0EEENS1_19SingleTileSchedulerILb1ELb0ELb1ELi128EEEEEEEEEvNT_6ParamsE,@function
        .size           _ZN7cutlass13device_kernelIN5flash19enable_sm80_to_sm89INS1_16FlashAttnFwdSm80INS1_25CollectiveMainloopFwdSm80ILi8ELi1ELb0EN4cute5tupleIJNS5_1CILi128EEENS7_ILi32EEENS7_ILi256EEEEEELi256ENS_10bfloat16_tEfNS_4arch4Sm80ELb0ELb0ELb1ELb1ELb1ELb1ELb1ELb0EEENS1_21CollectiveEpilogueFwdINS6_IJS8_SA_S9_EEENS6_IJNS7_ILi1EEESI_SI_EEESC_SE_Li256ELb1ELb1ELb0ELb0EEENS1_19SingleTileSchedulerILb1ELb0ELb1ELi128EEEEEEEEEvNT_6ParamsE,(.L_x_38 - _ZN7cutlass13device_kernelIN5flash19enable_sm80_to_sm89INS1_16FlashAttnFwdSm80INS1_25CollectiveMainloopFwdSm80ILi8ELi1ELb0EN4cute5tupleIJNS5_1CILi128EEENS7_ILi32EEENS7_ILi256EEEEEELi256ENS_10bfloat16_tEfNS_4arch4Sm80ELb0ELb0ELb1ELb1ELb1ELb1ELb1ELb0EEENS1_21CollectiveEpilogueFwdINS6_IJS8_SA_S9_EEENS6_IJNS7_ILi1EEESI_SI_EEESC_SE_Li256ELb1ELb1ELb0ELb0EEENS1_19SingleTileSchedulerILb1ELb0ELb1ELi128EEEEEEEEEvNT_6ParamsE)
        .other          _ZN7cutlass13device_kernelIN5flash19enable_sm80_to_sm89INS1_16FlashAttnFwdSm80INS1_25CollectiveMainloopFwdSm80ILi8ELi1ELb0EN4cute5tupleIJNS5_1CILi128EEENS7_ILi32EEENS7_ILi256EEEEEELi256ENS_10bfloat16_tEfNS_4arch4Sm80ELb0ELb0ELb1ELb1ELb1ELb1ELb1ELb0EEENS1_21CollectiveEpilogueFwdINS6_IJS8_SA_S9_EEENS6_IJNS7_ILi1EEESI_SI_EEESC_SE_Li256ELb1ELb1ELb0ELb0EEENS1_19SingleTileSchedulerILb1ELb0ELb1ELi128EEEEEEEEEvNT_6ParamsE,@"STO_CUDA_ENTRY STV_DEFAULT"
_ZN7cutlass13device_kernelIN5flash19enable_sm80_to_sm89INS1_16FlashAttnFwdSm80INS1_25CollectiveMainloopFwdSm80ILi8ELi1ELb0EN4cute5tupleIJNS5_1CILi128EEENS7_ILi32EEENS7_ILi256EEEEEELi256ENS_10bfloat16_tEfNS_4arch4Sm80ELb0ELb0ELb1ELb1ELb1ELb1ELb1ELb0EEENS1_21CollectiveEpilogueFwdINS6_IJS8_SA_S9_EEENS6_IJNS7_ILi1EEESI_SI_EEESC_SE_Li256ELb1ELb1ELb0ELb0EEENS1_19SingleTileSchedulerILb1ELb0ELb1ELi128EEEEEEEEEvNT_6ParamsE:
[----:B------:R-:W-:Y:S01]  /*0000*/  LDC R1, c[0x0][0x37c] ;  /* 0x0000df00ff017b82 */ /* 0x000fe20000000800 */
[----:B------:R-:W-:Y:S05]  /*0010*/  EXIT ;  /* 0x000000000000794d */ /* 0x000fea0003800000 */
.L_x_2:
        /* <DEDUP_REMOVED lines=14> */
.L_x_38:


//--------------------- .text._ZN7cutlass13device_kernelIN5flash19enable_sm80_to_sm89INS1_16FlashAttnFwdSm80INS1_25CollectiveMainloopFwdSm80ILi8ELi1ELb1EN4cute5tupleIJNS5_1CILi128EEENS7_ILi48EEENS7_ILi256EEEEEELi256ENS_10bfloat16_tEfNS_4arch4Sm80ELb0ELb1ELb1ELb0ELb1ELb0ELb1ELb0EEENS1_21CollectiveEpilogueFwdINS6_IJS8_SA_S9_EEENS6_IJNS7_ILi1EEESI_SI_EEESC_SE_Li256ELb0ELb1ELb0ELb0EEENS1_19SingleTileSchedulerILb0ELb0ELb1ELi128EEEEEEEEEvNT_6ParamsE --------------------------
	.section	.text._ZN7cutlass13device_kernelIN5flash19enable_sm80_to_sm89INS1_16FlashAttnFwdSm80INS1_25CollectiveMainloopFwdSm80ILi8ELi1ELb1EN4cute5tupleIJNS5_1CILi128EEENS7_ILi48EEENS7_ILi256EEEEEELi256ENS_10bfloat16_tEfNS_4arch4Sm80ELb0ELb1ELb1ELb0ELb1ELb0ELb1ELb0EEENS1_21CollectiveEpilogueFwdINS6_IJS8_SA_S9_EEENS6_IJNS7_ILi1EEESI_SI_EEESC_SE_Li256ELb0ELb1ELb0ELb0EEENS1_19SingleTileSchedulerILb0ELb0ELb1ELi128EEEEEEEEEvNT_6ParamsE,"ax",@progbits
	.align	128
.text._ZN7cutlass13device_kernelIN5flash19enable_sm80_to_sm89INS1_16FlashAttnFwdSm80INS1_25CollectiveMainloopFwdSm80ILi8ELi1ELb1EN4cute5tupleIJNS5_1CILi128EEENS7_ILi48EEENS7_ILi256EEEEEELi256ENS_10bfloat16_tEfNS_4arch4Sm80ELb0ELb1ELb1ELb0ELb1ELb0ELb1ELb0EEENS1_21CollectiveEpilogueFwdINS6_IJS8_SA_S9_EEENS6_IJNS7_ILi1EEESI_SI_EEESC_SE_Li256ELb0ELb1ELb0ELb0EEENS1_19SingleTileSchedulerILb0ELb0ELb1ELi128EEEEEEEEEvNT_6ParamsE:
        .type           _ZN7cutlass13device_kernelIN5flash19enable_sm80_to_sm89INS1_16FlashAttnFwdSm80INS1_25CollectiveMainloopFwdSm80ILi8ELi1ELb1EN4cute5tupleIJNS5_1CILi128EEENS7_ILi48EEENS7_ILi256EEEEEELi256ENS_10bfloat16_tEfNS_4arch4Sm80ELb0ELb1ELb1ELb0ELb1ELb0ELb1ELb0EEENS1_21CollectiveEpilogueFwdINS6_IJS8_SA_S9_EEENS6_IJNS7_ILi1EEESI_SI_EEESC_SE_Li256ELb0ELb1ELb0ELb0EEENS1_19SingleTileSchedulerILb0ELb0ELb1ELi128EEEEEEEEEvNT_6ParamsE,@function
        .size           _ZN7cutlass13device_kernelIN5flash19enable_sm80_to_sm89INS1_16FlashAttnFwdSm80INS1_25CollectiveMainloopFwdSm80ILi8ELi1ELb1EN4cute5tupleIJNS5_1CILi128EEENS7_ILi48EEENS7_ILi256EEEEEELi256ENS_10bfloat16_tEfNS_4arch4Sm80ELb0ELb1ELb1ELb0ELb1ELb0ELb1ELb0EEENS1_21CollectiveEpilogueFwdINS6_IJS8_SA_S9_EEENS6_IJNS7_ILi1EEESI_SI_EEESC_SE_Li256ELb0ELb1ELb0ELb0EEENS1_19SingleTileSchedulerILb0ELb0ELb1ELi128EEEEEEEEEvNT_6ParamsE,(.L_x_39 - _ZN7cutlass13device_kernelIN5flash19enable_sm80_to_sm89INS1_16FlashAttnFwdSm80INS1_25CollectiveMainloopFwdSm80ILi8ELi1ELb1EN4cute5tupleIJNS5_1CILi128EEENS7_ILi48EEENS7_ILi256EEEEEELi256ENS_10bfloat16_tEfNS_4arch4Sm80ELb0ELb1ELb1ELb0ELb1ELb0ELb1ELb0EEENS1_21CollectiveEpilogueFwdINS6_IJS8_SA_S9_EEENS6_IJNS7_ILi1EEESI_SI_EEESC_SE_Li256ELb0ELb1ELb0ELb0EEENS1_19SingleTileSchedulerILb0ELb0ELb1ELi128EEEEEEEEEvNT_6ParamsE)
        .other          _ZN7cutlass13device_kernelIN5flash19enable_sm80_to_sm89INS1_16FlashAttnFwdSm80INS1_25CollectiveMainloopFwdSm80ILi8ELi1ELb1EN4cute5tupleIJNS5_1CILi128EEENS7_ILi48EEENS7_ILi256EEEEEELi256ENS_10bfloat16_tEfNS_4arch4Sm80ELb0ELb1ELb1ELb0ELb1ELb0ELb1ELb0EEENS1_21CollectiveEpilogueFwdINS6_IJS8_SA_S9_EEENS6_IJNS7_ILi1EEESI_SI_EEESC_SE_Li256ELb0ELb1ELb0ELb0EEENS1_19SingleTileSchedulerILb0ELb0ELb1ELi128EEEEEEEEEvNT_6ParamsE,@"STO_CUDA_ENTRY STV_DEFAULT"
_ZN7cutlass13device_kernelIN5flash19enable_sm80_to_sm89INS1_16FlashAttnFwdSm80INS1_25CollectiveMainloopFwdSm80ILi8ELi1ELb1EN4cute5tupleIJNS5_1CILi128EEENS7_ILi48EEENS7_ILi256EEEEEELi256ENS_10bfloat16_tEfNS_4arch4Sm80ELb0ELb1ELb1ELb0ELb1ELb0ELb1ELb0EEENS1_21CollectiveEpilogueFwdINS6_IJS8_SA_S9_EEENS6_IJNS7_ILi1EEESI_SI_EEESC_SE_Li256ELb0ELb1ELb0ELb0EEENS1_19SingleTileSchedulerILb0ELb0ELb1ELi128EEEEEEEEEvNT_6ParamsE:
[----:B------:R-:W-:Y:S01]  /*0000*/  LDC R1, c[0x0][0x37c] ;  /* 0x0000df00ff017b82 */ /* 0x000fe20000000800 */
[----:B------:R-:W-:Y:S05]  /*0010*/  EXIT ;  /* 0x000000000000794d */ /* 0x000fea0003800000 */
.L_x_3:
        /* <DEDUP_REMOVED lines=14> */
.L_x_39:


//--------------------- .text._ZN7cutlass13device_kernelIN5flash19enable_sm80_to_sm89INS1_16FlashAttnFwdSm80INS1_25CollectiveMainloopFwdSm80ILi8ELi1ELb1EN4cute5tupleIJNS5_1CILi128EEENS7_ILi48EEENS7_ILi256EEEEEELi256ENS_10bfloat16_tEfNS_4arch4Sm80ELb0ELb1ELb1ELb1ELb1ELb0ELb1ELb0EEENS1_21CollectiveEpilogueFwdINS6_IJS8_SA_S9_EEENS6_IJNS7_ILi1EEESI_SI_EEESC_SE_Li256ELb1ELb1ELb0ELb0EEENS1_19SingleTileSchedulerILb1ELb0ELb1ELi128EEEEEEEEEvNT_6ParamsE --------------------------
	.section	.text._ZN7cutlass13device_kernelIN5flash19enable_sm80_to_sm89INS1_16FlashAttnFwdSm80INS1_25CollectiveMainloopFwdSm80ILi8ELi1ELb1EN4cute5tupleIJNS5_1CILi128EEENS7_ILi48EEENS7_ILi256EEEEEELi256ENS_10bfloat16_tEfNS_4arch4Sm80ELb0ELb1ELb1ELb1ELb1ELb0ELb1ELb0EEENS1_21CollectiveEpilogueFwdINS6_IJS8_SA_S9_EEENS6_IJNS7_ILi1EEESI_SI_EEESC_SE_Li256ELb1ELb1ELb0ELb0EEENS1_19SingleTileSchedulerILb1ELb0ELb1ELi128EEEEEEEEEvNT_6ParamsE,"ax",@progbits
	.align	128
.text._ZN7cutlass13device_kernelIN5flash19enable_sm80_to_sm89INS1_16FlashAttnFwdSm80INS1_25CollectiveMainloopFwdSm80ILi8ELi1ELb1EN4cute5tupleIJNS5_1CILi128EEENS7_ILi48EEENS7_ILi256EEEEEELi256ENS_10bfloat16_tEfNS_4arch4Sm80ELb0ELb1ELb1ELb1ELb1ELb0ELb1ELb0EEENS1_21CollectiveEpilogueFwdINS6_IJS8_SA_S9_EEENS6_IJNS7_ILi1EEESI_SI_EEESC_SE_Li256ELb1ELb1ELb0ELb0EEENS1_19SingleTileSchedulerILb1ELb0ELb1ELi128EEEEEEEEEvNT_6ParamsE:
        .type           _ZN7cutlass13device_kernelIN5flash19enable_sm80_to_sm89INS1_16FlashAttnFwdSm80INS1_25CollectiveMainloopFwdSm80ILi8ELi1ELb1EN4cute5tupleIJNS5_1CILi128EEENS7_ILi48EEENS7_ILi256EEEEEELi256ENS_10bfloat16_tEfNS_4arch4Sm80ELb0ELb1ELb1ELb1ELb1ELb0ELb1ELb0EEENS1_21CollectiveEpilogueFwdINS6_IJS8_SA_S9_EEENS6_IJNS7_ILi1EEESI_SI_EEESC_SE_Li256ELb1ELb1ELb0ELb0EEENS1_19SingleTileSchedulerILb1ELb0ELb1ELi128EEEEEEEEEvNT_6ParamsE,@function
        .size           _ZN7cutlass13device_kernelIN5flash19enable_sm80_to_sm89INS1_16FlashAttnFwdSm80INS1_25CollectiveMainloopFwdSm80ILi8ELi1ELb1EN4cute5tupleIJNS5_1CILi128EEENS7_ILi48EEENS7_ILi256EEEEEELi256ENS_10bfloat16_tEfNS_4arch4Sm80ELb0ELb1ELb1ELb1ELb1ELb0ELb1ELb0EEENS1_21CollectiveEpilogueFwdINS6_IJS8_SA_S9_EEENS6_IJNS7_ILi1EEESI_SI_EEESC_SE_Li256ELb1ELb1ELb0ELb0EEENS1_19SingleTileSchedulerILb1ELb0ELb1ELi128EEEEEEEEEvNT_6ParamsE,(.L_x_40 - _ZN7cutlass13device_kernelIN5flash19enable_sm80_to_sm89INS1_16FlashAttnFwdSm80INS1_25CollectiveMainloopFwdSm80ILi8ELi1ELb1EN4cute5tupleIJNS5_1CILi128EEENS7_ILi48EEENS7_ILi256EEEEEELi256ENS_10bfloat16_tEfNS_4arch4Sm80ELb0ELb1ELb1ELb1ELb1ELb0ELb1ELb0EEENS1_21CollectiveEpilogueFwdINS6_IJS8_SA_S9_EEENS6_IJNS7_ILi1EEESI_SI_EEESC_SE_Li256ELb1ELb1ELb0ELb0EEENS1_19SingleTileSchedulerILb1ELb0ELb1ELi128EEEEEEEEEvNT_6ParamsE)
        .other          _ZN7cutlass13device_kernelIN5flash19enable_sm80_to_sm89INS1_16FlashAttnFwdSm80INS1_25CollectiveMainloopFwdSm80ILi8ELi1ELb1EN4cute5tupleIJNS5_1CILi128EEENS7_ILi48EEENS7_ILi256EEEEEELi256ENS_10bfloat16_tEfNS_4arch4Sm80ELb0ELb1ELb1ELb1ELb1ELb0ELb1ELb0EEENS1_21CollectiveEpilogueFwdINS6_IJS8_SA_S9_EEENS6_IJNS7_ILi1EEESI_SI_EEESC_SE_Li256ELb1ELb1ELb0ELb0EEENS1_19SingleTileSchedulerILb1ELb0ELb1ELi128EEEEEEEEEvNT_6ParamsE,@"STO_CUDA_ENTRY STV_DEFAULT"
_ZN7cutlass13device_kernelIN5flash19enable_sm80_to_sm89INS1_16FlashAttnFwdSm80INS1_25CollectiveMainloopFwdSm80ILi8ELi1ELb1EN4cute5tupleIJNS5_1CILi128EEENS7_ILi48EEENS7_ILi256EEEEEELi256ENS_10bfloat16_tEfNS_4arch4Sm80ELb0ELb1ELb1ELb1ELb1ELb0ELb1ELb0EEENS1_21CollectiveEpilogueFwdINS6_IJS8_SA_S9_EEENS6_IJNS7_ILi1EEESI_SI_EEESC_SE_Li256ELb1ELb1ELb0ELb0EEENS1_19SingleTileSchedulerILb1ELb0ELb1ELi128EEEEEEEEEvNT_6ParamsE:
[----:B------:R-:W-:Y:S01]  /*0000*/  LDC R1, c[0x0][0x37c] ;  /* 0x0000df00ff017b82 */ /* 0x000fe20000000800 */
[----:B------:R-:W-:Y:S05]  /*0010*/  EXIT ;  /* 0x000000000000794d */ /* 0x000fea0003800000 */
.L_x_4:
        /* <DEDUP_REMOVED lines=14> */
.L_x_40:


//--------------------- .text._ZN7cutlass13device_kernelIN5flash19enable_sm80_to_sm89INS1_16FlashAttnFwdSm80INS1_25CollectiveMainloopFwdSm80ILi8ELi1ELb0EN4cute5tupleIJNS5_1CILi128EEENS7_ILi32EEENS7_ILi256EEEEEELi256ENS_10bfloat16_tEfNS_4arch4Sm80ELb0ELb1ELb1ELb1ELb1ELb1ELb1ELb0EEENS1_21CollectiveEpilogueFwdINS6_IJS8_SA_S9_EEENS6_IJNS7_ILi1EEESI_SI_EEESC_SE_Li256ELb1ELb1ELb0ELb0EEENS1_19SingleTileSchedulerILb1ELb0ELb1ELi128EEEEEEEEEvNT_6ParamsE --------------------------
	.section	.text._ZN7cutlass13device_kernelIN5flash19enable_sm80_to_sm89INS1_16FlashAttnFwdSm80INS1_25CollectiveMainloopFwdSm80ILi8ELi1ELb0EN4cute5tupleIJNS5_1CILi128EEENS7_ILi32EEENS7_ILi256EEEEEELi256ENS_10bfloat16_tEfNS_4arch4Sm80ELb0ELb1ELb1ELb1ELb1ELb1ELb1ELb0EEENS1_21CollectiveEpilogueFwdINS6_IJS8_SA_S9_EEENS6_IJNS7_ILi1EEESI_SI_EEESC_SE_Li256ELb1ELb1ELb0ELb0EEENS1_19SingleTileSchedulerILb1ELb0ELb1ELi128EEEEEEEEEvNT_6ParamsE,"ax",@progbits
	.align	128
.text._ZN7cutlass13device_kernelIN5flash19enable_sm80_to_sm89INS1_16FlashAttnFwdSm80INS1_25CollectiveMainloopFwdSm80ILi8ELi1ELb0EN4cute5tupleIJNS5_1CILi128EEENS7_ILi32EEENS7_ILi256EEEEEELi256ENS_10bfloat16_tEfNS_4arch4Sm80ELb0ELb1ELb1ELb1ELb1ELb1ELb1ELb0EEENS1_21CollectiveEpilogueFwdINS6_IJS8_SA_S9_EEENS6_IJNS7_ILi1EEESI_SI_EEESC_SE_Li256ELb1ELb1ELb0ELb0EEENS1_19SingleTileSchedulerILb1ELb0ELb1ELi128EEEEEEEEEvNT_6ParamsE:
        .type           _ZN7cutlass13device_kernelIN5flash19enable_sm80_to_sm89INS1_16FlashAttnFwdSm80INS1_25CollectiveMainloopFwdSm80ILi8ELi1ELb0EN4cute5tupleIJNS5_1CILi128EEENS7_ILi32EEENS7_ILi256EEEEEELi256ENS_10bfloat16_tEfNS_4arch4Sm80ELb0ELb1ELb1ELb1ELb1ELb1ELb1ELb0EEENS1_21CollectiveEpilogueFwdINS6_IJS8_SA_S9_EEENS6_IJNS7_ILi1EEESI_SI_EEESC_SE_Li256ELb1ELb1ELb0ELb0EEENS1_19SingleTileSchedulerILb1ELb0ELb1ELi128EEEEEEEEEvNT_6ParamsE,@function
        .size           _ZN7cutlass13device_kernelIN5flash19enable_sm80_to_sm89INS1_16FlashAttnFwdSm80INS1_25CollectiveMainloopFwdSm80ILi8ELi1ELb0EN4cute5tupleIJNS5_1CILi128EEENS7_ILi32EEENS7_ILi256EEEEEELi256ENS_10bfloat16_tEfNS_4arch4Sm80ELb0ELb1ELb1ELb1ELb1ELb1ELb1ELb0EEENS1_21CollectiveEpilogueFwdINS6_IJS8_SA_S9_EEENS6_IJNS7_ILi1EEESI_SI_EEESC_SE_Li256ELb1ELb1ELb0ELb0EEENS1_19SingleTileSchedulerILb1ELb0ELb1ELi128EEEEEEEEEvNT_6ParamsE,(.L_x_41 - _ZN7cutlass13device_kernelIN5flash19enable_sm80_to_sm89INS1_16FlashAttnFwdSm80INS1_25CollectiveMainloopFwdSm80ILi8ELi1ELb0EN4cute5tupleIJNS5_1CILi128EEENS7_ILi32EEENS7_ILi256EEEEEELi256ENS_10bfloat16_tEfNS_4arch4Sm80ELb0ELb1ELb1ELb1ELb1ELb1ELb1ELb0EEENS1_21CollectiveEpilogueFwdINS6_IJS8_SA_S9_EEENS6_IJNS7_ILi1EEESI_SI_EEESC_SE_Li256ELb1ELb1ELb0ELb0EEENS1_19SingleTileSchedulerILb1ELb0ELb1ELi128EEEEEEEEEvNT_6ParamsE)
        .other          _ZN7cutlass13device_kernelIN5flash19enable_sm80_to_sm89INS1_16FlashAttnFwdSm80INS1_25CollectiveMainloopFwdSm80ILi8ELi1ELb0EN4cute5tupleIJNS5_1CILi128EEENS7_ILi32EEENS7_ILi256EEEEEELi256ENS_10bfloat16_tEfNS_4arch4Sm80ELb0ELb1ELb1ELb1ELb1ELb1ELb1ELb0EEENS1_21CollectiveEpilogueFwdINS6_IJS8_SA_S9_EEENS6_IJNS7_ILi1EEESI_SI_EEESC_SE_Li256ELb1ELb1ELb0ELb0EEENS1_19SingleTileSchedulerILb1ELb0ELb1ELi128EEEEEEEEEvNT_6ParamsE,@"STO_CUDA_ENTRY STV_DEFAULT"
_ZN7cutlass13device_kernelIN5flash19enable_sm80_to_sm89INS1_16FlashAttnFwdSm80INS1_25CollectiveMainloopFwdSm80ILi8ELi1ELb0EN4cute5tupleIJNS5_1CILi128EEENS7_ILi32EEENS7_ILi256EEEEEELi256ENS_10bfloat16_tEfNS_4arch4Sm80ELb0ELb1ELb1ELb1ELb1ELb1ELb1ELb0EEENS1_21CollectiveEpilogueFwdINS6_IJS8_SA_S9_EEENS6_IJNS7_ILi1EEESI_SI_EEESC_SE_Li256ELb1ELb1ELb0ELb0EEENS1_19SingleTileSchedulerILb1ELb0ELb1ELi128EEEEEEEEEvNT_6ParamsE:
[----:B------:R-:W-:Y:S01]  /*0000*/  LDC R1, c[0x0][0x37c] ;  /* 0x0000df00ff017b82 */ /* 0x000fe20000000800 */
[----:B------:R-:W-:Y:S05]  /*0010*/  EXIT ;  /* 0x000000000000794d */ /* 0x000fea0003800000 */
.L_x_5:
        /* <DEDUP_REMOVED lines=14> */
.L_x_41:


//--------------------- .text._ZN7cutlass13device_kernelIN5flash19enable_sm80_to_sm89INS1_16FlashAttnFwdSm80INS1_25CollectiveMainloopFwdSm80ILi8ELi1ELb1EN4cute5tupleIJNS5_1CILi128EEENS7_ILi64EEENS7_ILi256EEEEEELi256ENS_10bfloat16_tEfNS_4arch4Sm80ELb1ELb0ELb1ELb0ELb1ELb0ELb1ELb0EEENS1_21CollectiveEpilogueFwdINS6_IJS8_SA_S9_EEENS6_IJNS7_ILi1EEESI_SI_EEESC_SE_Li256ELb0ELb1ELb0ELb0EEENS1_30DynamicPersistentTileSchedulerILi256ELi256ELb0ELb1ELb0EEEEEEEEEvNT_6ParamsE --------------------------
	.section	.text._ZN7cutlass13device_kernelIN5flash19enable_sm80_to_sm89INS1_16FlashAttnFwdSm80INS1_25CollectiveMainloopFwdSm80ILi8ELi1ELb1EN4cute5tupleIJNS5_1CILi128EEENS7_ILi64EEENS7_ILi256EEEEEELi256ENS_10bfloat16_tEfNS_4arch4Sm80ELb1ELb0ELb1ELb0ELb1ELb0ELb1ELb0EEENS1_21CollectiveEpilogueFwdINS6_IJS8_SA_S9_EEENS6_IJNS7_ILi1EEESI_SI_EEESC_SE_Li256ELb0ELb1ELb0ELb0EEENS1_30DynamicPersistentTileSchedulerILi256ELi256ELb0ELb1ELb0EEEEEEEEEvNT_6ParamsE,"ax",@progbits
	.align	128
.text._ZN7cutlass13device_kernelIN5flash19enable_sm80_to_sm89INS1_16FlashAttnFwdSm80INS1_25CollectiveMainloopFwdSm80ILi8ELi1ELb1EN4cute5tupleIJNS5_1CILi128EEENS7_ILi64EEENS7_ILi256EEEEEELi256ENS_10bfloat16_tEfNS_4arch4Sm80ELb1ELb0ELb1ELb0ELb1ELb0ELb1ELb0EEENS1_21CollectiveEpilogueFwdINS6_IJS8_SA_S9_EEENS6_IJNS7_ILi1EEESI_SI_EEESC_SE_Li256ELb0ELb1ELb0ELb0EEENS1_30DynamicPersistentTileSchedulerILi256ELi256ELb0ELb1ELb0EEEEEEEEEvNT_6ParamsE:
        .type           _ZN7cutlass13device_kernelIN5flash19enable_sm80_to_sm89INS1_16FlashAttnFwdSm80INS1_25CollectiveMainloopFwdSm80ILi8ELi1ELb1EN4cute5tupleIJNS5_1CILi128EEENS7_ILi64EEENS7_ILi256EEEEEELi256ENS_10bfloat16_tEfNS_4arch4Sm80ELb1ELb0ELb1ELb0ELb1ELb0ELb1ELb0EEENS1_21CollectiveEpilogueFwdINS6_IJS8_SA_S9_EEENS6_IJNS7_ILi1EEESI_SI_EEESC_SE_Li256ELb0ELb1ELb0ELb0EEENS1_30DynamicPersistentTileSchedulerILi256ELi256ELb0ELb1ELb0EEEEEEEEEvNT_6ParamsE,@function
        .size           _ZN7cutlass13device_kernelIN5flash19enable_sm80_to_sm89INS1_16FlashAttnFwdSm80INS1_25CollectiveMainloopFwdSm80ILi8ELi1ELb1EN4cute5tupleIJNS5_1CILi128EEENS7_ILi64EEENS7_ILi256EEEEEELi256ENS_10bfloat16_tEfNS_4arch4Sm80ELb1ELb0ELb1ELb0ELb1ELb0ELb1ELb0EEENS1_21CollectiveEpilogueFwdINS6_IJS8_SA_S9_EEENS6_IJNS7_ILi1EEESI_SI_EEESC_SE_Li256ELb0ELb1ELb0ELb0EEENS1_30DynamicPersistentTileSchedulerILi256ELi256ELb0ELb1ELb0EEEEEEEEEvNT_6ParamsE,(.L_x_42 - _ZN7cutlass13device_kernelIN5flash19enable_sm80_to_sm89INS1_16FlashAttnFwdSm80INS1_25CollectiveMainloopFwdSm80ILi8ELi1ELb1EN4cute5tupleIJNS5_1CILi128EEENS7_ILi64EEENS7_ILi256EEEEEELi256ENS_10bfloat16_tEfNS_4arch4Sm80ELb1ELb0ELb1ELb0ELb1ELb0ELb1ELb0EEENS1_21CollectiveEpilogueFwdINS6_IJS8_SA_S9_EEENS6_IJNS7_ILi1EEESI_SI_EEESC_SE_Li256ELb0ELb1ELb0ELb0EEENS1_30DynamicPersistentTileSchedulerILi256ELi256ELb0ELb1ELb0EEEEEEEEEvNT_6ParamsE)
        .other          _ZN7cutlass13device_kernelIN5flash19enable_sm80_to_sm89INS1_16FlashAttnFwdSm80INS1_25CollectiveMainloopFwdSm80ILi8ELi1ELb1EN4cute5tupleIJNS5_1CILi128EEENS7_ILi64EEENS7_ILi256EEEEEELi256ENS_10bfloat16_tEfNS_4arch4Sm80ELb1ELb0ELb1ELb0ELb1ELb0ELb1ELb0EEENS1_21CollectiveEpilogueFwdINS6_IJS8_SA_S9_EEENS6_IJNS7_ILi1EEESI_SI_EEESC_SE_Li256ELb0ELb1ELb0ELb0EEENS1_30DynamicPersistentTileSchedulerILi256ELi256ELb0ELb1ELb0EEEEEEEEEvNT_6ParamsE,@"STO_CUDA_ENTRY STV_DEFAULT"
_ZN7cutlass13device_kernelIN5flash19enable_sm80_to_sm89INS1_16FlashAttnFwdSm80INS1_25CollectiveMainloopFwdSm80ILi8ELi1ELb1EN4cute5tupleIJNS5_1CILi128EEENS7_ILi64EEENS7_ILi256EEEEEELi256ENS_10bfloat16_tEfNS_4arch4Sm80ELb1ELb0ELb1ELb0ELb1ELb0ELb1ELb0EEENS1_21CollectiveEpilogueFwdINS6_IJS8_SA_S9_EEENS6_IJNS7_ILi1EEESI_SI_EEESC_SE_Li256ELb0ELb1ELb0ELb0EEENS1_30DynamicPersistentTileSchedulerILi256ELi256ELb0ELb1ELb0EEEEEEEEEvNT_6ParamsE:
[----:B------:R-:W-:Y:S01]  /*0000*/  LDC R1, c[0x0][0x37c] ;  /* 0x0000df00ff017b82 */ /* 0x000fe20000000800 */
[----:B------:R-:W-:Y:S05]  /*0010*/  EXIT ;  /* 0x000000000000794d */ /* 0x000fea0003800000 */
.L_x_6:
        /* <DEDUP_REMOVED lines=14> */
.L_x_42:


//--------------------- .text._ZN7cutlass13device_kernelIN5flash19enable_sm80_to_sm89INS1_16FlashAttnFwdSm80INS1_25CollectiveMainloopFwdSm80ILi8ELi1ELb1EN4cute5tupleIJNS5_1CILi128EEENS7_ILi64EEENS7_ILi256EEEEEELi256ENS_10bfloat16_tEfNS_4arch4Sm80ELb1ELb0ELb1ELb1ELb1ELb0ELb1ELb0EEENS1_21CollectiveEpilogueFwdINS6_IJS8_SA_S9_EEENS6_IJNS7_ILi1EEESI_SI_EEESC_SE_Li256ELb1ELb1ELb0ELb0EEENS1_19SingleTileSchedulerILb1ELb0ELb1ELi128EEEEEEEEEvNT_6ParamsE --------------------------
	.section	.text._ZN7cutlass13device_kernelIN5flash19enable_sm80_to_sm89INS1_16FlashAttnFwdSm80INS1_25CollectiveMainloopFwdSm80ILi8ELi1ELb1EN4cute5tupleIJNS5_1CILi128EEENS7_ILi64EEENS7_ILi256EEEEEELi256ENS_10bfloat16_tEfNS_4arch4Sm80ELb1ELb0ELb1ELb1ELb1ELb0ELb1ELb0EEENS1_21CollectiveEpilogueFwdINS6_IJS8_SA_S9_EEENS6_IJNS7_ILi1EEESI_SI_EEESC_SE_Li256ELb1ELb1ELb0ELb0EEENS1_19SingleTileSchedulerILb1ELb0ELb1ELi128EEEEEEEEEvNT_6ParamsE,"ax",@progbits
	.align	128
.text._ZN7cutlass13device_kernelIN5flash19enable_sm80_to_sm89INS1_16FlashAttnFwdSm80INS1_25CollectiveMainloopFwdSm80ILi8ELi1ELb1EN4cute5tupleIJNS5_1CILi128EEENS7_ILi64EEENS7_ILi256EEEEEELi256ENS_10bfloat16_tEfNS_4arch4Sm80ELb1ELb0ELb1ELb1ELb1ELb0ELb1ELb0EEENS1_21CollectiveEpilogueFwdINS6_IJS8_SA_S9_EEENS6_IJNS7_ILi1EEESI_SI_EEESC_SE_Li256ELb1ELb1ELb0ELb0EEENS1_19SingleTileSchedulerILb1ELb0ELb1ELi128EEEEEEEEEvNT_6ParamsE:
        .type           _ZN7cutlass13device_kernelIN5flash19enable_sm80_to_sm89INS1_16FlashAttnFwdSm80INS1_25CollectiveMainloopFwdSm80ILi8ELi1ELb1EN4cute5tupleIJNS5_1CILi128EEENS7_ILi64EEENS7_ILi256EEEEEELi256ENS_10bfloat16_tEfNS_4arch4Sm80ELb1ELb0ELb1ELb1ELb1ELb0ELb1ELb0EEENS1_21CollectiveEpilogueFwdINS6_IJS8_SA_S9_EEENS6_IJNS7_ILi1EEESI_SI_EEESC_SE_Li256ELb1ELb1ELb0ELb0EEENS1_19SingleTileSchedulerILb1ELb0ELb1ELi128EEEEEEEEEvNT_6ParamsE,@function
        .size           _ZN7cutlass13device_kernelIN5flash19enable_sm80_to_sm89INS1_16FlashAttnFwdSm80INS1_25CollectiveMainloopFwdSm80ILi8ELi1ELb1EN4cute5tupleIJNS5_1CILi128EEENS7_ILi64EEENS7_ILi256EEEEEELi256ENS_10bfloat16_tEfNS_4arch4Sm80ELb1ELb0ELb1ELb1ELb1ELb0ELb1ELb0EEENS1_21CollectiveEpilogueFwdINS6_IJS8_SA_S9_EEENS6_IJNS7_ILi1EEESI_SI_EEESC_SE_Li256ELb1ELb1ELb0ELb0EEENS1_19SingleTileSchedulerILb1ELb0ELb1ELi128EEEEEEEEEvNT_6ParamsE,(.L_x_43 - _ZN7cutlass13device_kernelIN5flash19enable_sm80_to_sm89INS1_16FlashAttnFwdSm80INS1_25CollectiveMainloopFwdSm80ILi8ELi1ELb1EN4cute5tupleIJNS5_1CILi128EEENS7_ILi64EEENS7_ILi256EEEEEELi256ENS_10bfloat16_tEfNS_4arch4Sm80ELb1ELb0ELb1ELb1ELb1ELb0ELb1ELb0EEENS1_21CollectiveEpilogueFwdINS6_IJS8_SA_S9_EEENS6_IJNS7_ILi1EEESI_SI_EEESC_SE_Li256ELb1ELb1ELb0ELb0EEENS1_19SingleTileSchedulerILb1ELb0ELb1ELi128EEEEEEEEEvNT_6ParamsE)
        .other          _ZN7cutlass13device_kernelIN5flash19enable_sm80_to_sm89INS1_16FlashAttnFwdSm80INS1_25CollectiveMainloopFwdSm80ILi8ELi1ELb1EN4cute5tupleIJNS5_1CILi128EEENS7_ILi64EEENS7_ILi256EEEEEELi256ENS_10bfloat16_tEfNS_4arch4Sm80ELb1ELb0ELb1ELb1ELb1ELb0ELb1ELb0EEENS1_21CollectiveEpilogueFwdINS6_IJS8_SA_S9_EEENS6_IJNS7_ILi1EEESI_SI_EEESC_SE_Li256ELb1ELb1ELb0ELb0EEENS1_19SingleTileSchedulerILb1ELb0ELb1ELi128EEEEEEEEEvNT_6ParamsE,@"STO_CUDA_ENTRY STV_DEFAULT"
_ZN7cutlass13device_kernelIN5flash19enable_sm80_to_sm89INS1_16FlashAttnFwdSm80INS1_25CollectiveMainloopFwdSm80ILi8ELi1ELb1EN4cute5tupleIJNS5_1CILi128EEENS7_ILi64EEENS7_ILi256EEEEEELi256ENS_10bfloat16_tEfNS_4arch4Sm80ELb1ELb0ELb1ELb1ELb1ELb0ELb1ELb0EEENS1_21CollectiveEpilogueFwdINS6_IJS8_SA_S9_EEENS6_IJNS7_ILi1EEESI_SI_EEESC_SE_Li256ELb1ELb1ELb0ELb0EEENS1_19SingleTileSchedulerILb1ELb0ELb1ELi128EEEEEEEEEvNT_6ParamsE:
[----:B------:R-:W-:Y:S01]  /*0000*/  LDC R1, c[0x0][0x37c] ;  /* 0x0000df00ff017b82 */ /* 0x000fe20000000800 */
[----:B------:R-:W-:Y:S05]  /*0010*/  EXIT ;  /* 0x000000000000794d */ /* 0x000fea0003800000 */
.L_x_7:
        /* <DEDUP_REMOVED lines=14> */
.L_x_43:


//--------------------- .text._ZN7cutlass13device_kernelIN5flash19enable_sm80_to_sm89INS1_16FlashAttnFwdSm80INS1_25CollectiveMainloopFwdSm80ILi8ELi1ELb0EN4cute5tupleIJNS5_1CILi128EEENS7_ILi32EEENS7_ILi256EEEEEELi256ENS_10bfloat16_tEfNS_4arch4Sm80ELb1ELb0ELb1ELb1ELb1ELb1ELb1ELb0EEENS1_21CollectiveEpilogueFwdINS6_IJS8_SA_S9_EEENS6_IJNS7_ILi1EEESI_SI_EEESC_SE_Li256ELb1ELb1ELb0ELb0EEENS1_19SingleTileSchedulerILb1ELb0ELb1ELi128EEEEEEEEEvNT_6ParamsE --------------------------
	.section	.text._ZN7cutlass13device_kernelIN5flash19enable_sm80_to_sm89INS1_16FlashAttnFwdSm80INS1_25CollectiveMainloopFwdSm80ILi8ELi1ELb0EN4cute5tupleIJNS5_1CILi128EEENS7_ILi32EEENS7_ILi256EEEEEELi256ENS_10bfloat16_tEfNS_4arch4Sm80ELb1ELb0ELb1ELb1ELb1ELb1ELb1ELb0EEENS1_21CollectiveEpilogueFwdINS6_IJS8_SA_S9_EEENS6_IJNS7_ILi1EEESI_SI_EEESC_SE_Li256ELb1ELb1ELb0ELb0EEENS1_19SingleTileSchedulerILb1ELb0ELb1ELi128EEEEEEEEEvNT_6ParamsE,"ax",@progbits
	.align	128
.text._ZN7cutlass13device_kernelIN5flash19enable_sm80_to_sm89INS1_16FlashAttnFwdSm80INS1_25CollectiveMainloopFwdSm80ILi8ELi1ELb0EN4cute5tupleIJNS5_1CILi128EEENS7_ILi32EEENS7_ILi256EEEEEELi256ENS_10bfloat16_tEfNS_4arch4Sm80ELb1ELb0ELb1ELb1ELb1ELb1ELb1ELb0EEENS1_21CollectiveEpilogueFwdINS6_IJS8_SA_S9_EEENS6_IJNS7_ILi1EEESI_SI_EEESC_SE_Li256ELb1ELb1ELb0ELb0EEENS1_19SingleTileSchedulerILb1ELb0ELb1ELi128EEEEEEEEEvNT_6ParamsE:
        .type           _ZN7cutlass13device_kernelIN5flash19enable_sm80_to_sm89INS1_16FlashAttnFwdSm80INS1_25CollectiveMainloopFwdSm80ILi8ELi1ELb0EN4cute5tupleIJNS5_1CILi128EEENS7_ILi32EEENS7_ILi256EEEEEELi256ENS_10bfloat16_tEfNS_4arch4Sm80ELb1ELb0ELb1ELb1ELb1ELb1ELb1ELb0EEENS1_21CollectiveEpilogueFwdINS6_IJS8_SA_S9_EEENS6_IJNS7_ILi1EEESI_SI_EEESC_SE_Li256ELb1ELb1ELb0ELb0EEENS1_19SingleTileSchedulerILb1ELb0ELb1ELi128EEEEEEEEEvNT_6ParamsE,@function
        .size           _ZN7cutlass13device_kernelIN5flash19enable_sm80_to_sm89INS1_16FlashAttnFwdSm80INS1_25CollectiveMainloopFwdSm80ILi8ELi1ELb0EN4cute5tupleIJNS5_1CILi128EEENS7_ILi32EEENS7_ILi256EEEEEELi256ENS_10bfloat16_tEfNS_4arch4Sm80ELb1ELb0ELb1ELb1ELb1ELb1ELb1ELb0EEENS1_21CollectiveEpilogueFwdINS6_IJS8_SA_S9_EEENS6_IJNS7_ILi1EEESI_SI_EEESC_SE_Li256ELb1ELb1ELb0ELb0EEENS1_19SingleTileSchedulerILb1ELb0ELb1ELi128EEEEEEEEEvNT_6ParamsE,(.L_x_44 - _ZN7cutlass13device_kernelIN5flash19enable_sm80_to_sm89INS1_16FlashAttnFwdSm80INS1_25CollectiveMainloopFwdSm80ILi8ELi1ELb0EN4cute5tupleIJNS5_1CILi128EEENS7_ILi32EEENS7_ILi256EEEEEELi256ENS_10bfloat16_tEfNS_4arch4Sm80ELb1ELb0ELb1ELb1ELb1ELb1ELb1ELb0EEENS1_21CollectiveEpilogueFwdINS6_IJS8_SA_S9_EEENS6_IJNS7_ILi1EEESI_SI_EEESC_SE_Li256ELb1ELb1ELb0ELb0EEENS1_19SingleTileSchedulerILb1ELb0ELb1ELi128EEEEEEEEEvNT_6ParamsE)
        .other          _ZN7cutlass13device_kernelIN5flash19enable_sm80_to_sm89INS1_16FlashAttnFwdSm80INS1_25CollectiveMainloopFwdSm80ILi8ELi1ELb0EN4cute5tupleIJNS5_1CILi128EEENS7_ILi32EEENS7_ILi256EEEEEELi256ENS_10bfloat16_tEfNS_4arch4Sm80ELb1ELb0ELb1ELb1ELb1ELb1ELb1ELb0EEENS1_21CollectiveEpilogueFwdINS6_IJS8_SA_S9_EEENS6_IJNS7_ILi1EEESI_SI_EEESC_SE_Li256ELb1ELb1ELb0ELb0EEENS1_19SingleTileSchedulerILb1ELb0ELb1ELi128EEEEEEEEEvNT_6ParamsE,@"STO_CUDA_ENTRY STV_DEFAULT"
_ZN7cutlass13device_kernelIN5flash19enable_sm80_to_sm89INS1_16FlashAttnFwdSm80INS1_25CollectiveMainloopFwdSm80ILi8ELi1ELb0EN4cute5tupleIJNS5_1CILi128EEENS7_ILi32EEENS7_ILi256EEEEEELi256ENS_10bfloat16_tEfNS_4arch4Sm80ELb1ELb0ELb1ELb1ELb1ELb1ELb1ELb0EEENS1_21CollectiveEpilogueFwdINS6_IJS8_SA_S9_EEENS6_IJNS7_ILi1EEESI_SI_EEESC_SE_Li256ELb1ELb1ELb0ELb0EEENS1_19SingleTileSchedulerILb1ELb0ELb1ELi128EEEEEEEEEvNT_6ParamsE:
[----:B------:R-:W-:Y:S01]  /*0000*/  LDC R1, c[0x0][0x37c] ;  /* 0x0000df00ff017b82 */ /* 0x000fe20000000800 */
[----:B------:R-:W-:Y:S05]  /*0010*/  EXIT ;  /* 0x000000000000794d */ /* 0x000fea0003800000 */
.L_x_8:
        /* <DEDUP_REMOVED lines=14> */
.L_x_44:


//--------------------- .text._ZN7cutlass13device_kernelIN5flash19enable_sm80_to_sm89INS1_16FlashAttnFwdSm80INS1_25CollectiveMainloopFwdSm80ILi8ELi1ELb0EN4cute5tupleIJNS5_1CILi128EEENS7_ILi96EEENS7_ILi256EEEEEELi256ENS_10bfloat16_tEfNS_4arch4Sm80ELb0ELb0ELb1ELb0ELb1ELb0ELb1ELb0EEENS1_21CollectiveEpilogueFwdINS6_IJS8_SA_S9_EEENS6_IJNS7_ILi1EEESI_SI_EEESC_SE_Li256ELb0ELb1ELb0ELb0EEENS1_19SingleTileSchedulerILb0ELb0ELb1ELi128EEEEEEEEEvNT_6ParamsE --------------------------
	.section	.text._ZN7cutlass13device_kernelIN5flash19enable_sm80_to_sm89INS1_16FlashAttnFwdSm80INS1_25CollectiveMainloopFwdSm80ILi8ELi1ELb0EN4cute5tupleIJNS5_1CILi128EEENS7_ILi96EEENS7_ILi256EEEEEELi256ENS_10bfloat16_tEfNS_4arch4Sm80ELb0ELb0ELb1ELb0ELb1ELb0ELb1ELb0EEENS1_21CollectiveEpilogueFwdINS6_IJS8_SA_S9_EEENS6_IJNS7_ILi1EEESI_SI_EEESC_SE_Li256ELb0ELb1ELb0ELb0EEENS1_19SingleTileSchedulerILb0ELb0ELb1ELi128EEEEEEEEEvNT_6ParamsE,"ax",@progbits
	.align	128
.text._ZN7cutlass13device_kernelIN5flash19enable_sm80_to_sm89INS1_16FlashAttnFwdSm80INS1_25CollectiveMainloopFwdSm80ILi8ELi1ELb0EN4cute5tupleIJNS5_1CILi128EEENS7_ILi96EEENS7_ILi256EEEEEELi256ENS_10bfloat16_tEfNS_4arch4Sm80ELb0ELb0ELb1ELb0ELb1ELb0ELb1ELb0EEENS1_21CollectiveEpilogueFwdINS6_IJS8_SA_S9_EEENS6_IJNS7_ILi1EEESI_SI_EEESC_SE_Li256ELb0ELb1ELb0ELb0EEENS1_19SingleTileSchedulerILb0ELb0ELb1ELi128EEEEEEEEEvNT_6ParamsE:
        .type           _ZN7cutlass13device_kernelIN5flash19enable_sm80_to_sm89INS1_16FlashAttnFwdSm80INS1_25CollectiveMainloopFwdSm80ILi8ELi1ELb0EN4cute5tupleIJNS5_1CILi128EEENS7_ILi96EEENS7_ILi256EEEEEELi256ENS_10bfloat16_tEfNS_4arch4Sm80ELb0ELb0ELb1ELb0ELb1ELb0ELb1ELb0EEENS1_21CollectiveEpilogueFwdINS6_IJS8_SA_S9_EEENS6_IJNS7_ILi1EEESI_SI_EEESC_SE_Li256ELb0ELb1ELb0ELb0EEENS1_19SingleTileSchedulerILb0ELb0ELb1ELi128EEEEEEEEEvNT_6ParamsE,@function
        .size           _ZN7cutlass13device_kernelIN5flash19enable_sm80_to_sm89INS1_16FlashAttnFwdSm80INS1_25CollectiveMainloopFwdSm80ILi8ELi1ELb0EN4cute5tupleIJNS5_1CILi128EEENS7_ILi96EEENS7_ILi256EEEEEELi256ENS_10bfloat16_tEfNS_4arch4Sm80ELb0ELb0ELb1ELb0ELb1ELb0ELb1ELb0EEENS1_21CollectiveEpilogueFwdINS6_IJS8_SA_S9_EEENS6_IJNS7_ILi1EEESI_SI_EEESC_SE_Li256ELb0ELb1ELb0ELb0EEENS1_19SingleTileSchedulerILb0ELb0ELb1ELi128EEEEEEEEEvNT_6ParamsE,(.L_x_45 - _ZN7cutlass13device_kernelIN5flash19enable_sm80_to_sm89INS1_16FlashAttnFwdSm80INS1_25CollectiveMainloopFwdSm80ILi8ELi1ELb0EN4cute5tupleIJNS5_1CILi128EEENS7_ILi96EEENS7_ILi256EEEEEELi256ENS_10bfloat16_tEfNS_4arch4Sm80ELb0ELb0ELb1ELb0ELb1ELb0ELb1ELb0EEENS1_21CollectiveEpilogueFwdINS6_IJS8_SA_S9_EEENS6_IJNS7_ILi1EEESI_SI_EEESC_SE_Li256ELb0ELb1ELb0ELb0EEENS1_19SingleTileSchedulerILb0ELb0ELb1ELi128EEEEEEEEEvNT_6ParamsE)
        .other          _ZN7cutlass13device_kernelIN5flash19enable_sm80_to_sm89INS1_16FlashAttnFwdSm80INS1_25CollectiveMainloopFwdSm80ILi8ELi1ELb0EN4cute5tupleIJNS5_1CILi128EEENS7_ILi96EEENS7_ILi256EEEEEELi256ENS_10bfloat16_tEfNS_4arch4Sm80ELb0ELb0ELb1ELb0ELb1ELb0ELb1ELb0EEENS1_21CollectiveEpilogueFwdINS6_IJS8_SA_S9_EEENS6_IJNS7_ILi1EEESI_SI_EEESC_SE_Li256ELb0ELb1ELb0ELb0EEENS1_19SingleTileSchedulerILb0ELb0ELb1ELi128EEEEEEEEEvNT_6ParamsE,@"STO_CUDA_ENTRY STV_DEFAULT"
_ZN7cutlass13device_kernelIN5flash19enable_sm80_to_sm89INS1_16FlashAttnFwdSm80INS1_25CollectiveMainloopFwdSm80ILi8ELi1ELb0EN4cute5tupleIJNS5_1CILi128EEENS7_ILi96EEENS7_ILi256EEEEEELi256ENS_10bfloat16_tEfNS_4arch4Sm80ELb0ELb0ELb1ELb0ELb1ELb0ELb1ELb0EEENS1_21CollectiveEpilogueFwdINS6_IJS8_SA_S9_EEENS6_IJNS7_ILi1EEESI_SI_EEESC_SE_Li256ELb0ELb1ELb0ELb0EEENS1_19SingleTileSchedulerILb0ELb0ELb1ELi128EEEEEEEEEvNT_6ParamsE:
[----:B------:R-:W-:Y:S01]  /*0000*/  LDC R1, c[0x0][0x37c] ;  /* 0x0000df00ff017b82 */ /* 0x000fe20000000800 */
[----:B------:R-:W-:Y:S05]  /*0010*/  EXIT ;  /* 0x000000000000794d */ /* 0x000fea0003800000 */
.L_x_9:
        /* <DEDUP_REMOVED lines=14> */
.L_x_45:


//--------------------- .text._ZN7cutlass13device_kernelIN5flash19enable_sm80_to_sm89INS1_16FlashAttnFwdSm80INS1_25CollectiveMainloopFwdSm80ILi8ELi1ELb0EN4cute5tupleIJNS5_1CILi128EEENS7_ILi96EEENS7_ILi256EEEEEELi256ENS_10bfloat16_tEfNS_4arch4Sm80ELb0ELb0ELb1ELb1ELb1ELb0ELb1ELb0EEENS1_21CollectiveEpilogueFwdINS6_IJS8_SA_S9_EEENS6_IJNS7_ILi1EEESI_SI_EEESC_SE_Li256ELb1ELb1ELb0ELb0EEENS1_19SingleTileSchedulerILb1ELb0ELb1ELi128EEEEEEEEEvNT_6ParamsE --------------------------
	.section	.text._ZN7cutlass13device_kernelIN5flash19enable_sm80_to_sm89INS1_16FlashAttnFwdSm80INS1_25CollectiveMainloopFwdSm80ILi8ELi1ELb0EN4cute5tupleIJNS5_1CILi128EEENS7_ILi96EEENS7_ILi256EEEEEELi256ENS_10bfloat16_tEfNS_4arch4Sm80ELb0ELb0ELb1ELb1ELb1ELb0ELb1ELb0EEENS1_21CollectiveEpilogueFwdINS6_IJS8_SA_S9_EEENS6_IJNS7_ILi1EEESI_SI_EEESC_SE_Li256ELb1ELb1ELb0ELb0EEENS1_19SingleTileSchedulerILb1ELb0ELb1ELi128EEEEEEEEEvNT_6ParamsE,"ax",@progbits
	.align	128
.text._ZN7cutlass13device_kernelIN5flash19enable_sm80_to_sm89INS1_16FlashAttnFwdSm80INS1_25CollectiveMainloopFwdSm80ILi8ELi1ELb0EN4cute5tupleIJNS5_1CILi128EEENS7_ILi96EEENS7_ILi256EEEEEELi256ENS_10bfloat16_tEfNS_4arch4Sm80ELb0ELb0ELb1ELb1ELb1ELb0ELb1ELb0EEENS1_21CollectiveEpilogueFwdINS6_IJS8_SA_S9_EEENS6_IJNS7_ILi1EEESI_SI_EEESC_SE_Li256ELb1ELb1ELb0ELb0EEENS1_19SingleTileSchedulerILb1ELb0ELb1ELi128EEEEEEEEEvNT_6ParamsE:
        .type           _ZN7cutlass13device_kernelIN5flash19enable_sm80_to_sm89INS1_16FlashAttnFwdSm80INS1_25CollectiveMainloopFwdSm80ILi8ELi1ELb0EN4cute5tupleIJNS5_1CILi128EEENS7_ILi96EEENS7_ILi256EEEEEELi256ENS_10bfloat16_tEfNS_4arch4Sm80ELb0ELb0ELb1ELb1ELb1ELb0ELb1ELb0EEENS1_21CollectiveEpilogueFwdINS6_IJS8_SA_S9_EEENS6_IJNS7_ILi1EEESI_SI_EEESC_SE_Li256ELb1ELb1ELb0ELb0EEENS1_19SingleTileSchedulerILb1ELb0ELb1ELi128EEEEEEEEEvNT_6ParamsE,@function
        .size           _ZN7cutlass13device_kernelIN5flash19enable_sm80_to_sm89INS1_16FlashAttnFwdSm80INS1_25CollectiveMainloopFwdSm80ILi8ELi1ELb0EN4cute5tupleIJNS5_1CILi128EEENS7_ILi96EEENS7_ILi256EEEEEELi256ENS_10bfloat16_tEfNS_4arch4Sm80ELb0ELb0ELb1ELb1ELb1ELb0ELb1ELb0EEENS1_21CollectiveEpilogueFwdINS6_IJS8_SA_S9_EEENS6_IJNS7_ILi1EEESI_SI_EEESC_SE_Li256ELb1ELb1ELb0ELb0EEENS1_19SingleTileSchedulerILb1ELb0ELb1ELi128EEEEEEEEEvNT_6ParamsE,(.L_x_46 - _ZN7cutlass13device_kernelIN5flash19enable_sm80_to_sm89INS1_16FlashAttnFwdSm80INS1_25CollectiveMainloopFwdSm80ILi8ELi1ELb0EN4cute5tupleIJNS5_1CILi128EEENS7_ILi96EEENS7_ILi256EEEEEELi256ENS_10bfloat16_tEfNS_4arch4Sm80ELb0ELb0ELb1ELb1ELb1ELb0ELb1ELb0EEENS1_21CollectiveEpilogueFwdINS6_IJS8_SA_S9_EEENS6_IJNS7_ILi1EEESI_SI_EEESC_SE_Li256ELb1ELb1ELb0ELb0EEENS1_19SingleTileSchedulerILb1ELb0ELb1ELi128EEEEEEEEEvNT_6ParamsE)
        .other          _ZN7cutlass13device_kernelIN5flash19enable_sm80_to_sm89INS1_16FlashAttnFwdSm80INS1_25CollectiveMainloopFwdSm80ILi8ELi1ELb0EN4cute5tupleIJNS5_1CILi128EEENS7_ILi96EEENS7_ILi256EEEEEELi256ENS_10bfloat16_tEfNS_4arch4Sm80ELb0ELb0ELb1ELb1ELb1ELb0ELb1ELb0EEENS1_21CollectiveEpilogueFwdINS6_IJS8_SA_S9_EEENS6_IJNS7_ILi1EEESI_SI_EEESC_SE_Li256ELb1ELb1ELb0ELb0EEENS1_19SingleTileSchedulerILb1ELb0ELb1ELi128EEEEEEEEEvNT_6ParamsE,@"STO_CUDA_ENTRY STV_DEFAULT"
_ZN7cutlass13device_kernelIN5flash19enable_sm80_to_sm89INS1_16FlashAttnFwdSm80INS1_25CollectiveMainloopFwdSm80ILi8ELi1ELb0EN4cute5tupleIJNS5_1CILi128EEENS7_ILi96EEENS7_ILi256EEEEEELi256ENS_10bfloat16_tEfNS_4arch4Sm80ELb0ELb0ELb1ELb1ELb1ELb0ELb1ELb0EEENS1_21CollectiveEpilogueFwdINS6_IJS8_SA_S9_EEENS6_IJNS7_ILi1EEESI_SI_EEESC_SE_Li256ELb1ELb1ELb0ELb0EEENS1_19SingleTileSchedulerILb1ELb0ELb1ELi128EEEEEEEEEvNT_6ParamsE:
[----:B------:R-:W-:Y:S01]  /*0000*/  LDC R1, c[0x0][0x37c] ;  /* 0x0000df00ff017b82 */ /* 0x000fe20000000800 */
[----:B------:R-:W-:Y:S05]  /*0010*/  EXIT ;  /* 0x000000000000794d */ /* 0x000fea0003800000 */
.L_x_10:
        /* <DEDUP_REMOVED lines=14> */
.L_x_46:


//--------------------- .text._ZN7cutlass13device_kernelIN5flash19enable_sm80_to_sm89INS1_16FlashAttnFwdSm80INS1_25CollectiveMainloopFwdSm80ILi8ELi1ELb0EN4cute5tupleIJNS5_1CILi128EEENS7_ILi48EEENS7_ILi256EEEEEELi256ENS_10bfloat16_tEfNS_4arch4Sm80ELb0ELb0ELb1ELb1ELb1ELb1ELb1ELb0EEENS1_21CollectiveEpilogueFwdINS6_IJS8_SA_S9_EEENS6_IJNS7_ILi1EEESI_SI_EEESC_SE_Li256ELb1ELb1ELb0ELb0EEENS1_19SingleTileSchedulerILb1ELb0ELb1ELi128EEEEEEEEEvNT_6ParamsE --------------------------
	.section	.text._ZN7cutlass13device_kernelIN5flash19enable_sm80_to_sm89INS1_16FlashAttnFwdSm80INS1_25CollectiveMainloopFwdSm80ILi8ELi1ELb0EN4cute5tupleIJNS5_1CILi128EEENS7_ILi48EEENS7_ILi256EEEEEELi256ENS_10bfloat16_tEfNS_4arch4Sm80ELb0ELb0ELb1ELb1ELb1ELb1ELb1ELb0EEENS1_21CollectiveEpilogueFwdINS6_IJS8_SA_S9_EEENS6_IJNS7_ILi1EEESI_SI_EEESC_SE_Li256ELb1ELb1ELb0ELb0EEENS1_19SingleTileSchedulerILb1ELb0ELb1ELi128EEEEEEEEEvNT_6ParamsE,"ax",@progbits
	.align	128
.text._ZN7cutlass13device_kernelIN5flash19enable_sm80_to_sm89INS1_16FlashAttnFwdSm80INS1_25CollectiveMainloopFwdSm80ILi8ELi1ELb0EN4cute5tupleIJNS5_1CILi128EEENS7_ILi48EEENS7_ILi256EEEEEELi256ENS_10bfloat16_tEfNS_4arch4Sm80ELb0ELb0ELb1ELb1ELb1ELb1ELb1ELb0EEENS1_21CollectiveEpilogueFwdINS6_IJS8_SA_S9_EEENS6_IJNS7_ILi1EEESI_SI_EEESC_SE_Li256ELb1ELb1ELb0ELb0EEENS1_19SingleTileSchedulerILb1ELb0ELb1ELi128EEEEEEEEEvNT_6ParamsE:
        .type           _ZN7cutlass13device_kernelIN5flash19enable_sm80_to_sm89INS1_16FlashAttnFwdSm80INS1_25CollectiveMainloopFwdSm80ILi8ELi1ELb0EN4cute5tupleIJNS5_1CILi128EEENS7_ILi48EEENS7_ILi256EEEEEELi256ENS_10bfloat16_tEfNS_4arch4Sm80ELb0ELb0ELb1ELb1ELb1ELb1ELb1ELb0EEENS1_21CollectiveEpilogueFwdINS6_IJS8_SA_S9_EEENS6_IJNS7_ILi1EEESI_SI_EEESC_SE_Li256ELb1ELb1ELb0ELb0EEENS1_19SingleTileSchedulerILb1ELb0ELb1ELi128EEEEEEEEEvNT_6ParamsE,@function
        .size           _ZN7cutlass13device_kernelIN5flash19enable_sm80_to_sm89INS1_16FlashAttnFwdSm80INS1_25CollectiveMainloopFwdSm80ILi8ELi1ELb0EN4cute5tupleIJNS5_1CILi128EEENS7_ILi48EEENS7_ILi256EEEEEELi256ENS_10bfloat16_tEfNS_4arch4Sm80ELb0ELb0ELb1ELb1ELb1ELb1ELb1ELb0EEENS1_21CollectiveEpilogueFwdINS6_IJS8_SA_S9_EEENS6_IJNS7_ILi1EEESI_SI_EEESC_SE_Li256ELb1ELb1ELb0ELb0EEENS1_19SingleTileSchedulerILb1ELb0ELb1ELi128EEEEEEEEEvNT_6ParamsE,(.L_x_47 - _ZN7cutlass13device_kernelIN5flash19enable_sm80_to_sm89INS1_16FlashAttnFwdSm80INS1_25CollectiveMainloopFwdSm80ILi8ELi1ELb0EN4cute5tupleIJNS5_1CILi128EEENS7_ILi48EEENS7_ILi256EEEEEELi256ENS_10bfloat16_tEfNS_4arch4Sm80ELb0ELb0ELb1ELb1ELb1ELb1ELb1ELb0EEENS1_21CollectiveEpilogueFwdINS6_IJS8_SA_S9_EEENS6_IJNS7_ILi1EEESI_SI_EEESC_SE_Li256ELb1ELb1ELb0ELb0EEENS1_19SingleTileSchedulerILb1ELb0ELb1ELi128EEEEEEEEEvNT_6ParamsE)
        .other          _ZN7cutlass13device_kernelIN5flash19enable_sm80_to_sm89INS1_16FlashAttnFwdSm80INS1_25CollectiveMainloopFwdSm80ILi8ELi1ELb0EN4cute5tupleIJNS5_1CILi128EEENS7_ILi48EEENS7_ILi256EEEEEELi256ENS_10bfloat16_tEfNS_4arch4Sm80ELb0ELb0ELb1ELb1ELb1ELb1ELb1ELb0EEENS1_21CollectiveEpilogueFwdINS6_IJS8_SA_S9_EEENS6_IJNS7_ILi1EEESI_SI_EEESC_SE_Li256ELb1ELb1ELb0ELb0EEENS1_19SingleTileSchedulerILb1ELb0ELb1ELi128EEEEEEEEEvNT_6ParamsE,@"STO_CUDA_ENTRY STV_DEFAULT"
_ZN7cutlass13device_kernelIN5flash19enable_sm80_to_sm89INS1_16FlashAttnFwdSm80INS1_25CollectiveMainloopFwdSm80ILi8ELi1ELb0EN4cute5tupleIJNS5_1CILi128EEENS7_ILi48EEENS7_ILi256EEEEEELi256ENS_10bfloat16_tEfNS_4arch4Sm80ELb0ELb0ELb1ELb1ELb1ELb1ELb1ELb0EEENS1_21CollectiveEpilogueFwdINS6_IJS8_SA_S9_EEENS6_IJNS7_ILi1EEESI_SI_EEESC_SE_Li256ELb1ELb1ELb0ELb0EEENS1_19SingleTileSchedulerILb1ELb0ELb1ELi128EEEEEEEEEvNT_6ParamsE:
[----:B------:R-:W-:Y:S01]  /*0000*/  LDC R1, c[0x0][0x37c] ;  /* 0x0000df00ff017b82 */ /* 0x000fe20000000800 */
[----:B------:R-:W-:Y:S05]  /*0010*/  EXIT ;  /* 0x000000000000794d */ /* 0x000fea0003800000 */
.L_x_11:
        /* <DEDUP_REMOVED lines=14> */
.L_x_47:


//--------------------- .text._ZN7cutlass13device_kernelIN5flash19enable_sm80_to_sm89INS1_16FlashAttnFwdSm80INS1_25CollectiveMainloopFwdSm80ILi8ELi1ELb0EN4cute5tupleIJNS5_1CILi128EEENS7_ILi64EEENS7_ILi256EEEEEELi256ENS_10bfloat16_tEfNS_4arch4Sm80ELb0ELb1ELb1ELb0ELb1ELb0ELb1ELb0EEENS1_21CollectiveEpilogueFwdINS6_IJS8_SA_S9_EEENS6_IJNS7_ILi1EEESI_SI_EEESC_SE_Li256ELb0ELb1ELb0ELb0EEENS1_19SingleTileSchedulerILb0ELb0ELb1ELi128EEEEEEEEEvNT_6ParamsE --------------------------
	.section	.text._ZN7cutlass13device_kernelIN5flash19enable_sm80_to_sm89INS1_16FlashAttnFwdSm80INS1_25CollectiveMainloopFwdSm80ILi8ELi1ELb0EN4cute5tupleIJNS5_1CILi128EEENS7_ILi64EEENS7_ILi256EEEEEELi256ENS_10bfloat16_tEfNS_4arch4Sm80ELb0ELb1ELb1ELb0ELb1ELb0ELb1ELb0EEENS1_21CollectiveEpilogueFwdINS6_IJS8_SA_S9_EEENS6_IJNS7_ILi1EEESI_SI_EEESC_SE_Li256ELb0ELb1ELb0ELb0EEENS1_19SingleTileSchedulerILb0ELb0ELb1ELi128EEEEEEEEEvNT_6ParamsE,"ax",@progbits
	.align	128
.text._ZN7cutlass13device_kernelIN5flash19enable_sm80_to_sm89INS1_16FlashAttnFwdSm80INS1_25CollectiveMainloopFwdSm80ILi8ELi1ELb0EN4cute5tupleIJNS5_1CILi128EEENS7_ILi64EEENS7_ILi256EEEEEELi256ENS_10bfloat16_tEfNS_4arch4Sm80ELb0ELb1ELb1ELb0ELb1ELb0ELb1ELb0EEENS1_21CollectiveEpilogueFwdINS6_IJS8_SA_S9_EEENS6_IJNS7_ILi1EEESI_SI_EEESC_SE_Li256ELb0ELb1ELb0ELb0EEENS1_19SingleTileSchedulerILb0ELb0ELb1ELi128EEEEEEEEEvNT_6ParamsE:
        .type           _ZN7cutlass13device_kernelIN5flash19enable_sm80_to_sm89INS1_16FlashAttnFwdSm80INS1_25CollectiveMainloopFwdSm80ILi8ELi1ELb0EN4cute5tupleIJNS5_1CILi128EEENS7_ILi64EEENS7_ILi256EEEEEELi256ENS_10bfloat16_tEfNS_4arch4Sm80ELb0ELb1ELb1ELb0ELb1ELb0ELb1ELb0EEENS1_21CollectiveEpilogueFwdINS6_IJS8_SA_S9_EEENS6_IJNS7_ILi1EEESI_SI_EEESC_SE_Li256ELb0ELb1ELb0ELb0EEENS1_19SingleTileSchedulerILb0ELb0ELb1ELi128EEEEEEEEEvNT_6ParamsE,@function
        .size           _ZN7cutlass13device_kernelIN5flash19enable_sm80_to_sm89INS1_16FlashAttnFwdSm80INS1_25CollectiveMainloopFwdSm80ILi8ELi1ELb0EN4cute5tupleIJNS5_1CILi128EEENS7_ILi64EEENS7_ILi256EEEEEELi256ENS_10bfloat16_tEfNS_4arch4Sm80ELb0ELb1ELb1ELb0ELb1ELb0ELb1ELb0EEENS1_21CollectiveEpilogueFwdINS6_IJS8_SA_S9_EEENS6_IJNS7_ILi1EEESI_SI_EEESC_SE_Li256ELb0ELb1ELb0ELb0EEENS1_19SingleTileSchedulerILb0ELb0ELb1ELi128EEEEEEEEEvNT_6ParamsE,(.L_x_48 - _ZN7cutlass13device_kernelIN5flash19enable_sm80_to_sm89INS1_16FlashAttnFwdSm80INS1_25CollectiveMainloopFwdSm80ILi8ELi1ELb0EN4cute5tupleIJNS5_1CILi128EEENS7_ILi64EEENS7_ILi256EEEEEELi256ENS_10bfloat16_tEfNS_4arch4Sm80ELb0ELb1ELb1ELb0ELb1ELb0ELb1ELb0EEENS1_21CollectiveEpilogueFwdINS6_IJS8_SA_S9_EEENS6_IJNS7_ILi1EEESI_SI_EEESC_SE_Li256ELb0ELb1ELb0ELb0EEENS1_19SingleTileSchedulerILb0ELb0ELb1ELi128EEEEEEEEEvNT_6ParamsE)
        .other          _ZN7cutlass13device_kernelIN5flash19enable_sm80_to_sm89INS1_16FlashAttnFwdSm80INS1_25CollectiveMainloopFwdSm80ILi8ELi1ELb0EN4cute5tupleIJNS5_1CILi128EEENS7_ILi64EEENS7_ILi256EEEEEELi256ENS_10bfloat16_tEfNS_4arch4Sm80ELb0ELb1ELb1ELb0ELb1ELb0ELb1ELb0EEENS1_21CollectiveEpilogueFwdINS6_IJS8_SA_S9_EEENS6_IJNS7_ILi1EEESI_SI_EEESC_SE_Li256ELb0ELb1ELb0ELb0EEENS1_19SingleTileSchedulerILb0ELb0ELb1ELi128EEEEEEEEEvNT_6ParamsE,@"STO_CUDA_ENTRY STV_DEFAULT"
_ZN7cutlass13device_kernelIN5flash19enable_sm80_to_sm89INS1_16FlashAttnFwdSm80INS1_25CollectiveMainloopFwdSm80ILi8ELi1ELb0EN4cute5tupleIJNS5_1CILi128EEENS7_ILi64EEENS7_ILi256EEEEEELi256ENS_10bfloat16_tEfNS_4arch4Sm80ELb0ELb1ELb1ELb0ELb1ELb0ELb1ELb0EEENS1_21CollectiveEpilogueFwdINS6_IJS8_SA_S9_EEENS6_IJNS7_ILi1EEESI_SI_EEESC_SE_Li256ELb0ELb1ELb0ELb0EEENS1_19SingleTileSchedulerILb0ELb0ELb1ELi128EEEEEEEEEvNT_6ParamsE:
[----:B------:R-:W-:Y:S01]  /*0000*/  LDC R1, c[0x0][0x37c] ;  /* 0x0000df00ff017b82 */ /* 0x000fe20000000800 */
[----:B------:R-:W-:Y:S05]  /*0010*/  EXIT ;  /* 0x000000000000794d */ /* 0x000fea0003800000 */
.L_x_12:
        /* <DEDUP_REMOVED lines=14> */
.L_x_48:


//--------------------- .text._ZN7cutlass13device_kernelIN5flash19enable_sm80_to_sm89INS1_16FlashAttnFwdSm80INS1_25CollectiveMainloopFwdSm80ILi8ELi1ELb0EN4cute5tupleIJNS5_1CILi128EEENS7_ILi64EEENS7_ILi256EEEEEELi256ENS_10bfloat16_tEfNS_4arch4Sm80ELb0ELb1ELb1ELb1ELb1ELb0ELb1ELb0EEENS1_21CollectiveEpilogueFwdINS6_IJS8_SA_S9_EEENS6_IJNS7_ILi1EEESI_SI_EEESC_SE_Li256ELb1ELb1ELb0ELb0EEENS1_19SingleTileSchedulerILb1ELb0ELb1ELi128EEEEEEEEEvNT_6ParamsE --------------------------
	.section	.text._ZN7cutlass13device_kernelIN5flash19enable_sm80_to_sm89INS1_16FlashAttnFwdSm80INS1_25CollectiveMainloopFwdSm80ILi8ELi1ELb0EN4cute5tupleIJNS5_1CILi128EEENS7_ILi64EEENS7_ILi256EEEEEELi256ENS_10bfloat16_tEfNS_4arch4Sm80ELb0ELb1ELb1ELb1ELb1ELb0ELb1ELb0EEENS1_21CollectiveEpilogueFwdINS6_IJS8_SA_S9_EEENS6_IJNS7_ILi1EEESI_SI_EEESC_SE_Li256ELb1ELb1ELb0ELb0EEENS1_19SingleTileSchedulerILb1ELb0ELb1ELi128EEEEEEEEEvNT_6ParamsE,"ax",@progbits
	.align	128
.text._ZN7cutlass13device_kernelIN5flash19enable_sm80_to_sm89INS1_16FlashAttnFwdSm80INS1_25CollectiveMainloopFwdSm80ILi8ELi1ELb0EN4cute5tupleIJNS5_1CILi128EEENS7_ILi64EEENS7_ILi256EEEEEELi256ENS_10bfloat16_tEfNS_4arch4Sm80ELb0ELb1ELb1ELb1ELb1ELb0ELb1ELb0EEENS1_21CollectiveEpilogueFwdINS6_IJS8_SA_S9_EEENS6_IJNS7_ILi1EEESI_SI_EEESC_SE_Li256ELb1ELb1ELb0ELb0EEENS1_19SingleTileSchedulerILb1ELb0ELb1ELi128EEEEEEEEEvNT_6ParamsE:
        .type           _ZN7cutlass13device_kernelIN5flash19enable_sm80_to_sm89INS1_16FlashAttnFwdSm80INS1_25CollectiveMainloopFwdSm80ILi8ELi1ELb0EN4cute5tupleIJNS5_1CILi128EEENS7_ILi64EEENS7_ILi256EEEEEELi256ENS_10bfloat16_tEfNS_4arch4Sm80ELb0ELb1ELb1ELb1ELb1ELb0ELb1ELb0EEENS1_21CollectiveEpilogueFwdINS6_IJS8_SA_S9_EEENS6_IJNS7_ILi1EEESI_SI_EEESC_SE_Li256ELb1ELb1ELb0ELb0EEENS1_19SingleTileSchedulerILb1ELb0ELb1ELi128EEEEEEEEEvNT_6ParamsE,@function
        .size           _ZN7cutlass13device_kernelIN5flash19enable_sm80_to_sm89INS1_16FlashAttnFwdSm80INS1_25CollectiveMainloopFwdSm80ILi8ELi1ELb0EN4cute5tupleIJNS5_1CILi128EEENS7_ILi64EEENS7_ILi256EEEEEELi256ENS_10bfloat16_tEfNS_4arch4Sm80ELb0ELb1ELb1ELb1ELb1ELb0ELb1ELb0EEENS1_21CollectiveEpilogueFwdINS6_IJS8_SA_S9_EEENS6_IJNS7_ILi1EEESI_SI_EEESC_SE_Li256ELb1ELb1ELb0ELb0EEENS1_19SingleTileSchedulerILb1ELb0ELb1ELi128EEEEEEEEEvNT_6ParamsE,(.L_x_49 - _ZN7cutlass13device_kernelIN5flash19enable_sm80_to_sm89INS1_16FlashAttnFwdSm80INS1_25CollectiveMainloopFwdSm80ILi8ELi1ELb0EN4cute5tupleIJNS5_1CILi128EEENS7_ILi64EEENS7_ILi256EEEEEELi256ENS_10bfloat16_tEfNS_4arch4Sm80ELb0ELb1ELb1ELb1ELb1ELb0ELb1ELb0EEENS1_21CollectiveEpilogueFwdINS6_IJS8_SA_S9_EEENS6_IJNS7_ILi1EEESI_SI_EEESC_SE_Li256ELb1ELb1ELb0ELb0EEENS1_19SingleTileSchedulerILb1ELb0ELb1ELi128EEEEEEEEEvNT_6ParamsE)
        .other          _ZN7cutlass13device_kernelIN5flash19enable_sm80_to_sm89INS1_16FlashAttnFwdSm80INS1_25CollectiveMainloopFwdSm80ILi8ELi1ELb0EN4cute5tupleIJNS5_1CILi128EEENS7_ILi64EEENS7_ILi256EEEEEELi256ENS_10bfloat16_tEfNS_4arch4Sm80ELb0ELb1ELb1ELb1ELb1ELb0ELb1ELb0EEENS1_21CollectiveEpilogueFwdINS6_IJS8_SA_S9_EEENS6_IJNS7_ILi1EEESI_SI_EEESC_SE_Li256ELb1ELb1ELb0ELb0EEENS1_19SingleTileSchedulerILb1ELb0ELb1ELi128EEEEEEEEEvNT_6ParamsE,@"STO_CUDA_ENTRY STV_DEFAULT"
_ZN7cutlass13device_kernelIN5flash19enable_sm80_to_sm89INS1_16FlashAttnFwdSm80INS1_25CollectiveMainloopFwdSm80ILi8ELi1ELb0EN4cute5tupleIJNS5_1CILi128EEENS7_ILi64EEENS7_ILi256EEEEEELi256ENS_10bfloat16_tEfNS_4arch4Sm80ELb0ELb1ELb1ELb1ELb1ELb0ELb1ELb0EEENS1_21CollectiveEpilogueFwdINS6_IJS8_SA_S9_EEENS6_IJNS7_ILi1EEESI_SI_EEESC_SE_Li256ELb1ELb1ELb0ELb0EEENS1_19SingleTileSchedulerILb1ELb0ELb1ELi128EEEEEEEEEvNT_6ParamsE:
[----:B------:R-:W-:Y:S01]  /*0000*/  LDC R1, c[0x0][0x37c] ;  /* 0x0000df00ff017b82 */ /* 0x000fe20000000800 */
[----:B------:R-:W-:Y:S05]  /*0010*/  EXIT ;  /* 0x000000000000794d */ /* 0x000fea0003800000 */
.L_x_13:
        /* <DEDUP_REMOVED lines=14> */
.L_x_49:


//--------------------- .text._ZN7cutlass13device_kernelIN5flash19enable_sm80_to_sm89INS1_16FlashAttnFwdSm80INS1_25CollectiveMainloopFwdSm80ILi8ELi1ELb0EN4cute5tupleIJNS5_1CILi128EEENS7_ILi48EEENS7_ILi256EEEEEELi256ENS_10bfloat16_tEfNS_4arch4Sm80ELb0ELb1ELb1ELb1ELb1ELb1ELb1ELb0EEENS1_21CollectiveEpilogueFwdINS6_IJS8_SA_S9_EEENS6_IJNS7_ILi1EEESI_SI_EEESC_SE_Li256ELb1ELb1ELb0ELb0EEENS1_19SingleTileSchedulerILb1ELb0ELb1ELi128EEEEEEEEEvNT_6ParamsE --------------------------
	.section	.text._ZN7cutlass13device_kernelIN5flash19enable_sm80_to_sm89INS1_16FlashAttnFwdSm80INS1_25CollectiveMainloopFwdSm80ILi8ELi1ELb0EN4cute5tupleIJNS5_1CILi128EEENS7_ILi48EEENS7_ILi256EEEEEELi256ENS_10bfloat16_tEfNS_4arch4Sm80ELb0ELb1ELb1ELb1ELb1ELb1ELb1ELb0EEENS1_21CollectiveEpilogueFwdINS6_IJS8_SA_S9_EEENS6_IJNS7_ILi1EEESI_SI_EEESC_SE_Li256ELb1ELb1ELb0ELb0EEENS1_19SingleTileSchedulerILb1ELb0ELb1ELi128EEEEEEEEEvNT_6ParamsE,"ax",@progbits
	.align	128
.text._ZN7cutlass13device_kernelIN5flash19enable_sm80_to_sm89INS1_16FlashAttnFwdSm80INS1_25CollectiveMainloopFwdSm80ILi8ELi1ELb0EN4cute5tupleIJNS5_1CILi128EEENS7_ILi48EEENS7_ILi256EEEEEELi256ENS_10bfloat16_tEfNS_4arch4Sm80ELb0ELb1ELb1ELb1ELb1ELb1ELb1ELb0EEENS1_21CollectiveEpilogueFwdINS6_IJS8_SA_S9_EEENS6_IJNS7_ILi1EEESI_SI_EEESC_SE_Li256ELb1ELb1ELb0ELb0EEENS1_19SingleTileSchedulerILb1ELb0ELb1ELi128EEEEEEEEEvNT_6ParamsE:
        .type           _ZN7cutlass13device_kernelIN5flash19enable_sm80_to_sm89INS1_16FlashAttnFwdSm80INS1_25CollectiveMainloopFwdSm80ILi8ELi1ELb0EN4cute5tupleIJNS5_1CILi128EEENS7_ILi48EEENS7_ILi256EEEEEELi256ENS_10bfloat16_tEfNS_4arch4Sm80ELb0ELb1ELb1ELb1ELb1ELb1ELb1ELb0EEENS1_21CollectiveEpilogueFwdINS6_IJS8_SA_S9_EEENS6_IJNS7_ILi1EEESI_SI_EEESC_SE_Li256ELb1ELb1ELb0ELb0EEENS1_19SingleTileSchedulerILb1ELb0ELb1ELi128EEEEEEEEEvNT_6ParamsE,@function
        .size           _ZN7cutlass13device_kernelIN5flash19enable_sm80_to_sm89INS1_16FlashAttnFwdSm80INS1_25CollectiveMainloopFwdSm80ILi8ELi1ELb0EN4cute5tupleIJNS5_1CILi128EEENS7_ILi48EEENS7_ILi256EEEEEELi256ENS_10bfloat16_tEfNS_4arch4Sm80ELb0ELb1ELb1ELb1ELb1ELb1ELb1ELb0EEENS1_21CollectiveEpilogueFwdINS6_IJS8_SA_S9_EEENS6_IJNS7_ILi1EEESI_SI_EEESC_SE_Li256ELb1ELb1ELb0ELb0EEENS1_19SingleTileSchedulerILb1ELb0ELb1ELi128EEEEEEEEEvNT_6ParamsE,(.L_x_50 - _ZN7cutlass13device_kernelIN5flash19enable_sm80_to_sm89INS1_16FlashAttnFwdSm80INS1_25CollectiveMainloopFwdSm80ILi8ELi1ELb0EN4cute5tupleIJNS5_1CILi128EEENS7_ILi48EEENS7_ILi256EEEEEELi256ENS_10bfloat16_tEfNS_4arch4Sm80ELb0ELb1ELb1ELb1ELb1ELb1ELb1ELb0EEENS1_21CollectiveEpilogueFwdINS6_IJS8_SA_S9_EEENS6_IJNS7_ILi1EEESI_SI_EEESC_SE_Li256ELb1ELb1ELb0ELb0EEENS1_19SingleTileSchedulerILb1ELb0ELb1ELi128EEEEEEEEEvNT_6ParamsE)
        .other          _ZN7cutlass13device_kernelIN5flash19enable_sm80_to_sm89INS1_16FlashAttnFwdSm80INS1_25CollectiveMainloopFwdSm80ILi8ELi1ELb0EN4cute5tupleIJNS5_1CILi128EEENS7_ILi48EEENS7_ILi256EEEEEELi256ENS_10bfloat16_tEfNS_4arch4Sm80ELb0ELb1ELb1ELb1ELb1ELb1ELb1ELb0EEENS1_21CollectiveEpilogueFwdINS6_IJS8_SA_S9_EEENS6_IJNS7_ILi1EEESI_SI_EEESC_SE_Li256ELb1ELb1ELb0ELb0EEENS1_19SingleTileSchedulerILb1ELb0ELb1ELi128EEEEEEEEEvNT_6ParamsE,@"STO_CUDA_ENTRY STV_DEFAULT"
_ZN7cutlass13device_kernelIN5flash19enable_sm80_to_sm89INS1_16FlashAttnFwdSm80INS1_25CollectiveMainloopFwdSm80ILi8ELi1ELb0EN4cute5tupleIJNS5_1CILi128EEENS7_ILi48EEENS7_ILi256EEEEEELi256ENS_10bfloat16_tEfNS_4arch4Sm80ELb0ELb1ELb1ELb1ELb1ELb1ELb1ELb0EEENS1_21CollectiveEpilogueFwdINS6_IJS8_SA_S9_EEENS6_IJNS7_ILi1EEESI_SI_EEESC_SE_Li256ELb1ELb1ELb0ELb0EEENS1_19SingleTileSchedulerILb1ELb0ELb1ELi128EEEEEEEEEvNT_6ParamsE:
[----:B------:R-:W-:Y:S01]  /*0000*/  LDC R1, c[0x0][0x37c] ;  /* 0x0000df00ff017b82 */ /* 0x000fe20000000800 */
[----:B------:R-:W-:Y:S05]  /*0010*/  EXIT ;  /* 0x000000000000794d */ /* 0x000fea0003800000 */
.L_x_14:
        /* <DEDUP_REMOVED lines=14> */
.L_x_50:


//--------------------- .text._ZN7cutlass13device_kernelIN5flash19enable_sm80_to_sm89INS1_16FlashAttnFwdSm80INS1_25CollectiveMainloopFwdSm80ILi8ELi1ELb0EN4cute5tupleIJNS5_1CILi128EEENS7_ILi96EEENS7_ILi256EEEEEELi256ENS_10bfloat16_tEfNS_4arch4Sm80ELb1ELb0ELb1ELb0ELb1ELb0ELb1ELb0EEENS1_21CollectiveEpilogueFwdINS6_IJS8_SA_S9_EEENS6_IJNS7_ILi1EEESI_SI_EEESC_SE_Li256ELb0ELb1ELb0ELb0EEENS1_30DynamicPersistentTileSchedulerILi256ELi256ELb0ELb1ELb0EEEEEEEEEvNT_6ParamsE --------------------------
	.section	.text._ZN7cutlass13device_kernelIN5flash19enable_sm80_to_sm89INS1_16FlashAttnFwdSm80INS1_25CollectiveMainloopFwdSm80ILi8ELi1ELb0EN4cute5tupleIJNS5_1CILi128EEENS7_ILi96EEENS7_ILi256EEEEEELi256ENS_10bfloat16_tEfNS_4arch4Sm80ELb1ELb0ELb1ELb0ELb1ELb0ELb1ELb0EEENS1_21CollectiveEpilogueFwdINS6_IJS8_SA_S9_EEENS6_IJNS7_ILi1EEESI_SI_EEESC_SE_Li256ELb0ELb1ELb0ELb0EEENS1_30DynamicPersistentTileSchedulerILi256ELi256ELb0ELb1ELb0EEEEEEEEEvNT_6ParamsE,"ax",@progbits
	.align	128
.text._ZN7cutlass13device_kernelIN5flash19enable_sm80_to_sm89INS1_16FlashAttnFwdSm80INS1_25CollectiveMainloopFwdSm80ILi8ELi1ELb0EN4cute5tupleIJNS5_1CILi128EEENS7_ILi96EEENS7_ILi256EEEEEELi256ENS_10bfloat16_tEfNS_4arch4Sm80ELb1ELb0ELb1ELb0ELb1ELb0ELb1ELb0EEENS1_21CollectiveEpilogueFwdINS6_IJS8_SA_S9_EEENS6_IJNS7_ILi1EEESI_SI_EEESC_SE_Li256ELb0ELb1ELb0ELb0EEENS1_30DynamicPersistentTileSchedulerILi256ELi256ELb0ELb1ELb0EEEEEEEEEvNT_6ParamsE:
        .type           _ZN7cutlass13device_kernelIN5flash19enable_sm80_to_sm89INS1_16FlashAttnFwdSm80INS1_25CollectiveMainloopFwdSm80ILi8ELi1ELb0EN4cute5tupleIJNS5_1CILi128EEENS7_ILi96EEENS7_ILi256EEEEEELi256ENS_10bfloat16_tEfNS_4arch4Sm80ELb1ELb0ELb1ELb0ELb1ELb0ELb1ELb0EEENS1_21CollectiveEpilogueFwdINS6_IJS8_SA_S9_EEENS6_IJNS7_ILi1EEESI_SI_EEESC_SE_Li256ELb0ELb1ELb0ELb0EEENS1_30DynamicPersistentTileSchedulerILi256ELi256ELb0ELb1ELb0EEEEEEEEEvNT_6ParamsE,@function
        .size           _ZN7cutlass13device_kernelIN5flash19enable_sm80_to_sm89INS1_16FlashAttnFwdSm80INS1_25CollectiveMainloopFwdSm80ILi8ELi1ELb0EN4cute5tupleIJNS5_1CILi128EEENS7_ILi96EEENS7_ILi256EEEEEELi256ENS_10bfloat16_tEfNS_4arch4Sm80ELb1ELb0ELb1ELb0ELb1ELb0ELb1ELb0EEENS1_21CollectiveEpilogueFwdINS6_IJS8_SA_S9_EEENS6_IJNS7_ILi1EEESI_SI_EEESC_SE_Li256ELb0ELb1ELb0ELb0EEENS1_30DynamicPersistentTileSchedulerILi256ELi256ELb0ELb1ELb0EEEEEEEEEvNT_6ParamsE,(.L_x_51 - _ZN7cutlass13device_kernelIN5flash19enable_sm80_to_sm89INS1_16FlashAttnFwdSm80INS1_25CollectiveMainloopFwdSm80ILi8ELi1ELb0EN4cute5tupleIJNS5_1CILi128EEENS7_ILi96EEENS7_ILi256EEEEEELi256ENS_10bfloat16_tEfNS_4arch4Sm80ELb1ELb0ELb1ELb0ELb1ELb0ELb1ELb0EEENS1_21CollectiveEpilogueFwdINS6_IJS8_SA_S9_EEENS6_IJNS7_ILi1EEESI_SI_EEESC_SE_Li256ELb0ELb1ELb0ELb0EEENS1_30DynamicPersistentTileSchedulerILi256ELi256ELb0ELb1ELb0EEEEEEEEEvNT_6ParamsE)
        .other          _ZN7cutlass13device_kernelIN5flash19enable_sm80_to_sm89INS1_16FlashAttnFwdSm80INS1_25CollectiveMainloopFwdSm80ILi8ELi1ELb0EN4cute5tupleIJNS5_1CILi128EEENS7_ILi96EEENS7_ILi256EEEEEELi256ENS_10bfloat16_tEfNS_4arch4Sm80ELb1ELb0ELb1ELb0ELb1ELb0ELb1ELb0EEENS1_21CollectiveEpilogueFwdINS6_IJS8_SA_S9_EEENS6_IJNS7_ILi1EEESI_SI_EEESC_SE_Li256ELb0ELb1ELb0ELb0EEENS1_30DynamicPersistentTileSchedulerILi256ELi256ELb0ELb1ELb0EEEEEEEEEvNT_6ParamsE,@"STO_CUDA_ENTRY STV_DEFAULT"
_ZN7cutlass13device_kernelIN5flash19enable_sm80_to_sm89INS1_16FlashAttnFwdSm80INS1_25CollectiveMainloopFwdSm80ILi8ELi1ELb0EN4cute5tupleIJNS5_1CILi128EEENS7_ILi96EEENS7_ILi256EEEEEELi256ENS_10bfloat16_tEfNS_4arch4Sm80ELb1ELb0ELb1ELb0ELb1ELb0ELb1ELb0EEENS1_21CollectiveEpilogueFwdINS6_IJS8_SA_S9_EEENS6_IJNS7_ILi1EEESI_SI_EEESC_SE_Li256ELb0ELb1ELb0ELb0EEENS1_30DynamicPersistentTileSchedulerILi256ELi256ELb0ELb1ELb0EEEEEEEEEvNT_6ParamsE:
[----:B------:R-:W-:Y:S01]  /*0000*/  LDC R1, c[0x0][0x37c] ;  /* 0x0000df00ff017b82 */ /* 0x000fe20000000800 */
[----:B------:R-:W-:Y:S05]  /*0010*/  EXIT ;  /* 0x000000000000794d */ /* 0x000fea0003800000 */
.L_x_15:
        /* <DEDUP_REMOVED lines=14> */
.L_x_51:


//--------------------- .text._ZN7cutlass13device_kernelIN5flash19enable_sm80_to_sm89INS1_16FlashAttnFwdSm80INS1_25CollectiveMainloopFwdSm80ILi8ELi1ELb0EN4cute5tupleIJNS5_1CILi128EEENS7_ILi96EEENS7_ILi256EEEEEELi256ENS_10bfloat16_tEfNS_4arch4Sm80ELb1ELb0ELb1ELb1ELb1ELb0ELb1ELb0EEENS1_21CollectiveEpilogueFwdINS6_IJS8_SA_S9_EEENS6_IJNS7_ILi1EEESI_SI_EEESC_SE_Li256ELb1ELb1ELb0ELb0EEENS1_19SingleTileSchedulerILb1ELb0ELb1ELi128EEEEEEEEEvNT_6ParamsE --------------------------
	.section	.text._ZN7cutlass13device_kernelIN5flash19enable_sm80_to_sm89INS1_16FlashAttnFwdSm80INS1_25CollectiveMainloopFwdSm80ILi8ELi1ELb0EN4cute5tupleIJNS5_1CILi128EEENS7_ILi96EEENS7_ILi256EEEEEELi256ENS_10bfloat16_tEfNS_4arch4Sm80ELb1ELb0ELb1ELb1ELb1ELb0ELb1ELb0EEENS1_21CollectiveEpilogueFwdINS6_IJS8_SA_S9_EEENS6_IJNS7_ILi1EEESI_SI_EEESC_SE_Li256ELb1ELb1ELb0ELb0EEENS1_19SingleTileSchedulerILb1ELb0ELb1ELi128EEEEEEEEEvNT_6ParamsE,"ax",@progbits
	.align	128
.text._ZN7cutlass13device_kernelIN5flash19enable_sm80_to_sm89INS1_16FlashAttnFwdSm80INS1_25CollectiveMainloopFwdSm80ILi8ELi1ELb0EN4cute5tupleIJNS5_1CILi128EEENS7_ILi96EEENS7_ILi256EEEEEELi256ENS_10bfloat16_tEfNS_4arch4Sm80ELb1ELb0ELb1ELb1ELb1ELb0ELb1ELb0EEENS1_21CollectiveEpilogueFwdINS6_IJS8_SA_S9_EEENS6_IJNS7_ILi1EEESI_SI_EEESC_SE_Li256ELb1ELb1ELb0ELb0EEENS1_19SingleTileSchedulerILb1ELb0ELb1ELi128EEEEEEEEEvNT_6ParamsE:
        .type           _ZN7cutlass13device_kernelIN5flash19enable_sm80_to_sm89INS1_16FlashAttnFwdSm80INS1_25CollectiveMainloopFwdSm80ILi8ELi1ELb0EN4cute5tupleIJNS5_1CILi128EEENS7_ILi96EEENS7_ILi256EEEEEELi256ENS_10bfloat16_tEfNS_4arch4Sm80ELb1ELb0ELb1ELb1ELb1ELb0ELb1ELb0EEENS1_21CollectiveEpilogueFwdINS6_IJS8_SA_S9_EEENS6_IJNS7_ILi1EEESI_SI_EEESC_SE_Li256ELb1ELb1ELb0ELb0EEENS1_19SingleTileSchedulerILb1ELb0ELb1ELi128EEEEEEEEEvNT_6ParamsE,@function
        .size           _ZN7cutlass13device_kernelIN5flash19enable_sm80_to_sm89INS1_16FlashAttnFwdSm80INS1_25CollectiveMainloopFwdSm80ILi8ELi1ELb0EN4cute5tupleIJNS5_1CILi128EEENS7_ILi96EEENS7_ILi256EEEEEELi256ENS_10bfloat16_tEfNS_4arch4Sm80ELb1ELb0ELb1ELb1ELb1ELb0ELb1ELb0EEENS1_21CollectiveEpilogueFwdINS6_IJS8_SA_S9_EEENS6_IJNS7_ILi1EEESI_SI_EEESC_SE_Li256ELb1ELb1ELb0ELb0EEENS1_19SingleTileSchedulerILb1ELb0ELb1ELi128EEEEEEEEEvNT_6ParamsE,(.L_x_52 - _ZN7cutlass13device_kernelIN5flash19enable_sm80_to_sm89INS1_16FlashAttnFwdSm80INS1_25CollectiveMainloopFwdSm80ILi8ELi1ELb0EN4cute5tupleIJNS5_1CILi128EEENS7_ILi96EEENS7_ILi256EEEEEELi256ENS_10bfloat16_tEfNS_4arch4Sm80ELb1ELb0ELb1ELb1ELb1ELb0ELb1ELb0EEENS1_21CollectiveEpilogueFwdINS6_IJS8_SA_S9_EEENS6_IJNS7_ILi1EEESI_SI_EEESC_SE_Li256ELb1ELb1ELb0ELb0EEENS1_19SingleTileSchedulerILb1ELb0ELb1ELi128EEEEEEEEEvNT_6ParamsE)
        .other          _ZN7cutlass13device_kernelIN5flash19enable_sm80_to_sm89INS1_16FlashAttnFwdSm80INS1_25CollectiveMainloopFwdSm80ILi8ELi1ELb0EN4cute5tupleIJNS5_1CILi128EEENS7_ILi96EEENS7_ILi256EEEEEELi256ENS_10bfloat16_tEfNS_4arch4Sm80ELb1ELb0ELb1ELb1ELb1ELb0ELb1ELb0EEENS1_21CollectiveEpilogueFwdINS6_IJS8_SA_S9_EEENS6_IJNS7_ILi1EEESI_SI_EEESC_SE_Li256ELb1ELb1ELb0ELb0EEENS1_19SingleTileSchedulerILb1ELb0ELb1ELi128EEEEEEEEEvNT_6ParamsE,@"STO_CUDA_ENTRY STV_DEFAULT"
_ZN7cutlass13device_kernelIN5flash19enable_sm80_to_sm89INS1_16FlashAttnFwdSm80INS1_25CollectiveMainloopFwdSm80ILi8ELi1ELb0EN4cute5tupleIJNS5_1CILi128EEENS7_ILi96EEENS7_ILi256EEEEEELi256ENS_10bfloat16_tEfNS_4arch4Sm80ELb1ELb0ELb1ELb1ELb1ELb0ELb1ELb0EEENS1_21CollectiveEpilogueFwdINS6_IJS8_SA_S9_EEENS6_IJNS7_ILi1EEESI_SI_EEESC_SE_Li256ELb1ELb1ELb0ELb0EEENS1_19SingleTileSchedulerILb1ELb0ELb1ELi128EEEEEEEEEvNT_6ParamsE:
[----:B------:R-:W-:Y:S01]  /*0000*/  LDC R1, c[0x0][0x37c] ;  /* 0x0000df00ff017b82 */ /* 0x000fe20000000800 */
[----:B------:R-:W-:Y:S05]  /*0010*/  EXIT ;  /* 0x000000000000794d */ /* 0x000fea0003800000 */
.L_x_16:
        /* <DEDUP_REMOVED lines=14> */
.L_x_52:


//--------------------- .text._ZN7cutlass13device_kernelIN5flash19enable_sm80_to_sm89INS1_16FlashAttnFwdSm80INS1_25CollectiveMainloopFwdSm80ILi8ELi1ELb0EN4cute5tupleIJNS5_1CILi128EEENS7_ILi48EEENS7_ILi256EEEEEELi256ENS_10bfloat16_tEfNS_4arch4Sm80ELb1ELb0ELb1ELb1ELb1ELb1ELb1ELb0EEENS1_21CollectiveEpilogueFwdINS6_IJS8_SA_S9_EEENS6_IJNS7_ILi1EEESI_SI_EEESC_SE_Li256ELb1ELb1ELb0ELb0EEENS1_19SingleTileSchedulerILb1ELb0ELb1ELi128EEEEEEEEEvNT_6ParamsE --------------------------
	.section	.text._ZN7cutlass13device_kernelIN5flash19enable_sm80_to_sm89INS1_16FlashAttnFwdSm80INS1_25CollectiveMainloopFwdSm80ILi8ELi1ELb0EN4cute5tupleIJNS5_1CILi128EEENS7_ILi48EEENS7_ILi256EEEEEELi256ENS_10bfloat16_tEfNS_4arch4Sm80ELb1ELb0ELb1ELb1ELb1ELb1ELb1ELb0EEENS1_21CollectiveEpilogueFwdINS6_IJS8_SA_S9_EEENS6_IJNS7_ILi1EEESI_SI_EEESC_SE_Li256ELb1ELb1ELb0ELb0EEENS1_19SingleTileSchedulerILb1ELb0ELb1ELi128EEEEEEEEEvNT_6ParamsE,"ax",@progbits
	.align	128
.text._ZN7cutlass13device_kernelIN5flash19enable_sm80_to_sm89INS1_16FlashAttnFwdSm80INS1_25CollectiveMainloopFwdSm80ILi8ELi1ELb0EN4cute5tupleIJNS5_1CILi128EEENS7_ILi48EEENS7_ILi256EEEEEELi256ENS_10bfloat16_tEfNS_4arch4Sm80ELb1ELb0ELb1ELb1ELb1ELb1ELb1ELb0EEENS1_21CollectiveEpilogueFwdINS6_IJS8_SA_S9_EEENS6_IJNS7_ILi1EEESI_SI_EEESC_SE_Li256ELb1ELb1ELb0ELb0EEENS1_19SingleTileSchedulerILb1ELb0ELb1ELi128EEEEEEEEEvNT_6ParamsE:
        .type           _ZN7cutlass13device_kernelIN5flash19enable_sm80_to_sm89INS1_16FlashAttnFwdSm80INS1_25CollectiveMainloopFwdSm80ILi8ELi1ELb0EN4cute5tupleIJNS5_1CILi128EEENS7_ILi48EEENS7_ILi256EEEEEELi256ENS_10bfloat16_tEfNS_4arch4Sm80ELb1ELb0ELb1ELb1ELb1ELb1ELb1ELb0EEENS1_21CollectiveEpilogueFwdINS6_IJS8_SA_S9_EEENS6_IJNS7_ILi1EEESI_SI_EEESC_SE_Li256ELb1ELb1ELb0ELb0EEENS1_19SingleTileSchedulerILb1ELb0ELb1ELi128EEEEEEEEEvNT_6ParamsE,@function
        .size           _ZN7cutlass13device_kernelIN5flash19enable_sm80_to_sm89INS1_16FlashAttnFwdSm80INS1_25CollectiveMainloopFwdSm80ILi8ELi1ELb0EN4cute5tupleIJNS5_1CILi128EEENS7_ILi48EEENS7_ILi256EEEEEELi256ENS_10bfloat16_tEfNS_4arch4Sm80ELb1ELb0ELb1ELb1ELb1ELb1ELb1ELb0EEENS1_21CollectiveEpilogueFwdINS6_IJS8_SA_S9_EEENS6_IJNS7_ILi1EEESI_SI_EEESC_SE_Li256ELb1ELb1ELb0ELb0EEENS1_19SingleTileSchedulerILb1ELb0ELb1ELi128EEEEEEEEEvNT_6ParamsE,(.L_x_53 - _ZN7cutlass13device_kernelIN5flash19enable_sm80_to_sm89INS1_16FlashAttnFwdSm80INS1_25CollectiveMainloopFwdSm80ILi8ELi1ELb0EN4cute5tupleIJNS5_1CILi128EEENS7_ILi48EEENS7_ILi256EEEEEELi256ENS_10bfloat16_tEfNS_4arch4Sm80ELb1ELb0ELb1ELb1ELb1ELb1ELb1ELb0EEENS1_21CollectiveEpilogueFwdINS6_IJS8_SA_S9_EEENS6_IJNS7_ILi1EEESI_SI_EEESC_SE_Li256ELb1ELb1ELb0ELb0EEENS1_19SingleTileSchedulerILb1ELb0ELb1ELi128EEEEEEEEEvNT_6ParamsE)
        .other          _ZN7cutlass13device_kernelIN5flash19enable_sm80_to_sm89INS1_16FlashAttnFwdSm80INS1_25CollectiveMainloopFwdSm80ILi8ELi1ELb0EN4cute5tupleIJNS5_1CILi128EEENS7_ILi48EEENS7_ILi256EEEEEELi256ENS_10bfloat16_tEfNS_4arch4Sm80ELb1ELb0ELb1ELb1ELb1ELb1ELb1ELb0EEENS1_21CollectiveEpilogueFwdINS6_IJS8_SA_S9_EEENS6_IJNS7_ILi1EEESI_SI_EEESC_SE_Li256ELb1ELb1ELb0ELb0EEENS1_19SingleTileSchedulerILb1ELb0ELb1ELi128EEEEEEEEEvNT_6ParamsE,@"STO_CUDA_ENTRY STV_DEFAULT"
_ZN7cutlass13device_kernelIN5flash19enable_sm80_to_sm89INS1_16FlashAttnFwdSm80INS1_25CollectiveMainloopFwdSm80ILi8ELi1ELb0EN4cute5tupleIJNS5_1CILi128EEENS7_ILi48EEENS7_ILi256EEEEEELi256ENS_10bfloat16_tEfNS_4arch4Sm80ELb1ELb0ELb1ELb1ELb1ELb1ELb1ELb0EEENS1_21CollectiveEpilogueFwdINS6_IJS8_SA_S9_EEENS6_IJNS7_ILi1EEESI_SI_EEESC_SE_Li256ELb1ELb1ELb0ELb0EEENS1_19SingleTileSchedulerILb1ELb0ELb1ELi128EEEEEEEEEvNT_6ParamsE:
[----:B------:R-:W-:Y:S01]  /*0000*/  LDC R1, c[0x0][0x37c] ;  /* 0x0000df00ff017b82 */ /* 0x000fe20000000800 */
[----:B------:R-:W-:Y:S05]  /*0010*/  EXIT ;  /* 0x000000000000794d */ /* 0x000fea0003800000 */
.L_x_17:
        /* <DEDUP_REMOVED lines=14> */
.L_x_53:


//--------------------- .text._ZN7cutlass13device_kernelIN5flash19enable_sm80_to_sm89INS1_16FlashAttnFwdSm80INS1_25CollectiveMainloopFwdSm80ILi8ELi1ELb1EN4cute5tupleIJNS5_1CILi128EEENS7_ILi64EEENS7_ILi256EEEEEELi256ENS_10bfloat16_tEfNS_4arch4Sm80ELb0ELb0ELb0ELb0ELb1ELb0ELb1ELb0EEENS1_21CollectiveEpilogueFwdINS6_IJS8_SA_S9_EEENS6_IJNS7_ILi1EEESI_SI_EEESC_SE_Li256ELb0ELb1ELb0ELb0EEENS1_19SingleTileSchedulerILb0ELb0ELb1ELi128EEEEEEEEEvNT_6ParamsE --------------------------
	.section	.text._ZN7cutlass13device_kernelIN5flash19enable_sm80_to_sm89INS1_16FlashAttnFwdSm80INS1_25CollectiveMainloopFwdSm80ILi8ELi1ELb1EN4cute5tupleIJNS5_1CILi128EEENS7_ILi64EEENS7_ILi256EEEEEELi256ENS_10bfloat16_tEfNS_4arch4Sm80ELb0ELb0ELb0ELb0ELb1ELb0ELb1ELb0EEENS1_21CollectiveEpilogueFwdINS6_IJS8_SA_S9_EEENS6_IJNS7_ILi1EEESI_SI_EEESC_SE_Li256ELb0ELb1ELb0ELb0EEENS1_19SingleTileSchedulerILb0ELb0ELb1ELi128EEEEEEEEEvNT_6ParamsE,"ax",@progbits
	.align	128
.text._ZN7cutlass13device_kernelIN5flash19enable_sm80_to_sm89INS1_16FlashAttnFwdSm80INS1_25CollectiveMainloopFwdSm80ILi8ELi1ELb1EN4cute5tupleIJNS5_1CILi128EEENS7_ILi64EEENS7_ILi256EEEEEELi256ENS_10bfloat16_tEfNS_4arch4Sm80ELb0ELb0ELb0ELb0ELb1ELb0ELb1ELb0EEENS1_21CollectiveEpilogueFwdINS6_IJS8_SA_S9_EEENS6_IJNS7_ILi1EEESI_SI_EEESC_SE_Li256ELb0ELb1ELb0ELb0EEENS1_19SingleTileSchedulerILb0ELb0ELb1ELi128EEEEEEEEEvNT_6ParamsE:
        .type           _ZN7cutlass13device_kernelIN5flash19enable_sm80_to_sm89INS1_16FlashAttnFwdSm80INS1_25CollectiveMainloopFwdSm80ILi8ELi1ELb1EN4cute5tupleIJNS5_1CILi128EEENS7_ILi64EEENS7_ILi256EEEEEELi256ENS_10bfloat16_tEfNS_4arch4Sm80ELb0ELb0ELb0ELb0ELb1ELb0ELb1ELb0EEENS1_21CollectiveEpilogueFwdINS6_IJS8_SA_S9_EEENS6_IJNS7_ILi1EEESI_SI_EEESC_SE_Li256ELb0ELb1ELb0ELb0EEENS1_19SingleTileSchedulerILb0ELb0ELb1ELi128EEEEEEEEEvNT_6ParamsE,@function
        .size           _ZN7cutlass13device_kernelIN5flash19enable_sm80_to_sm89INS1_16FlashAttnFwdSm80INS1_25CollectiveMainloopFwdSm80ILi8ELi1ELb1EN4cute5tupleIJNS5_1CILi128EEENS7_ILi64EEENS7_ILi256EEEEEELi256ENS_10bfloat16_tEfNS_4arch4Sm80ELb0ELb0ELb0ELb0ELb1ELb0ELb1ELb0EEENS1_21CollectiveEpilogueFwdINS6_IJS8_SA_S9_EEENS6_IJNS7_ILi1EEESI_SI_EEESC_SE_Li256ELb0ELb1ELb0ELb0EEENS1_19SingleTileSchedulerILb0ELb0ELb1ELi128EEEEEEEEEvNT_6ParamsE,(.L_x_54 - _ZN7cutlass13device_kernelIN5flash19enable_sm80_to_sm89INS1_16FlashAttnFwdSm80INS1_25CollectiveMainloopFwdSm80ILi8ELi1ELb1EN4cute5tupleIJNS5_1CILi128EEENS7_ILi64EEENS7_ILi256EEEEEELi256ENS_10bfloat16_tEfNS_4arch4Sm80ELb0ELb0ELb0ELb0ELb1ELb0ELb1ELb0EEENS1_21CollectiveEpilogueFwdINS6_IJS8_SA_S9_EEENS6_IJNS7_ILi1EEESI_SI_EEESC_SE_Li256ELb0ELb1ELb0ELb0EEENS1_19SingleTileSchedulerILb0ELb0ELb1ELi128EEEEEEEEEvNT_6ParamsE)
        .other          _ZN7cutlass13device_kernelIN5flash19enable_sm80_to_sm89INS1_16FlashAttnFwdSm80INS1_25CollectiveMainloopFwdSm80ILi8ELi1ELb1EN4cute5tupleIJNS5_1CILi128EEENS7_ILi64EEENS7_ILi256EEEEEELi256ENS_10bfloat16_tEfNS_4arch4Sm80ELb0ELb0ELb0ELb0ELb1ELb0ELb1ELb0EEENS1_21CollectiveEpilogueFwdINS6_IJS8_SA_S9_EEENS6_IJNS7_ILi1EEESI_SI_EEESC_SE_Li256ELb0ELb1ELb0ELb0EEENS1_19SingleTileSchedulerILb0ELb0ELb1ELi128EEEEEEEEEvNT_6ParamsE,@"STO_CUDA_ENTRY STV_DEFAULT"
_ZN7cutlass13device_kernelIN5flash19enable_sm80_to_sm89INS1_16FlashAttnFwdSm80INS1_25CollectiveMainloopFwdSm80ILi8ELi1ELb1EN4cute5tupleIJNS5_1CILi128EEENS7_ILi64EEENS7_ILi256EEEEEELi256ENS_10bfloat16_tEfNS_4arch4Sm80ELb0ELb0ELb0ELb0ELb1ELb0ELb1ELb0EEENS1_21CollectiveEpilogueFwdINS6_IJS8_SA_S9_EEENS6_IJNS7_ILi1EEESI_SI_EEESC_SE_Li256ELb0ELb1ELb0ELb0EEENS1_19SingleTileSchedulerILb0ELb0ELb1ELi128EEEEEEEEEvNT_6ParamsE:
[----:B------:R-:W-:Y:S01]  /*0000*/  LDC R1, c[0x0][0x37c] ;  /* 0x0000df00ff017b82 */ /* 0x000fe20000000800 */
[----:B------:R-:W-:Y:S05]  /*0010*/  EXIT ;  /* 0x000000000000794d */ /* 0x000fea0003800000 */
.L_x_18:
        /* <DEDUP_REMOVED lines=14> */
.L_x_54:


//--------------------- .text._ZN7cutlass13device_kernelIN5flash19enable_sm80_to_sm89INS1_16FlashAttnFwdSm80INS1_25CollectiveMainloopFwdSm80ILi8ELi1ELb1EN4cute5tupleIJNS5_1CILi128EEENS7_ILi64EEENS7_ILi256EEEEEELi256ENS_10bfloat16_tEfNS_4arch4Sm80ELb0ELb0ELb0ELb1ELb1ELb0ELb1ELb0EEENS1_21CollectiveEpilogueFwdINS6_IJS8_SA_S9_EEENS6_IJNS7_ILi1EEESI_SI_EEESC_SE_Li256ELb1ELb1ELb0ELb0EEENS1_19SingleTileSchedulerILb1ELb0ELb1ELi128EEEEEEEEEvNT_6ParamsE --------------------------
	.section	.text._ZN7cutlass13device_kernelIN5flash19enable_sm80_to_sm89INS1_16FlashAttnFwdSm80INS1_25CollectiveMainloopFwdSm80ILi8ELi1ELb1EN4cute5tupleIJNS5_1CILi128EEENS7_ILi64EEENS7_ILi256EEEEEELi256ENS_10bfloat16_tEfNS_4arch4Sm80ELb0ELb0ELb0ELb1ELb1ELb0ELb1ELb0EEENS1_21CollectiveEpilogueFwdINS6_IJS8_SA_S9_EEENS6_IJNS7_ILi1EEESI_SI_EEESC_SE_Li256ELb1ELb1ELb0ELb0EEENS1_19SingleTileSchedulerILb1ELb0ELb1ELi128EEEEEEEEEvNT_6ParamsE,"ax",@progbits
	.align	128
.text._ZN7cutlass13device_kernelIN5flash19enable_sm80_to_sm89INS1_16FlashAttnFwdSm80INS1_25CollectiveMainloopFwdSm80ILi8ELi1ELb1EN4cute5tupleIJNS5_1CILi128EEENS7_ILi64EEENS7_ILi256EEEEEELi256ENS_10bfloat16_tEfNS_4arch4Sm80ELb0ELb0ELb0ELb1ELb1ELb0ELb1ELb0EEENS1_21CollectiveEpilogueFwdINS6_IJS8_SA_S9_EEENS6_IJNS7_ILi1EEESI_SI_EEESC_SE_Li256ELb1ELb1ELb0ELb0EEENS1_19SingleTileSchedulerILb1ELb0ELb1ELi128EEEEEEEEEvNT_6ParamsE:
        .type           _ZN7cutlass13device_kernelIN5flash19enable_sm80_to_sm89INS1_16FlashAttnFwdSm80INS1_25CollectiveMainloopFwdSm80ILi8ELi1ELb1EN4cute5tupleIJNS5_1CILi128EEENS7_ILi64EEENS7_ILi256EEEEEELi256ENS_10bfloat16_tEfNS_4arch4Sm80ELb0ELb0ELb0ELb1ELb1ELb0ELb1ELb0EEENS1_21CollectiveEpilogueFwdINS6_IJS8_SA_S9_EEENS6_IJNS7_ILi1EEESI_SI_EEESC_SE_Li256ELb1ELb1ELb0ELb0EEENS1_19SingleTileSchedulerILb1ELb0ELb1ELi128EEEEEEEEEvNT_6ParamsE,@function
        .size           _ZN7cutlass13device_kernelIN5flash19enable_sm80_to_sm89INS1_16FlashAttnFwdSm80INS1_25CollectiveMainloopFwdSm80ILi8ELi1ELb1EN4cute5tupleIJNS5_1CILi128EEENS7_ILi64EEENS7_ILi256EEEEEELi256ENS_10bfloat16_tEfNS_4arch4Sm80ELb0ELb0ELb0ELb1ELb1ELb0ELb1ELb0EEENS1_21CollectiveEpilogueFwdINS6_IJS8_SA_S9_EEENS6_IJNS7_ILi1EEESI_SI_EEESC_SE_Li256ELb1ELb1ELb0ELb0EEENS1_19SingleTileSchedulerILb1ELb0ELb1ELi128EEEEEEEEEvNT_6ParamsE,(.L_x_55 - _ZN7cutlass13device_kernelIN5flash19enable_sm80_to_sm89INS1_16FlashAttnFwdSm80INS1_25CollectiveMainloopFwdSm80ILi8ELi1ELb1EN4cute5tupleIJNS5_1CILi128EEENS7_ILi64EEENS7_ILi256EEEEEELi256ENS_10bfloat16_tEfNS_4arch4Sm80ELb0ELb0ELb0ELb1ELb1ELb0ELb1ELb0EEENS1_21CollectiveEpilogueFwdINS6_IJS8_SA_S9_EEENS6_IJNS7_ILi1EEESI_SI_EEESC_SE_Li256ELb1ELb1ELb0ELb0EEENS1_19SingleTileSchedulerILb1ELb0ELb1ELi128EEEEEEEEEvNT_6ParamsE)
        .other          _ZN7cutlass13device_kernelIN5flash19enable_sm80_to_sm89INS1_16FlashAttnFwdSm80INS1_25CollectiveMainloopFwdSm80ILi8ELi1ELb1EN4cute5tupleIJNS5_1CILi128EEENS7_ILi64EEENS7_ILi256EEEEEELi256ENS_10bfloat16_tEfNS_4arch4Sm80ELb0ELb0ELb0ELb1ELb1ELb0ELb1ELb0EEENS1_21CollectiveEpilogueFwdINS6_IJS8_SA_S9_EEENS6_IJNS7_ILi1EEESI_SI_EEESC_SE_Li256ELb1ELb1ELb0ELb0EEENS1_19SingleTileSchedulerILb1ELb0ELb1ELi128EEEEEEEEEvNT_6ParamsE,@"STO_CUDA_ENTRY STV_DEFAULT"
_ZN7cutlass13device_kernelIN5flash19enable_sm80_to_sm89INS1_16FlashAttnFwdSm80INS1_25CollectiveMainloopFwdSm80ILi8ELi1ELb1EN4cute5tupleIJNS5_1CILi128EEENS7_ILi64EEENS7_ILi256EEEEEELi256ENS_10bfloat16_tEfNS_4arch4Sm80ELb0ELb0ELb0ELb1ELb1ELb0ELb1ELb0EEENS1_21CollectiveEpilogueFwdINS6_IJS8_SA_S9_EEENS6_IJNS7_ILi1EEESI_SI_EEESC_SE_Li256ELb1ELb1ELb0ELb0EEENS1_19SingleTileSchedulerILb1ELb0ELb1ELi128EEEEEEEEEvNT_6ParamsE:
[----:B------:R-:W-:Y:S01]  /*0000*/  LDC R1, c[0x0][0x37c] ;  /* 0x0000df00ff017b82 */ /* 0x000fe20000000800 */
[----:B------:R-:W-:Y:S05]  /*0010*/  EXIT ;  /* 0x000000000000794d */ /* 0x000fea0003800000 */
.L_x_19:
        /* <DEDUP_REMOVED lines=14> */
.L_x_55:


//--------------------- .text._ZN7cutlass13device_kernelIN5flash19enable_sm80_to_sm89INS1_16FlashAttnFwdSm80INS1_25CollectiveMainloopFwdSm80ILi8ELi1ELb0EN4cute5tupleIJNS5_1CILi128EEENS7_ILi32EEENS7_ILi256EEEEEELi256ENS_10bfloat16_tEfNS_4arch4Sm80ELb0ELb0ELb0ELb1ELb1ELb1ELb1ELb0EEENS1_21CollectiveEpilogueFwdINS6_IJS8_SA_S9_EEENS6_IJNS7_ILi1EEESI_SI_EEESC_SE_Li256ELb1ELb1ELb0ELb0EEENS1_19SingleTileSchedulerILb1ELb0ELb1ELi128EEEEEEEEEvNT_6ParamsE --------------------------
	.section	.text._ZN7cutlass13device_kernelIN5flash19enable_sm80_to_sm89INS1_16FlashAttnFwdSm80INS1_25CollectiveMainloopFwdSm80ILi8ELi1ELb0EN4cute5tupleIJNS5_1CILi128EEENS7_ILi32EEENS7_ILi256EEEEEELi256ENS_10bfloat16_tEfNS_4arch4Sm80ELb0ELb0ELb0ELb1ELb1ELb1ELb1ELb0EEENS1_21CollectiveEpilogueFwdINS6_IJS8_SA_S9_EEENS6_IJNS7_ILi1EEESI_SI_EEESC_SE_Li256ELb1ELb1ELb0ELb0EEENS1_19SingleTileSchedulerILb1ELb0ELb1ELi128EEEEEEEEEvNT_6ParamsE,"ax",@progbits
	.align	128
.text._ZN7cutlass13device_kernelIN5flash19enable_sm80_to_sm89INS1_16FlashAttnFwdSm80INS1_25CollectiveMainloopFwdSm80ILi8ELi1ELb0EN4cute5tupleIJNS5_1CILi128EEENS7_ILi32EEENS7_ILi256EEEEEELi256ENS_10bfloat16_tEfNS_4arch4Sm80ELb0ELb0ELb0ELb1ELb1ELb1ELb1ELb0EEENS1_21CollectiveEpilogueFwdINS6_IJS8_SA_S9_EEENS6_IJNS7_ILi1EEESI_SI_EEESC_SE_Li256ELb1ELb1ELb0ELb0EEENS1_19SingleTileSchedulerILb1ELb0ELb1ELi128EEEEEEEEEvNT_6ParamsE:
        .type           _ZN7cutlass13device_kernelIN5flash19enable_sm80_to_sm89INS1_16FlashAttnFwdSm80INS1_25CollectiveMainloopFwdSm80ILi8ELi1ELb0EN4cute5tupleIJNS5_1CILi128EEENS7_ILi32EEENS7_ILi256EEEEEELi256ENS_10bfloat16_tEfNS_4arch4Sm80ELb0ELb0ELb0ELb1ELb1ELb1ELb1ELb0EEENS1_21CollectiveEpilogueFwdINS6_IJS8_SA_S9_EEENS6_IJNS7_ILi1EEESI_SI_EEESC_SE_Li256ELb1ELb1ELb0ELb0EEENS1_19SingleTileSchedulerILb1ELb0ELb1ELi128EEEEEEEEEvNT_6ParamsE,@function
        .size           _ZN7cutlass13device_kernelIN5flash19enable_sm80_to_sm89INS1_16FlashAttnFwdSm80INS1_25CollectiveMainloopFwdSm80ILi8ELi1ELb0EN4cute5tupleIJNS5_1CILi128EEENS7_ILi32EEENS7_ILi256EEEEEELi256ENS_10bfloat16_tEfNS_4arch4Sm80ELb0ELb0ELb0ELb1ELb1ELb1ELb1ELb0EEENS1_21CollectiveEpilogueFwdINS6_IJS8_SA_S9_EEENS6_IJNS7_ILi1EEESI_SI_EEESC_SE_Li256ELb1ELb1ELb0ELb0EEENS1_19SingleTileSchedulerILb1ELb0ELb1ELi128EEEEEEEEEvNT_6ParamsE,(.L_x_56 - _ZN7cutlass13device_kernelIN5flash19enable_sm80_to_sm89INS1_16FlashAttnFwdSm80INS1_25CollectiveMainloopFwdSm80ILi8ELi1ELb0EN4cute5tupleIJNS5_1CILi128EEENS7_ILi32EEENS7_ILi256EEEEEELi256ENS_10bfloat16_tEfNS_4arch4Sm80ELb0ELb0ELb0ELb1ELb1ELb1ELb1ELb0EEENS1_21CollectiveEpilogueFwdINS6_IJS8_SA_S9_EEENS6_IJNS7_ILi1EEESI_SI_EEESC_SE_Li256ELb1ELb1ELb0ELb0EEENS1_19SingleTileSchedulerILb1ELb0ELb1ELi128EEEEEEEEEvNT_6ParamsE)
        .other          _ZN7cutlass13device_kernelIN5flash19enable_sm80_to_sm89INS1_16FlashAttnFwdSm80INS1_25CollectiveMainloopFwdSm80ILi8ELi1ELb0EN4cute5tupleIJNS5_1CILi128EEENS7_ILi32EEENS7_ILi256EEEEEELi256ENS_10bfloat16_tEfNS_4arch4Sm80ELb0ELb0ELb0ELb1ELb1ELb1ELb1ELb0EEENS1_21CollectiveEpilogueFwdINS6_IJS8_SA_S9_EEENS6_IJNS7_ILi1EEESI_SI_EEESC_SE_Li256ELb1ELb1ELb0ELb0EEENS1_19SingleTileSchedulerILb1ELb0ELb1ELi128EEEEEEEEEvNT_6ParamsE,@"STO_CUDA_ENTRY STV_DEFAULT"
_ZN7cutlass13device_kernelIN5flash19enable_sm80_to_sm89INS1_16FlashAttnFwdSm80INS1_25CollectiveMainloopFwdSm80ILi8ELi1ELb0EN4cute5tupleIJNS5_1CILi128EEENS7_ILi32EEENS7_ILi256EEEEEELi256ENS_10bfloat16_tEfNS_4arch4Sm80ELb0ELb0ELb0ELb1ELb1ELb1ELb1ELb0EEENS1_21CollectiveEpilogueFwdINS6_IJS8_SA_S9_EEENS6_IJNS7_ILi1EEESI_SI_EEESC_SE_Li256ELb1ELb1ELb0ELb0EEENS1_19SingleTileSchedulerILb1ELb0ELb1ELi128EEEEEEEEEvNT_6ParamsE:
[----:B------:R-:W-:Y:S01]  /*0000*/  LDC R1, c[0x0][0x37c] ;  /* 0x0000df00ff017b82 */ /* 0x000fe20000000800 */
[----:B------:R-:W-:Y:S05]  /*0010*/  EXIT ;  /* 0x000000000000794d */ /* 0x000fea0003800000 */
.L_x_20:
        /* <DEDUP_REMOVED lines=14> */
.L_x_56:


//--------------------- .text._ZN7cutlass13device_kernelIN5flash19enable_sm80_to_sm89INS1_16FlashAttnFwdSm80INS1_25CollectiveMainloopFwdSm80ILi8ELi1ELb1EN4cute5tupleIJNS5_1CILi128EEENS7_ILi48EEENS7_ILi256EEEEEELi256ENS_10bfloat16_tEfNS_4arch4Sm80ELb0ELb1ELb0ELb0ELb1ELb0ELb1ELb0EEENS1_21CollectiveEpilogueFwdINS6_IJS8_SA_S9_EEENS6_IJNS7_ILi1EEESI_SI_EEESC_SE_Li256ELb0ELb1ELb0ELb0EEENS1_19SingleTileSchedulerILb0ELb0ELb1ELi128EEEEEEEEEvNT_6ParamsE --------------------------
	.section	.text._ZN7cutlass13device_kernelIN5flash19enable_sm80_to_sm89INS1_16FlashAttnFwdSm80INS1_25CollectiveMainloopFwdSm80ILi8ELi1ELb1EN4cute5tupleIJNS5_1CILi128EEENS7_ILi48EEENS7_ILi256EEEEEELi256ENS_10bfloat16_tEfNS_4arch4Sm80ELb0ELb1ELb0ELb0ELb1ELb0ELb1ELb0EEENS1_21CollectiveEpilogueFwdINS6_IJS8_SA_S9_EEENS6_IJNS7_ILi1EEESI_SI_EEESC_SE_Li256ELb0ELb1ELb0ELb0EEENS1_19SingleTileSchedulerILb0ELb0ELb1ELi128EEEEEEEEEvNT_6ParamsE,"ax",@progbits
	.align	128
.text._ZN7cutlass13device_kernelIN5flash19enable_sm80_to_sm89INS1_16FlashAttnFwdSm80INS1_25CollectiveMainloopFwdSm80ILi8ELi1ELb1EN4cute5tupleIJNS5_1CILi128EEENS7_ILi48EEENS7_ILi256EEEEEELi256ENS_10bfloat16_tEfNS_4arch4Sm80ELb0ELb1ELb0ELb0ELb1ELb0ELb1ELb0EEENS1_21CollectiveEpilogueFwdINS6_IJS8_SA_S9_EEENS6_IJNS7_ILi1EEESI_SI_EEESC_SE_Li256ELb0ELb1ELb0ELb0EEENS1_19SingleTileSchedulerILb0ELb0ELb1ELi128EEEEEEEEEvNT_6ParamsE:
        .type           _ZN7cutlass13device_kernelIN5flash19enable_sm80_to_sm89INS1_16FlashAttnFwdSm80INS1_25CollectiveMainloopFwdSm80ILi8ELi1ELb1EN4cute5tupleIJNS5_1CILi128EEENS7_ILi48EEENS7_ILi256EEEEEELi256ENS_10bfloat16_tEfNS_4arch4Sm80ELb0ELb1ELb0ELb0ELb1ELb0ELb1ELb0EEENS1_21CollectiveEpilogueFwdINS6_IJS8_SA_S9_EEENS6_IJNS7_ILi1EEESI_SI_EEESC_SE_Li256ELb0ELb1ELb0ELb0EEENS1_19SingleTileSchedulerILb0ELb0ELb1ELi128EEEEEEEEEvNT_6ParamsE,@function
        .size           _ZN7cutlass13device_kernelIN5flash19enable_sm80_to_sm89INS1_16FlashAttnFwdSm80INS1_25CollectiveMainloopFwdSm80ILi8ELi1ELb1EN4cute5tupleIJNS5_1CILi128EEENS7_ILi48EEENS7_ILi256EEEEEELi256ENS_10bfloat16_tEfNS_4arch4Sm80ELb0ELb1ELb0ELb0ELb1ELb0ELb1ELb0EEENS1_21CollectiveEpilogueFwdINS6_IJS8_SA_S9_EEENS6_IJNS7_ILi1EEESI_SI_EEESC_SE_Li256ELb0ELb1ELb0ELb0EEENS1_19SingleTileSchedulerILb0ELb0ELb1ELi128EEEEEEEEEvNT_6ParamsE,(.L_x_57 - _ZN7cutlass13device_kernelIN5flash19enable_sm80_to_sm89INS1_16FlashAttnFwdSm80INS1_25CollectiveMainloopFwdSm80ILi8ELi1ELb1EN4cute5tupleIJNS5_1CILi128EEENS7_ILi48EEENS7_ILi256EEEEEELi256ENS_10bfloat16_tEfNS_4arch4Sm80ELb0ELb1ELb0ELb0ELb1ELb0ELb1ELb0EEENS1_21CollectiveEpilogueFwdINS6_IJS8_SA_S9_EEENS6_IJNS7_ILi1EEESI_SI_EEESC_SE_Li256ELb0ELb1ELb0ELb0EEENS1_19SingleTileSchedulerILb0ELb0ELb1ELi128EEEEEEEEEvNT_6ParamsE)
        .other          _ZN7cutlass13device_kernelIN5flash19enable_sm80_to_sm89INS1_16FlashAttnFwdSm80INS1_25CollectiveMainloopFwdSm80ILi8ELi1ELb1EN4cute5tupleIJNS5_1CILi128EEENS7_ILi48EEENS7_ILi256EEEEEELi256ENS_10bfloat16_tEfNS_4arch4Sm80ELb0ELb1ELb0ELb0ELb1ELb0ELb1ELb0EEENS1_21CollectiveEpilogueFwdINS6_IJS8_SA_S9_EEENS6_IJNS7_ILi1EEESI_SI_EEESC_SE_Li256ELb0ELb1ELb0ELb0EEENS1_19SingleTileSchedulerILb0ELb0ELb1ELi128EEEEEEEEEvNT_6ParamsE,@"STO_CUDA_ENTRY STV_DEFAULT"
_ZN7cutlass13device_kernelIN5flash19enable_sm80_to_sm89INS1_16FlashAttnFwdSm80INS1_25CollectiveMainloopFwdSm80ILi8ELi1ELb1EN4cute5tupleIJNS5_1CILi128EEENS7_ILi48EEENS7_ILi256EEEEEELi256ENS_10bfloat16_tEfNS_4arch4Sm80ELb0ELb1ELb0ELb0ELb1ELb0ELb1ELb0EEENS1_21CollectiveEpilogueFwdINS6_IJS8_SA_S9_EEENS6_IJNS7_ILi1EEESI_SI_EEESC_SE_Li256ELb0ELb1ELb0ELb0EEENS1_19SingleTileSchedulerILb0ELb0ELb1ELi128EEEEEEEEEvNT_6ParamsE:
[----:B------:R-:W-:Y:S01]  /*0000*/  LDC R1, c[0x0][0x37c] ;  /* 0x0000df00ff017b82 */ /* 0x000fe20000000800 */
[----:B------:R-:W-:Y:S05]  /*0010*/  EXIT ;  /* 0x000000000000794d */ /* 0x000fea0003800000 */
.L_x_21:
        /* <DEDUP_REMOVED lines=14> */
.L_x_57:


//--------------------- .text._ZN7cutlass13device_kernelIN5flash19enable_sm80_to_sm89INS1_16FlashAttnFwdSm80INS1_25CollectiveMainloopFwdSm80ILi8ELi1ELb1EN4cute5tupleIJNS5_1CILi128EEENS7_ILi48EEENS7_ILi256EEEEEELi256ENS_10bfloat16_tEfNS_4arch4Sm80ELb0ELb1ELb0ELb1ELb1ELb0ELb1ELb0EEENS1_21CollectiveEpilogueFwdINS6_IJS8_SA_S9_EEENS6_IJNS7_ILi1EEESI_SI_EEESC_SE_Li256ELb1ELb1ELb0ELb0EEENS1_19SingleTileSchedulerILb1ELb0ELb1ELi128EEEEEEEEEvNT_6ParamsE --------------------------
	.section	.text._ZN7cutlass13device_kernelIN5flash19enable_sm80_to_sm89INS1_16FlashAttnFwdSm80INS1_25CollectiveMainloopFwdSm80ILi8ELi1ELb1EN4cute5tupleIJNS5_1CILi128EEENS7_ILi48EEENS7_ILi256EEEEEELi256ENS_10bfloat16_tEfNS_4arch4Sm80ELb0ELb1ELb0ELb1ELb1ELb0ELb1ELb0EEENS1_21CollectiveEpilogueFwdINS6_IJS8_SA_S9_EEENS6_IJNS7_ILi1EEESI_SI_EEESC_SE_Li256ELb1ELb1ELb0ELb0EEENS1_19SingleTileSchedulerILb1ELb0ELb1ELi128EEEEEEEEEvNT_6ParamsE,"ax",@progbits
	.align	128
.text._ZN7cutlass13device_kernelIN5flash19enable_sm80_to_sm89INS1_16FlashAttnFwdSm80INS1_25CollectiveMainloopFwdSm80ILi8ELi1ELb1EN4cute5tupleIJNS5_1CILi128EEENS7_ILi48EEENS7_ILi256EEEEEELi256ENS_10bfloat16_tEfNS_4arch4Sm80ELb0ELb1ELb0ELb1ELb1ELb0ELb1ELb0EEENS1_21CollectiveEpilogueFwdINS6_IJS8_SA_S9_EEENS6_IJNS7_ILi1EEESI_SI_EEESC_SE_Li256ELb1ELb1ELb0ELb0EEENS1_19SingleTileSchedulerILb1ELb0ELb1ELi128EEEEEEEEEvNT_6ParamsE:
        .type           _ZN7cutlass13device_kernelIN5flash19enable_sm80_to_sm89INS1_16FlashAttnFwdSm80INS1_25CollectiveMainloopFwdSm80ILi8ELi1ELb1EN4cute5tupleIJNS5_1CILi128EEENS7_ILi48EEENS7_ILi256EEEEEELi256ENS_10bfloat16_tEfNS_4arch4Sm80ELb0ELb1ELb0ELb1ELb1ELb0ELb1ELb0EEENS1_21CollectiveEpilogueFwdINS6_IJS8_SA_S9_EEENS6_IJNS7_ILi1EEESI_SI_EEESC_SE_Li256ELb1ELb1ELb0ELb0EEENS1_19SingleTileSchedulerILb1ELb0ELb1ELi128EEEEEEEEEvNT_6ParamsE,@function
        .size           _ZN7cutlass13device_kernelIN5flash19enable_sm80_to_sm89INS1_16FlashAttnFwdSm80INS1_25CollectiveMainloopFwdSm80ILi8ELi1ELb1EN4cute5tupleIJNS5_1CILi128EEENS7_ILi48EEENS7_ILi256EEEEEELi256ENS_10bfloat16_tEfNS_4arch4Sm80ELb0ELb1ELb0ELb1ELb1ELb0ELb1ELb0EEENS1_21CollectiveEpilogueFwdINS6_IJS8_SA_S9_EEENS6_IJNS7_ILi1EEESI_SI_EEESC_SE_Li256ELb1ELb1ELb0ELb0EEENS1_19SingleTileSchedulerILb1ELb0ELb1ELi128EEEEEEEEEvNT_6ParamsE,(.L_x_58 - _ZN7cutlass13device_kernelIN5flash19enable_sm80_to_sm89INS1_16FlashAttnFwdSm80INS1_25CollectiveMainloopFwdSm80ILi8ELi1ELb1EN4cute5tupleIJNS5_1CILi128EEENS7_ILi48EEENS7_ILi256EEEEEELi256ENS_10bfloat16_tEfNS_4arch4Sm80ELb0ELb1ELb0ELb1ELb1ELb0ELb1ELb0EEENS1_21CollectiveEpilogueFwdINS6_IJS8_SA_S9_EEENS6_IJNS7_ILi1EEESI_SI_EEESC_SE_Li256ELb1ELb1ELb0ELb0EEENS1_19SingleTileSchedulerILb1ELb0ELb1ELi128EEEEEEEEEvNT_6ParamsE)
        .other          _ZN7cutlass13device_kernelIN5flash19enable_sm80_to_sm89INS1_16FlashAttnFwdSm80INS1_25CollectiveMainloopFwdSm80ILi8ELi1ELb1EN4cute5tupleIJNS5_1CILi128EEENS7_ILi48EEENS7_ILi256EEEEEELi256ENS_10bfloat16_tEfNS_4arch4Sm80ELb0ELb1ELb0ELb1ELb1ELb0ELb1ELb0EEENS1_21CollectiveEpilogueFwdINS6_IJS8_SA_S9_EEENS6_IJNS7_ILi1EEESI_SI_EEESC_SE_Li256ELb1ELb1ELb0ELb0EEENS1_19SingleTileSchedulerILb1ELb0ELb1ELi128EEEEEEEEEvNT_6ParamsE,@"STO_CUDA_ENTRY STV_DEFAULT"
_ZN7cutlass13device_kernelIN5flash19enable_sm80_to_sm89INS1_16FlashAttnFwdSm80INS1_25CollectiveMainloopFwdSm80ILi8ELi1ELb1EN4cute5tupleIJNS5_1CILi128EEENS7_ILi48EEENS7_ILi256EEEEEELi256ENS_10bfloat16_tEfNS_4arch4Sm80ELb0ELb1ELb0ELb1ELb1ELb0ELb1ELb0EEENS1_21CollectiveEpilogueFwdINS6_IJS8_SA_S9_EEENS6_IJNS7_ILi1EEESI_SI_EEESC_SE_Li256ELb1ELb1ELb0ELb0EEENS1_19SingleTileSchedulerILb1ELb0ELb1ELi128EEEEEEEEEvNT_6ParamsE:
[----:B------:R-:W-:Y:S01]  /*0000*/  LDC R1, c[0x0][0x37c] ;  /* 0x0000df00ff017b82 */ /* 0x000fe20000000800 */
[----:B------:R-:W-:Y:S05]  /*0010*/  EXIT ;  /* 0x000000000000794d */ /* 0x000fea0003800000 */
.L_x_22:
        /* <DEDUP_REMOVED lines=14> */
.L_x_58:


//--------------------- .text._ZN7cutlass13device_kernelIN5flash19enable_sm80_to_sm89INS1_16FlashAttnFwdSm80INS1_25CollectiveMainloopFwdSm80ILi8ELi1ELb0EN4cute5tupleIJNS5_1CILi128EEENS7_ILi32EEENS7_ILi256EEEEEELi256ENS_10bfloat16_tEfNS_4arch4Sm80ELb0ELb1ELb0ELb1ELb1ELb1ELb1ELb0EEENS1_21CollectiveEpilogueFwdINS6_IJS8_SA_S9_EEENS6_IJNS7_ILi1EEESI_SI_EEESC_SE_Li256ELb1ELb1ELb0ELb0EEENS1_19SingleTileSchedulerILb1ELb0ELb1ELi128EEEEEEEEEvNT_6ParamsE --------------------------
	.section	.text._ZN7cutlass13device_kernelIN5flash19enable_sm80_to_sm89INS1_16FlashAttnFwdSm80INS1_25CollectiveMainloopFwdSm80ILi8ELi1ELb0EN4cute5tupleIJNS5_1CILi128EEENS7_ILi32EEENS7_ILi256EEEEEELi256ENS_10bfloat16_tEfNS_4arch4Sm80ELb0ELb1ELb0ELb1ELb1ELb1ELb1ELb0EEENS1_21CollectiveEpilogueFwdINS6_IJS8_SA_S9_EEENS6_IJNS7_ILi1EEESI_SI_EEESC_SE_Li256ELb1ELb1ELb0ELb0EEENS1_19SingleTileSchedulerILb1ELb0ELb1ELi128EEEEEEEEEvNT_6ParamsE,"ax",@progbits
	.align	128
.text._ZN7cutlass13device_kernelIN5flash19enable_sm80_to_sm89INS1_16FlashAttnFwdSm80INS1_25CollectiveMainloopFwdSm80ILi8ELi1ELb0EN4cute5tupleIJNS5_1CILi128EEENS7_ILi32EEENS7_ILi256EEEEEELi256ENS_10bfloat16_tEfNS_4arch4Sm80ELb0ELb1ELb0ELb1ELb1ELb1ELb1ELb0EEENS1_21CollectiveEpilogueFwdINS6_IJS8_SA_S9_EEENS6_IJNS7_ILi1EEESI_SI_EEESC_SE_Li256ELb1ELb1ELb0ELb0EEENS1_19SingleTileSchedulerILb1ELb0ELb1ELi128EEEEEEEEEvNT_6ParamsE:
        .type           _ZN7cutlass13device_kernelIN5flash19enable_sm80_to_sm89INS1_16FlashAttnFwdSm80INS1_25CollectiveMainloopFwdSm80ILi8ELi1ELb0EN4cute5tupleIJNS5_1CILi128EEENS7_ILi32EEENS7_ILi256EEEEEELi256ENS_10bfloat16_tEfNS_4arch4Sm80ELb0ELb1ELb0ELb1ELb1ELb1ELb1ELb0EEENS1_21CollectiveEpilogueFwdINS6_IJS8_SA_S9_EEENS6_IJNS7_ILi1EEESI_SI_EEESC_SE_Li256ELb1ELb1ELb0ELb0EEENS1_19SingleTileSchedulerILb1ELb0ELb1ELi128EEEEEEEEEvNT_6ParamsE,@function
        .size           _ZN7cutlass13device_kernelIN5flash19enable_sm80_to_sm89INS1_16FlashAttnFwdSm80INS1_25CollectiveMainloopFwdSm80ILi8ELi1ELb0EN4cute5tupleIJNS5_1CILi128EEENS7_ILi32EEENS7_ILi256EEEEEELi256ENS_10bfloat16_tEfNS_4arch4Sm80ELb0ELb1ELb0ELb1ELb1ELb1ELb1ELb0EEENS1_21CollectiveEpilogueFwdINS6_IJS8_SA_S9_EEENS6_IJNS7_ILi1EEESI_SI_EEESC_SE_Li256ELb1ELb1ELb0ELb0EEENS1_19SingleTileSchedulerILb1ELb0ELb1ELi128EEEEEEEEEvNT_6ParamsE,(.L_x_59 - _ZN7cutlass13device_kernelIN5flash19enable_sm80_to_sm89INS1_16FlashAttnFwdSm80INS1_25CollectiveMainloopFwdSm80ILi8ELi1ELb0EN4cute5tupleIJNS5_1CILi128EEENS7_ILi32EEENS7_ILi256EEEEEELi256ENS_10bfloat16_tEfNS_4arch4Sm80ELb0ELb1ELb0ELb1ELb1ELb1ELb1ELb0EEENS1_21CollectiveEpilogueFwdINS6_IJS8_SA_S9_EEENS6_IJNS7_ILi1EEESI_SI_EEESC_SE_Li256ELb1ELb1ELb0ELb0EEENS1_19SingleTileSchedulerILb1ELb0ELb1ELi128EEEEEEEEEvNT_6ParamsE)
        .other          _ZN7cutlass13device_kernelIN5flash19enable_sm80_to_sm89INS1_16FlashAttnFwdSm80INS1_25CollectiveMainloopFwdSm80ILi8ELi1ELb0EN4cute5tupleIJNS5_1CILi128EEENS7_ILi32EEENS7_ILi256EEEEEELi256ENS_10bfloat16_tEfNS_4arch4Sm80ELb0ELb1ELb0ELb1ELb1ELb1ELb1ELb0EEENS1_21CollectiveEpilogueFwdINS6_IJS8_SA_S9_EEENS6_IJNS7_ILi1EEESI_SI_EEESC_SE_Li256ELb1ELb1ELb0ELb0EEENS1_19SingleTileSchedulerILb1ELb0ELb1ELi128EEEEEEEEEvNT_6ParamsE,@"STO_CUDA_ENTRY STV_DEFAULT"
_ZN7cutlass13device_kernelIN5flash19enable_sm80_to_sm89INS1_16FlashAttnFwdSm80INS1_25CollectiveMainloopFwdSm80ILi8ELi1ELb0EN4cute5tupleIJNS5_1CILi128EEENS7_ILi32EEENS7_ILi256EEEEEELi256ENS_10bfloat16_tEfNS_4arch4Sm80ELb0ELb1ELb0ELb1ELb1ELb1ELb1ELb0EEENS1_21CollectiveEpilogueFwdINS6_IJS8_SA_S9_EEENS6_IJNS7_ILi1EEESI_SI_EEESC_SE_Li256ELb1ELb1ELb0ELb0EEENS1_19SingleTileSchedulerILb1ELb0ELb1ELi128EEEEEEEEEvNT_6ParamsE:
[----:B------:R-:W-:Y:S01]  /*0000*/  LDC R1, c[0x0][0x37c] ;  /* 0x0000df00ff017b82 */ /* 0x000fe20000000800 */
[----:B------:R-:W-:Y:S05]  /*0010*/  EXIT ;  /* 0x000000000000794d */ /* 0x000fea0003800000 */
.L_x_23:
        /* <DEDUP_REMOVED lines=14> */
.L_x_59:


//--------------------- .text._ZN7cutlass13device_kernelIN5flash19enable_sm80_to_sm89INS1_16FlashAttnFwdSm80INS1_25CollectiveMainloopFwdSm80ILi8ELi1ELb1EN4cute5tupleIJNS5_1CILi128EEENS7_ILi64EEENS7_ILi256EEEEEELi256ENS_10bfloat16_tEfNS_4arch4Sm80ELb1ELb0ELb0ELb0ELb1ELb0ELb1ELb0EEENS1_21CollectiveEpilogueFwdINS6_IJS8_SA_S9_EEENS6_IJNS7_ILi1EEESI_SI_EEESC_SE_Li256ELb0ELb1ELb0ELb0EEENS1_30DynamicPersistentTileSchedulerILi256ELi256ELb0ELb1ELb0EEEEEEEEEvNT_6ParamsE --------------------------
	.section	.text._ZN7cutlass13device_kernelIN5flash19enable_sm80_to_sm89INS1_16FlashAttnFwdSm80INS1_25CollectiveMainloopFwdSm80ILi8ELi1ELb1EN4cute5tupleIJNS5_1CILi128EEENS7_ILi64EEENS7_ILi256EEEEEELi256ENS_10bfloat16_tEfNS_4arch4Sm80ELb1ELb0ELb0ELb0ELb1ELb0ELb1ELb0EEENS1_21CollectiveEpilogueFwdINS6_IJS8_SA_S9_EEENS6_IJNS7_ILi1EEESI_SI_EEESC_SE_Li256ELb0ELb1ELb0ELb0EEENS1_30DynamicPersistentTileSchedulerILi256ELi256ELb0ELb1ELb0EEEEEEEEEvNT_6ParamsE,"ax",@progbits
	.align	128
.text._ZN7cutlass13device_kernelIN5flash19enable_sm80_to_sm89INS1_16FlashAttnFwdSm80INS1_25CollectiveMainloopFwdSm80ILi8ELi1ELb1EN4cute5tupleIJNS5_1CILi128EEENS7_ILi64EEENS7_ILi256EEEEEELi256ENS_10bfloat16_tEfNS_4arch4Sm80ELb1ELb0ELb0ELb0ELb1ELb0ELb1ELb0EEENS1_21CollectiveEpilogueFwdINS6_IJS8_SA_S9_EEENS6_IJNS7_ILi1EEESI_SI_EEESC_SE_Li256ELb0ELb1ELb0ELb0EEENS1_30DynamicPersistentTileSchedulerILi256ELi256ELb0ELb1ELb0EEEEEEEEEvNT_6ParamsE:
        .type           _ZN7cutlass13device_kernelIN5flash19enable_sm80_to_sm89INS1_16FlashAttnFwdSm80INS1_25CollectiveMainloopFwdSm80ILi8ELi1ELb1EN4cute5tupleIJNS5_1CILi128EEENS7_ILi64EEENS7_ILi256EEEEEELi256ENS_10bfloat16_tEfNS_4arch4Sm80ELb1ELb0ELb0ELb0ELb1ELb0ELb1ELb0EEENS1_21CollectiveEpilogueFwdINS6_IJS8_SA_S9_EEENS6_IJNS7_ILi1EEESI_SI_EEESC_SE_Li256ELb0ELb1ELb0ELb0EEENS1_30DynamicPersistentTileSchedulerILi256ELi256ELb0ELb1ELb0EEEEEEEEEvNT_6ParamsE,@function
        .size           _ZN7cutlass13device_kernelIN5flash19enable_sm80_to_sm89INS1_16FlashAttnFwdSm80INS1_25CollectiveMainloopFwdSm80ILi8ELi1ELb1EN4cute5tupleIJNS5_1CILi128EEENS7_ILi64EEENS7_ILi256EEEEEELi256ENS_10bfloat16_tEfNS_4arch4Sm80ELb1ELb0ELb0ELb0ELb1ELb0ELb1ELb0EEENS1_21CollectiveEpilogueFwdINS6_IJS8_SA_S9_EEENS6_IJNS7_ILi1EEESI_SI_EEESC_SE_Li256ELb0ELb1ELb0ELb0EEENS1_30DynamicPersistentTileSchedulerILi256ELi256ELb0ELb1ELb0EEEEEEEEEvNT_6ParamsE,(.L_x_60 - _ZN7cutlass13device_kernelIN5flash19enable_sm80_to_sm89INS1_16FlashAttnFwdSm80INS1_25CollectiveMainloopFwdSm80ILi8ELi1ELb1EN4cute5tupleIJNS5_1CILi128EEENS7_ILi64EEENS7_ILi256EEEEEELi256ENS_10bfloat16_tEfNS_4arch4Sm80ELb1ELb0ELb0ELb0ELb1ELb0ELb1ELb0EEENS1_21CollectiveEpilogueFwdINS6_IJS8_SA_S9_EEENS6_IJNS7_ILi1EEESI_SI_EEESC_SE_Li256ELb0ELb1ELb0ELb0EEENS1_30DynamicPersistentTileSchedulerILi256ELi256ELb0ELb1ELb0EEEEEEEEEvNT_6ParamsE)
        .other          _ZN7cutlass13device_kernelIN5flash19enable_sm80_to_sm89INS1_16FlashAttnFwdSm80INS1_25CollectiveMainloopFwdSm80ILi8ELi1ELb1EN4cute5tupleIJNS5_1CILi128EEENS7_ILi64EEENS7_ILi256EEEEEELi256ENS_10bfloat16_tEfNS_4arch4Sm80ELb1ELb0ELb0ELb0ELb1ELb0ELb1ELb0EEENS1_21CollectiveEpilogueFwdINS6_IJS8_SA_S9_EEENS6_IJNS7_ILi1EEESI_SI_EEESC_SE_Li256ELb0ELb1ELb0ELb0EEENS1_30DynamicPersistentTileSchedulerILi256ELi256ELb0ELb1ELb0EEEEEEEEEvNT_6ParamsE,@"STO_CUDA_ENTRY STV_DEFAULT"
_ZN7cutlass13device_kernelIN5flash19enable_sm80_to_sm89INS1_16FlashAttnFwdSm80INS1_25CollectiveMainloopFwdSm80ILi8ELi1ELb1EN4cute5tupleIJNS5_1CILi128EEENS7_ILi64EEENS7_ILi256EEEEEELi256ENS_10bfloat16_tEfNS_4arch4Sm80ELb1ELb0ELb0ELb0ELb1ELb0ELb1ELb0EEENS1_21CollectiveEpilogueFwdINS6_IJS8_SA_S9_EEENS6_IJNS7_ILi1EEESI_SI_EEESC_SE_Li256ELb0ELb1ELb0ELb0EEENS1_30DynamicPersistentTileSchedulerILi256ELi256ELb0ELb1ELb0EEEEEEEEEvNT_6ParamsE:
[----:B------:R-:W-:Y:S01]  /*0000*/  LDC R1, c[0x0][0x37c] ;  /* 0x0000df00ff017b82 */ /* 0x000fe20000000800 */
[----:B------:R-:W-:Y:S05]  /*0010*/  EXIT ;  /* 0x000000000000794d */ /* 0x000fea0003800000 */
.L_x_24:
        /* <DEDUP_REMOVED lines=14> */
.L_x_60:


//--------------------- .text._ZN7cutlass13device_kernelIN5flash19enable_sm80_to_sm89INS1_16FlashAttnFwdSm80INS1_25CollectiveMainloopFwdSm80ILi8ELi1ELb1EN4cute5tupleIJNS5_1CILi128EEENS7_ILi64EEENS7_ILi256EEEEEELi256ENS_10bfloat16_tEfNS_4arch4Sm80ELb1ELb0ELb0ELb1ELb1ELb0ELb1ELb0EEENS1_21CollectiveEpilogueFwdINS6_IJS8_SA_S9_EEENS6_IJNS7_ILi1EEESI_SI_EEESC_SE_Li256ELb1ELb1ELb0ELb0EEENS1_19SingleTileSchedulerILb1ELb0ELb1ELi128EEEEEEEEEvNT_6ParamsE --------------------------
	.section	.text._ZN7cutlass13device_kernelIN5flash19enable_sm80_to_sm89INS1_16FlashAttnFwdSm80INS1_25CollectiveMainloopFwdSm80ILi8ELi1ELb1EN4cute5tupleIJNS5_1CILi128EEENS7_ILi64EEENS7_ILi256EEEEEELi256ENS_10bfloat16_tEfNS_4arch4Sm80ELb1ELb0ELb0ELb1ELb1ELb0ELb1ELb0EEENS1_21CollectiveEpilogueFwdINS6_IJS8_SA_S9_EEENS6_IJNS7_ILi1EEESI_SI_EEESC_SE_Li256ELb1ELb1ELb0ELb0EEENS1_19SingleTileSchedulerILb1ELb0ELb1ELi128EEEEEEEEEvNT_6ParamsE,"ax",@progbits
	.align	128
.text._ZN7cutlass13device_kernelIN5flash19enable_sm80_to_sm89INS1_16FlashAttnFwdSm80INS1_25CollectiveMainloopFwdSm80ILi8ELi1ELb1EN4cute5tupleIJNS5_1CILi128EEENS7_ILi64EEENS7_ILi256EEEEEELi256ENS_10bfloat16_tEfNS_4arch4Sm80ELb1ELb0ELb0ELb1ELb1ELb0ELb1ELb0EEENS1_21CollectiveEpilogueFwdINS6_IJS8_SA_S9_EEENS6_IJNS7_ILi1EEESI_SI_EEESC_SE_Li256ELb1ELb1ELb0ELb0EEENS1_19SingleTileSchedulerILb1ELb0ELb1ELi128EEEEEEEEEvNT_6ParamsE:
        .type           _ZN7cutlass13device_kernelIN5flash19enable_sm80_to_sm89INS1_16FlashAttnFwdSm80INS1_25CollectiveMainloopFwdSm80ILi8ELi1ELb1EN4cute5tupleIJNS5_1CILi128EEENS7_ILi64EEENS7_ILi256EEEEEELi256ENS_10bfloat16_tEfNS_4arch4Sm80ELb1ELb0ELb0ELb1ELb1ELb0ELb1ELb0EEENS1_21CollectiveEpilogueFwdINS6_IJS8_SA_S9_EEENS6_IJNS7_ILi1EEESI_SI_EEESC_SE_Li256ELb1ELb1ELb0ELb0EEENS1_19SingleTileSchedulerILb1ELb0ELb1ELi128EEEEEEEEEvNT_6ParamsE,@function
        .size           _ZN7cutlass13device_kernelIN5flash19enable_sm80_to_sm89INS1_16FlashAttnFwdSm80INS1_25CollectiveMainloopFwdSm80ILi8ELi1ELb1EN4cute5tupleIJNS5_1CILi128EEENS7_ILi64EEENS7_ILi256EEEEEELi256ENS_10bfloat16_tEfNS_4arch4Sm80ELb1ELb0ELb0ELb1ELb1ELb0ELb1ELb0EEENS1_21CollectiveEpilogueFwdINS6_IJS8_SA_S9_EEENS6_IJNS7_ILi1EEESI_SI_EEESC_SE_Li256ELb1ELb1ELb0ELb0EEENS1_19SingleTileSchedulerILb1ELb0ELb1ELi128EEEEEEEEEvNT_6ParamsE,(.L_x_61 - _ZN7cutlass13device_kernelIN5flash19enable_sm80_to_sm89INS1_16FlashAttnFwdSm80INS1_25CollectiveMainloopFwdSm80ILi8ELi1ELb1EN4cute5tupleIJNS5_1CILi128EEENS7_ILi64EEENS7_ILi256EEEEEELi256ENS_10bfloat16_tEfNS_4arch4Sm80ELb1ELb0ELb0ELb1ELb1ELb0ELb1ELb0EEENS1_21CollectiveEpilogueFwdINS6_IJS8_SA_S9_EEENS6_IJNS7_ILi1EEESI_SI_EEESC_SE_Li256ELb1ELb1ELb0ELb0EEENS1_19SingleTileSchedulerILb1ELb0ELb1ELi128EEEEEEEEEvNT_6ParamsE)
        .other          _ZN7cutlass13device_kernelIN5flash19enable_sm80_to_sm89INS1_16FlashAttnFwdSm80INS1_25CollectiveMainloopFwdSm80ILi8ELi1ELb1EN4cute5tupleIJNS5_1CILi128EEENS7_ILi64EEENS7_ILi256EEEEEELi256ENS_10bfloat16_tEfNS_4arch4Sm80ELb1ELb0ELb0ELb1ELb1ELb0ELb1ELb0EEENS1_21CollectiveEpilogueFwdINS6_IJS8_SA_S9_EEENS6_IJNS7_ILi1EEESI_SI_EEESC_SE_Li256ELb1ELb1ELb0ELb0EEENS1_19SingleTileSchedulerILb1ELb0ELb1ELi128EEEEEEEEEvNT_6ParamsE,@"STO_CUDA_ENTRY STV_DEFAULT"
_ZN7cutlass13device_kernelIN5flash19enable_sm80_to_sm89INS1_16FlashAttnFwdSm80INS1_25CollectiveMainloopFwdSm80ILi8ELi1ELb1EN4cute5tupleIJNS5_1CILi128EEENS7_ILi64EEENS7_ILi256EEEEEELi256ENS_10bfloat16_tEfNS_4arch4Sm80ELb1ELb0ELb0ELb1ELb1ELb0ELb1ELb0EEENS1_21CollectiveEpilogueFwdINS6_IJS8_SA_S9_EEENS6_IJNS7_ILi1EEESI_SI_EEESC_SE_Li256ELb1ELb1ELb0ELb0EEENS1_19SingleTileSchedulerILb1ELb0ELb1ELi128EEEEEEEEEvNT_6ParamsE:
[----:B------:R-:W-:Y:S01]  /*0000*/  LDC R1, c[0x0][0x37c] ;  /* 0x0000df00ff017b82 */ /* 0x000fe20000000800 */
[----:B------:R-:W-:Y:S05]  /*0010*/  EXIT ;  /* 0x000000000000794d */ /* 0x000fea0003800000 */
.L_x_25:
        /* <DEDUP_REMOVED lines=14> */
.L_x_61:


//--------------------- .text._ZN7cutlass13device_kernelIN5flash19enable_sm80_to_sm89INS1_16FlashAttnFwdSm80INS1_25CollectiveMainloopFwdSm80ILi8ELi1ELb0EN4cute5tupleIJNS5_1CILi128EEENS7_ILi32EEENS7_ILi256EEEEEELi256ENS_10bfloat16_tEfNS_4arch4Sm80ELb1ELb0ELb0ELb1ELb1ELb1ELb1ELb0EEENS1_21CollectiveEpilogueFwdINS6_IJS8_SA_S9_EEENS6_IJNS7_ILi1EEESI_SI_EEESC_SE_Li256ELb1ELb1ELb0ELb0EEENS1_19SingleTileSchedulerILb1ELb0ELb1ELi128EEEEEEEEEvNT_6ParamsE --------------------------
	.section	.text._ZN7cutlass13device_kernelIN5flash19enable_sm80_to_sm89INS1_16FlashAttnFwdSm80INS1_25CollectiveMainloopFwdSm80ILi8ELi1ELb0EN4cute5tupleIJNS5_1CILi128EEENS7_ILi32EEENS7_ILi256EEEEEELi256ENS_10bfloat16_tEfNS_4arch4Sm80ELb1ELb0ELb0ELb1ELb1ELb1ELb1ELb0EEENS1_21CollectiveEpilogueFwdINS6_IJS8_SA_S9_EEENS6_IJNS7_ILi1EEESI_SI_EEESC_SE_Li256ELb1ELb1ELb0ELb0EEENS1_19SingleTileSchedulerILb1ELb0ELb1ELi128EEEEEEEEEvNT_6ParamsE,"ax",@progbits
	.align	128
.text._ZN7cutlass13device_kernelIN5flash19enable_sm80_to_sm89INS1_16FlashAttnFwdSm80INS1_25CollectiveMainloopFwdSm80ILi8ELi1ELb0EN4cute5tupleIJNS5_1CILi128EEENS7_ILi32EEENS7_ILi256EEEEEELi256ENS_10bfloat16_tEfNS_4arch4Sm80ELb1ELb0ELb0ELb1ELb1ELb1ELb1ELb0EEENS1_21CollectiveEpilogueFwdINS6_IJS8_SA_S9_EEENS6_IJNS7_ILi1EEESI_SI_EEESC_SE_Li256ELb1ELb1ELb0ELb0EEENS1_19SingleTileSchedulerILb1ELb0ELb1ELi128EEEEEEEEEvNT_6ParamsE:
        .type           _ZN7cutlass13device_kernelIN5flash19enable_sm80_to_sm89INS1_16FlashAttnFwdSm80INS1_25CollectiveMainloopFwdSm80ILi8ELi1ELb0EN4cute5tupleIJNS5_1CILi128EEENS7_ILi32EEENS7_ILi256EEEEEELi256ENS_10bfloat16_tEfNS_4arch4Sm80ELb1ELb0ELb0ELb1ELb1ELb1ELb1ELb0EEENS1_21CollectiveEpilogueFwdINS6_IJS8_SA_S9_EEENS6_IJNS7_ILi1EEESI_SI_EEESC_SE_Li256ELb1ELb1ELb0ELb0EEENS1_19SingleTileSchedulerILb1ELb0ELb1ELi128EEEEEEEEEvNT_6ParamsE,@function
        .size           _ZN7cutlass13device_kernelIN5flash19enable_sm80_to_sm89INS1_16FlashAttnFwdSm80INS1_25CollectiveMainloopFwdSm80ILi8ELi1ELb0EN4cute5tupleIJNS5_1CILi128EEENS7_ILi32EEENS7_ILi256EEEEEELi256ENS_10bfloat16_tEfNS_4arch4Sm80ELb1ELb0ELb0ELb1ELb1ELb1ELb1ELb0EEENS1_21CollectiveEpilogueFwdINS6_IJS8_SA_S9_EEENS6_IJNS7_ILi1EEESI_SI_EEESC_SE_Li256ELb1ELb1ELb0ELb0EEENS1_19SingleTileSchedulerILb1ELb0ELb1ELi128EEEEEEEEEvNT_6ParamsE,(.L_x_62 - _ZN7cutlass13device_kernelIN5flash19enable_sm80_to_sm89INS1_16FlashAttnFwdSm80INS1_25CollectiveMainloopFwdSm80ILi8ELi1ELb0EN4cute5tupleIJNS5_1CILi128EEENS7_ILi32EEENS7_ILi256EEEEEELi256ENS_10bfloat16_tEfNS_4arch4Sm80ELb1ELb0ELb0ELb1ELb1ELb1ELb1ELb0EEENS1_21CollectiveEpilogueFwdINS6_IJS8_SA_S9_EEENS6_IJNS7_ILi1EEESI_SI_EEESC_SE_Li256ELb1ELb1ELb0ELb0EEENS1_19SingleTileSchedulerILb1ELb0ELb1ELi128EEEEEEEEEvNT_6ParamsE)
        .other          _ZN7cutlass13device_kernelIN5flash19enable_sm80_to_sm89INS1_16FlashAttnFwdSm80INS1_25CollectiveMainloopFwdSm80ILi8ELi1ELb0EN4cute5tupleIJNS5_1CILi128EEENS7_ILi32EEENS7_ILi256EEEEEELi256ENS_10bfloat16_tEfNS_4arch4Sm80ELb1ELb0ELb0ELb1ELb1ELb1ELb1ELb0EEENS1_21CollectiveEpilogueFwdINS6_IJS8_SA_S9_EEENS6_IJNS7_ILi1EEESI_SI_EEESC_SE_Li256ELb1ELb1ELb0ELb0EEENS1_19SingleTileSchedulerILb1ELb0ELb1ELi128EEEEEEEEEvNT_6ParamsE,@"STO_CUDA_ENTRY STV_DEFAULT"
_ZN7cutlass13device_kernelIN5flash19enable_sm80_to_sm89INS1_16FlashAttnFwdSm80INS1_25CollectiveMainloopFwdSm80ILi8ELi1ELb0EN4cute5tupleIJNS5_1CILi128EEENS7_ILi32EEENS7_ILi256EEEEEELi256ENS_10bfloat16_tEfNS_4arch4Sm80ELb1ELb0ELb0ELb1ELb1ELb1ELb1ELb0EEENS1_21CollectiveEpilogueFwdINS6_IJS8_SA_S9_EEENS6_IJNS7_ILi1EEESI_SI_EEESC_SE_Li256ELb1ELb1ELb0ELb0EEENS1_19SingleTileSchedulerILb1ELb0ELb1ELi128EEEEEEEEEvNT_6ParamsE:
[----:B------:R-:W-:Y:S01]  /*0000*/  LDC R1, c[0x0][0x37c] ;  /* 0x0000df00ff017b82 */ /* 0x000fe20000000800 */
[----:B------:R-:W-:Y:S05]  /*0010*/  EXIT ;  /* 0x000000000000794d */ /* 0x000fea0003800000 */
.L_x_26:
        /* <DEDUP_REMOVED lines=14> */
.L_x_62:


//--------------------- .text._ZN7cutlass13device_kernelIN5flash19enable_sm80_to_sm89INS1_16FlashAttnFwdSm80INS1_25CollectiveMainloopFwdSm80ILi8ELi1ELb0EN4cute5tupleIJNS5_1CILi128EEENS7_ILi96EEENS7_ILi256EEEEEELi256ENS_10bfloat16_tEfNS_4arch4Sm80ELb0ELb0ELb0ELb0ELb1ELb0ELb1ELb0EEENS1_21CollectiveEpilogueFwdINS6_IJS8_SA_S9_EEENS6_IJNS7_ILi1EEESI_SI_EEESC_SE_Li256ELb0ELb1ELb0ELb0EEENS1_19SingleTileSchedulerILb0ELb0ELb1ELi128EEEEEEEEEvNT_6ParamsE --------------------------
	.section	.text._ZN7cutlass13device_kernelIN5flash19enable_sm80_to_sm89INS1_16FlashAttnFwdSm80INS1_25CollectiveMainloopFwdSm80ILi8ELi1ELb0EN4cute5tupleIJNS5_1CILi128EEENS7_ILi96EEENS7_ILi256EEEEEELi256ENS_10bfloat16_tEfNS_4arch4Sm80ELb0ELb0ELb0ELb0ELb1ELb0ELb1ELb0EEENS1_21CollectiveEpilogueFwdINS6_IJS8_SA_S9_EEENS6_IJNS7_ILi1EEESI_SI_EEESC_SE_Li256ELb0ELb1ELb0ELb0EEENS1_19SingleTileSchedulerILb0ELb0ELb1ELi128EEEEEEEEEvNT_6ParamsE,"ax",@progbits
	.align	128
.text._ZN7cutlass13device_kernelIN5flash19enable_sm80_to_sm89INS1_16FlashAttnFwdSm80INS1_25CollectiveMainloopFwdSm80ILi8ELi1ELb0EN4cute5tupleIJNS5_1CILi128EEENS7_ILi96EEENS7_ILi256EEEEEELi256ENS_10bfloat16_tEfNS_4arch4Sm80ELb0ELb0ELb0ELb0ELb1ELb0ELb1ELb0EEENS1_21CollectiveEpilogueFwdINS6_IJS8_SA_S9_EEENS6_IJNS7_ILi1EEESI_SI_EEESC_SE_Li256ELb0ELb1ELb0ELb0EEENS1_19SingleTileSchedulerILb0ELb0ELb1ELi128EEEEEEEEEvNT_6ParamsE:
        .type           _ZN7cutlass13device_kernelIN5flash19enable_sm80_to_sm89INS1_16FlashAttnFwdSm80INS1_25CollectiveMainloopFwdSm80ILi8ELi1ELb0EN4cute5tupleIJNS5_1CILi128EEENS7_ILi96EEENS7_ILi256EEEEEELi256ENS_10bfloat16_tEfNS_4arch4Sm80ELb0ELb0ELb0ELb0ELb1ELb0ELb1ELb0EEENS1_21CollectiveEpilogueFwdINS6_IJS8_SA_S9_EEENS6_IJNS7_ILi1EEESI_SI_EEESC_SE_Li256ELb0ELb1ELb0ELb0EEENS1_19SingleTileSchedulerILb0ELb0ELb1ELi128EEEEEEEEEvNT_6ParamsE,@function
        .size           _ZN7cutlass13device_kernelIN5flash19enable_sm80_to_sm89INS1_16FlashAttnFwdSm80INS1_25CollectiveMainloopFwdSm80ILi8ELi1ELb0EN4cute5tupleIJNS5_1CILi128EEENS7_ILi96EEENS7_ILi256EEEEEELi256ENS_10bfloat16_tEfNS_4arch4Sm80ELb0ELb0ELb0ELb0ELb1ELb0ELb1ELb0EEENS1_21CollectiveEpilogueFwdINS6_IJS8_SA_S9_EEENS6_IJNS7_ILi1EEESI_SI_EEESC_SE_Li256ELb0ELb1ELb0ELb0EEENS1_19SingleTileSchedulerILb0ELb0ELb1ELi128EEEEEEEEEvNT_6ParamsE,(.L_x_63 - _ZN7cutlass13device_kernelIN5flash19enable_sm80_to_sm89INS1_16FlashAttnFwdSm80INS1_25CollectiveMainloopFwdSm80ILi8ELi1ELb0EN4cute5tupleIJNS5_1CILi128EEENS7_ILi96EEENS7_ILi256EEEEEELi256ENS_10bfloat16_tEfNS_4arch4Sm80ELb0ELb0ELb0ELb0ELb1ELb0ELb1ELb0EEENS1_21CollectiveEpilogueFwdINS6_IJS8_SA_S9_EEENS6_IJNS7_ILi1EEESI_SI_EEESC_SE_Li256ELb0ELb1ELb0ELb0EEENS1_19SingleTileSchedulerILb0ELb0ELb1ELi128EEEEEEEEEvNT_6ParamsE)
        .other          _ZN7cutlass13device_kernelIN5flash19enable_sm80_to_sm89INS1_16FlashAttnFwdSm80INS1_25CollectiveMainloopFwdSm80ILi8ELi1ELb0EN4cute5tupleIJNS5_1CILi128EEENS7_ILi96EEENS7_ILi256EEEEEELi256ENS_10bfloat16_tEfNS_4arch4Sm80ELb0ELb0ELb0ELb0ELb1ELb0ELb1ELb0EEENS1_21CollectiveEpilogueFwdINS6_IJS8_SA_S9_EEENS6_IJNS7_ILi1EEESI_SI_EEESC_SE_Li256ELb0ELb1ELb0ELb0EEENS1_19SingleTileSchedulerILb0ELb0ELb1ELi128EEEEEEEEEvNT_6ParamsE,@"STO_CUDA_ENTRY STV_DEFAULT"
_ZN7cutlass13device_kernelIN5flash19enable_sm80_to_sm89INS1_16FlashAttnFwdSm80INS1_25CollectiveMainloopFwdSm80ILi8ELi1ELb0EN4cute5tupleIJNS5_1CILi128EEENS7_ILi96EEENS7_ILi256EEEEEELi256ENS_10bfloat16_tEfNS_4arch4Sm80ELb0ELb0ELb0ELb0ELb1ELb0ELb1ELb0EEENS1_21CollectiveEpilogueFwdINS6_IJS8_SA_S9_EEENS6_IJNS7_ILi1EEESI_SI_EEESC_SE_Li256ELb0ELb1ELb0ELb0EEENS1_19SingleTileSchedulerILb0ELb0ELb1ELi128EEEEEEEEEvNT_6ParamsE:
[----:B------:R-:W-:Y:S01]  /*0000*/  LDC R1, c[0x0][0x37c] ;  /* 0x0000df00ff017b82 */ /* 0x000fe20000000800 */
[----:B------:R-:W-:Y:S05]  /*0010*/  EXIT ;  /* 0x000000000000794d */ /* 0x000fea0003800000 */
.L_x_27:
        /* <DEDUP_REMOVED lines=14> */
.L_x_63:


//--------------------- .text._ZN7cutlass13device_kernelIN5flash19enable_sm80_to_sm89INS1_16FlashAttnFwdSm80INS1_25CollectiveMainloopFwdSm80ILi8ELi1ELb0EN4cute5tupleIJNS5_1CILi128EEENS7_ILi96EEENS7_ILi256EEEEEELi256ENS_10bfloat16_tEfNS_4arch4Sm80ELb0ELb0ELb0ELb1ELb1ELb0ELb1ELb0EEENS1_21CollectiveEpilogueFwdINS6_IJS8_SA_S9_EEENS6_IJNS7_ILi1EEESI_SI_EEESC_SE_Li256ELb1ELb1ELb0ELb0EEENS1_19SingleTileSchedulerILb1ELb0ELb1ELi128EEEEEEEEEvNT_6ParamsE --------------------------
	.section	.text._ZN7cutlass13device_kernelIN5flash19enable_sm80_to_sm89INS1_16FlashAttnFwdSm80INS1_25CollectiveMainloopFwdSm80ILi8ELi1ELb0EN4cute5tupleIJNS5_1CILi128EEENS7_ILi96EEENS7_ILi256EEEEEELi256ENS_10bfloat16_tEfNS_4arch4Sm80ELb0ELb0ELb0ELb1ELb1ELb0ELb1ELb0EEENS1_21CollectiveEpilogueFwdINS6_IJS8_SA_S9_EEENS6_IJNS7_ILi1EEESI_SI_EEESC_SE_Li256ELb1ELb1ELb0ELb0EEENS1_19SingleTileSchedulerILb1ELb0ELb1ELi128EEEEEEEEEvNT_6ParamsE,"ax",@progbits
	.align	128
.text._ZN7cutlass13device_kernelIN5flash19enable_sm80_to_sm89INS1_16FlashAttnFwdSm80INS1_25CollectiveMainloopFwdSm80ILi8ELi1ELb0EN4cute5tupleIJNS5_1CILi128EEENS7_ILi96EEENS7_ILi256EEEEEELi256ENS_10bfloat16_tEfNS_4arch4Sm80ELb0ELb0ELb0ELb1ELb1ELb0ELb1ELb0EEENS1_21CollectiveEpilogueFwdINS6_IJS8_SA_S9_EEENS6_IJNS7_ILi1EEESI_SI_EEESC_SE_Li256ELb1ELb1ELb0ELb0EEENS1_19SingleTileSchedulerILb1ELb0ELb1ELi128EEEEEEEEEvNT_6ParamsE:
        .type           _ZN7cutlass13device_kernelIN5flash19enable_sm80_to_sm89INS1_16FlashAttnFwdSm80INS1_25CollectiveMainloopFwdSm80ILi8ELi1ELb0EN4cute5tupleIJNS5_1CILi128EEENS7_ILi96EEENS7_ILi256EEEEEELi256ENS_10bfloat16_tEfNS_4arch4Sm80ELb0ELb0ELb0ELb1ELb1ELb0ELb1ELb0EEENS1_21CollectiveEpilogueFwdINS6_IJS8_SA_S9_EEENS6_IJNS7_ILi1EEESI_SI_EEESC_SE_Li256ELb1ELb1ELb0ELb0EEENS1_19SingleTileSchedulerILb1ELb0ELb1ELi128EEEEEEEEEvNT_6ParamsE,@function
        .size           _ZN7cutlass13device_kernelIN5flash19enable_sm80_to_sm89INS1_16FlashAttnFwdSm80INS1_25CollectiveMainloopFwdSm80ILi8ELi1ELb0EN4cute5tupleIJNS5_1CILi128EEENS7_ILi96EEENS7_ILi256EEEEEELi256ENS_10bfloat16_tEfNS_4arch4Sm80ELb0ELb0ELb0ELb1ELb1ELb0ELb1ELb0EEENS1_21CollectiveEpilogueFwdINS6_IJS8_SA_S9_EEENS6_IJNS7_ILi1EEESI_SI_EEESC_SE_Li256ELb1ELb1ELb0ELb0EEENS1_19SingleTileSchedulerILb1ELb0ELb1ELi128EEEEEEEEEvNT_6ParamsE,(.L_x_64 - _ZN7cutlass13device_kernelIN5flash19enable_sm80_to_sm89INS1_16FlashAttnFwdSm80INS1_25CollectiveMainloopFwdSm80ILi8ELi1ELb0EN4cute5tupleIJNS5_1CILi128EEENS7_ILi96EEENS7_ILi256EEEEEELi256ENS_10bfloat16_tEfNS_4arch4Sm80ELb0ELb0ELb0ELb1ELb1ELb0ELb1ELb0EEENS1_21CollectiveEpilogueFwdINS6_IJS8_SA_S9_EEENS6_IJNS7_ILi1EEESI_SI_EEESC_SE_Li256ELb1ELb1ELb0ELb0EEENS1_19SingleTileSchedulerILb1ELb0ELb1ELi128EEEEEEEEEvNT_6ParamsE)
        .other          _ZN7cutlass13device_kernelIN5flash19enable_sm80_to_sm89INS1_16FlashAttnFwdSm80INS1_25CollectiveMainloopFwdSm80ILi8ELi1ELb0EN4cute5tupleIJNS5_1CILi128EEENS7_ILi96EEENS7_ILi256EEEEEELi256ENS_10bfloat16_tEfNS_4arch4Sm80ELb0ELb0ELb0ELb1ELb1ELb0ELb1ELb0EEENS1_21CollectiveEpilogueFwdINS6_IJS8_SA_S9_EEENS6_IJNS7_ILi1EEESI_SI_EEESC_SE_Li256ELb1ELb1ELb0ELb0EEENS1_19SingleTileSchedulerILb1ELb0ELb1ELi128EEEEEEEEEvNT_6ParamsE,@"STO_CUDA_ENTRY STV_DEFAULT"
_ZN7cutlass13device_kernelIN5flash19enable_sm80_to_sm89INS1_16FlashAttnFwdSm80INS1_25CollectiveMainloopFwdSm80ILi8ELi1ELb0EN4cute5tupleIJNS5_1CILi128EEENS7_ILi96EEENS7_ILi256EEEEEELi256ENS_10bfloat16_tEfNS_4arch4Sm80ELb0ELb0ELb0ELb1ELb1ELb0ELb1ELb0EEENS1_21CollectiveEpilogueFwdINS6_IJS8_SA_S9_EEENS6_IJNS7_ILi1EEESI_SI_EEESC_SE_Li256ELb1ELb1ELb0ELb0EEENS1_19SingleTileSchedulerILb1ELb0ELb1ELi128EEEEEEEEEvNT_6ParamsE:
[----:B------:R-:W-:Y:S01]  /*0000*/  LDC R1, c[0x0][0x37c] ;  /* 0x0000df00ff017b82 */ /* 0x000fe20000000800 */
[----:B------:R-:W-:Y:S05]  /*0010*/  EXIT ;  /* 0x000000000000794d */ /* 0x000fea0003800000 */
.L_x_28:
        /* <DEDUP_REMOVED lines=14> */
.L_x_64:


//--------------------- .text._ZN7cutlass13device_kernelIN5flash19enable_sm80_to_sm89INS1_16FlashAttnFwdSm80INS1_25CollectiveMainloopFwdSm80ILi8ELi1ELb0EN4cute5tupleIJNS5_1CILi128EEENS7_ILi48EEENS7_ILi256EEEEEELi256ENS_10bfloat16_tEfNS_4arch4Sm80ELb0ELb0ELb0ELb1ELb1ELb1ELb1ELb0EEENS1_21CollectiveEpilogueFwdINS6_IJS8_SA_S9_EEENS6_IJNS7_ILi1EEESI_SI_EEESC_SE_Li256ELb1ELb1ELb0ELb0EEENS1_19SingleTileSchedulerILb1ELb0ELb1ELi128EEEEEEEEEvNT_6ParamsE --------------------------
	.section	.text._ZN7cutlass13device_kernelIN5flash19enable_sm80_to_sm89INS1_16FlashAttnFwdSm80INS1_25CollectiveMainloopFwdSm80ILi8ELi1ELb0EN4cute5tupleIJNS5_1CILi128EEENS7_ILi48EEENS7_ILi256EEEEEELi256ENS_10bfloat16_tEfNS_4arch4Sm80ELb0ELb0ELb0ELb1ELb1ELb1ELb1ELb0EEENS1_21CollectiveEpilogueFwdINS6_IJS8_SA_S9_EEENS6_IJNS7_ILi1EEESI_SI_EEESC_SE_Li256ELb1ELb1ELb0ELb0EEENS1_19SingleTileSchedulerILb1ELb0ELb1ELi128EEEEEEEEEvNT_6ParamsE,"ax",@progbits
	.align	128
.text._ZN7cutlass13device_kernelIN5flash19enable_sm80_to_sm89INS1_16FlashAttnFwdSm80INS1_25CollectiveMainloopFwdSm80ILi8ELi1ELb0EN4cute5tupleIJNS5_1CILi128EEENS7_ILi48EEENS7_ILi256EEEEEELi256ENS_10bfloat16_tEfNS_4arch4Sm80ELb0ELb0ELb0ELb1ELb1ELb1ELb1ELb0EEENS1_21CollectiveEpilogueFwdINS6_IJS8_SA_S9_EEENS6_IJNS7_ILi1EEESI_SI_EEESC_SE_Li256ELb1ELb1ELb0ELb0EEENS1_19SingleTileSchedulerILb1ELb0ELb1ELi128EEEEEEEEEvNT_6ParamsE:
        .type           _ZN7cutlass13device_kernelIN5flash19enable_sm80_to_sm89INS1_16FlashAttnFwdSm80INS1_25CollectiveMainloopFwdSm80ILi8ELi1ELb0EN4cute5tupleIJNS5_1CILi128EEENS7_ILi48EEENS7_ILi256EEEEEELi256ENS_10bfloat16_tEfNS_4arch4Sm80ELb0ELb0ELb0ELb1ELb1ELb1ELb1ELb0EEENS1_21CollectiveEpilogueFwdINS6_IJS8_SA_S9_EEENS6_IJNS7_ILi1EEESI_SI_EEESC_SE_Li256ELb1ELb1ELb0ELb0EEENS1_19SingleTileSchedulerILb1ELb0ELb1ELi128EEEEEEEEEvNT_6ParamsE,@function
        .size           _ZN7cutlass13device_kernelIN5flash19enable_sm80_to_sm89INS1_16FlashAttnFwdSm80INS1_25CollectiveMainloopFwdSm80ILi8ELi1ELb0EN4cute5tupleIJNS5_1CILi128EEENS7_ILi48EEENS7_ILi256EEEEEELi256ENS_10bfloat16_tEfNS_4arch4Sm80ELb0ELb0ELb0ELb1ELb1ELb1ELb1ELb0EEENS1_21CollectiveEpilogueFwdINS6_IJS8_SA_S9_EEENS6_IJNS7_ILi1EEESI_SI_EEESC_SE_Li256ELb1ELb1ELb0ELb0EEENS1_19SingleTileSchedulerILb1ELb0ELb1ELi128EEEEEEEEEvNT_6ParamsE,(.L_x_65 - _ZN7cutlass13device_kernelIN5flash19enable_sm80_to_sm89INS1_16FlashAttnFwdSm80INS1_25CollectiveMainloopFwdSm80ILi8ELi1ELb0EN4cute5tupleIJNS5_1CILi128EEENS7_ILi48EEENS7_ILi256EEEEEELi256ENS_10bfloat16_tEfNS_4arch4Sm80ELb0ELb0ELb0ELb1ELb1ELb1ELb1ELb0EEENS1_21CollectiveEpilogueFwdINS6_IJS8_SA_S9_EEENS6_IJNS7_ILi1EEESI_SI_EEESC_SE_Li256ELb1ELb1ELb0ELb0EEENS1_19SingleTileSchedulerILb1ELb0ELb1ELi128EEEEEEEEEvNT_6ParamsE)
        .other          _ZN7cutlass13device_kernelIN5flash19enable_sm80_to_sm89INS1_16FlashAttnFwdSm80INS1_25CollectiveMainloopFwdSm80ILi8ELi1ELb0EN4cute5tupleIJNS5_1CILi128EEENS7_ILi48EEENS7_ILi256EEEEEELi256ENS_10bfloat16_tEfNS_4arch4Sm80ELb0ELb0ELb0ELb1ELb1ELb1ELb1ELb0EEENS1_21CollectiveEpilogueFwdINS6_IJS8_SA_S9_EEENS6_IJNS7_ILi1EEESI_SI_EEESC_SE_Li256ELb1ELb1ELb0ELb0EEENS1_19SingleTileSchedulerILb1ELb0ELb1ELi128EEEEEEEEEvNT_6ParamsE,@"STO_CUDA_ENTRY STV_DEFAULT"
_ZN7cutlass13device_kernelIN5flash19enable_sm80_to_sm89INS1_16FlashAttnFwdSm80INS1_25CollectiveMainloopFwdSm80ILi8ELi1ELb0EN4cute5tupleIJNS5_1CILi128EEENS7_ILi48EEENS7_ILi256EEEEEELi256ENS_10bfloat16_tEfNS_4arch4Sm80ELb0ELb0ELb0ELb1ELb1ELb1ELb1ELb0EEENS1_21CollectiveEpilogueFwdINS6_IJS8_SA_S9_EEENS6_IJNS7_ILi1EEESI_SI_EEESC_SE_Li256ELb1ELb1ELb0ELb0EEENS1_19SingleTileSchedulerILb1ELb0ELb1ELi128EEEEEEEEEvNT_6ParamsE:
[----:B------:R-:W-:Y:S01]  /*0000*/  LDC R1, c[0x0][0x37c] ;  /* 0x0000df00ff017b82 */ /* 0x000fe20000000800 */
[----:B------:R-:W-:Y:S05]  /*0010*/  EXIT ;  /* 0x000000000000794d */ /* 0x000fea0003800000 */
.L_x_29:
        /* <DEDUP_REMOVED lines=14> */
.L_x_65:


//--------------------- .text._ZN7cutlass13device_kernelIN5flash19enable_sm80_to_sm89INS1_16FlashAttnFwdSm80INS1_25CollectiveMainloopFwdSm80ILi8ELi1ELb0EN4cute5tupleIJNS5_1CILi128EEENS7_ILi64EEENS7_ILi256EEEEEELi256ENS_10bfloat16_tEfNS_4arch4Sm80ELb0ELb1ELb0ELb0ELb1ELb0ELb1ELb0EEENS1_21CollectiveEpilogueFwdINS6_IJS8_SA_S9_EEENS6_IJNS7_ILi1EEESI_SI_EEESC_SE_Li256ELb0ELb1ELb0ELb0EEENS1_19SingleTileSchedulerILb0ELb0ELb1ELi128EEEEEEEEEvNT_6ParamsE --------------------------
	.section	.text._ZN7cutlass13device_kernelIN5flash19enable_sm80_to_sm89INS1_16FlashAttnFwdSm80INS1_25CollectiveMainloopFwdSm80ILi8ELi1ELb0EN4cute5tupleIJNS5_1CILi128EEENS7_ILi64EEENS7_ILi256EEEEEELi256ENS_10bfloat16_tEfNS_4arch4Sm80ELb0ELb1ELb0ELb0ELb1ELb0ELb1ELb0EEENS1_21CollectiveEpilogueFwdINS6_IJS8_SA_S9_EEENS6_IJNS7_ILi1EEESI_SI_EEESC_SE_Li256ELb0ELb1ELb0ELb0EEENS1_19SingleTileSchedulerILb0ELb0ELb1ELi128EEEEEEEEEvNT_6ParamsE,"ax",@progbits
	.align	128
.text._ZN7cutlass13device_kernelIN5flash19enable_sm80_to_sm89INS1_16FlashAttnFwdSm80INS1_25CollectiveMainloopFwdSm80ILi8ELi1ELb0EN4cute5tupleIJNS5_1CILi128EEENS7_ILi64EEENS7_ILi256EEEEEELi256ENS_10bfloat16_tEfNS_4arch4Sm80ELb0ELb1ELb0ELb0ELb1ELb0ELb1ELb0EEENS1_21CollectiveEpilogueFwdINS6_IJS8_SA_S9_EEENS6_IJNS7_ILi1EEESI_SI_EEESC_SE_Li256ELb0ELb1ELb0ELb0EEENS1_19SingleTileSchedulerILb0ELb0ELb1ELi128EEEEEEEEEvNT_6ParamsE:
        .type           _ZN7cutlass13device_kernelIN5flash19enable_sm80_to_sm89INS1_16FlashAttnFwdSm80INS1_25CollectiveMainloopFwdSm80ILi8ELi1ELb0EN4cute5tupleIJNS5_1CILi128EEENS7_ILi64EEENS7_ILi256EEEEEELi256ENS_10bfloat16_tEfNS_4arch4Sm80ELb0ELb1ELb0ELb0ELb1ELb0ELb1ELb0EEENS1_21CollectiveEpilogueFwdINS6_IJS8_SA_S9_EEENS6_IJNS7_ILi1EEESI_SI_EEESC_SE_Li256ELb0ELb1ELb0ELb0EEENS1_19SingleTileSchedulerILb0ELb0ELb1ELi128EEEEEEEEEvNT_6ParamsE,@function
        .size           _ZN7cutlass13device_kernelIN5flash19enable_sm80_to_sm89INS1_16FlashAttnFwdSm80INS1_25CollectiveMainloopFwdSm80ILi8ELi1ELb0EN4cute5tupleIJNS5_1CILi128EEENS7_ILi64EEENS7_ILi256EEEEEELi256ENS_10bfloat16_tEfNS_4arch4Sm80ELb0ELb1ELb0ELb0ELb1ELb0ELb1ELb0EEENS1_21CollectiveEpilogueFwdINS6_IJS8_SA_S9_EEENS6_IJNS7_ILi1EEESI_SI_EEESC_SE_Li256ELb0ELb1ELb0ELb0EEENS1_19SingleTileSchedulerILb0ELb0ELb1ELi128EEEEEEEEEvNT_6ParamsE,(.L_x_66 - _ZN7cutlass13device_kernelIN5flash19enable_sm80_to_sm89INS1_16FlashAttnFwdSm80INS1_25CollectiveMainloopFwdSm80ILi8ELi1ELb0EN4cute5tupleIJNS5_1CILi128EEENS7_ILi64EEENS7_ILi256EEEEEELi256ENS_10bfloat16_tEfNS_4arch4Sm80ELb0ELb1ELb0ELb0ELb1ELb0ELb1ELb0EEENS1_21CollectiveEpilogueFwdINS6_IJS8_SA_S9_EEENS6_IJNS7_ILi1EEESI_SI_EEESC_SE_Li256ELb0ELb1ELb0ELb0EEENS1_19SingleTileSchedulerILb0ELb0ELb1ELi128EEEEEEEEEvNT_6ParamsE)
        .other          _ZN7cutlass13device_kernelIN5flash19enable_sm80_to_sm89INS1_16FlashAttnFwdSm80INS1_25CollectiveMainloopFwdSm80ILi8ELi1ELb0EN4cute5tupleIJNS5_1CILi128EEENS7_ILi64EEENS7_ILi256EEEEEELi256ENS_10bfloat16_tEfNS_4arch4Sm80ELb0ELb1ELb0ELb0ELb1ELb0ELb1ELb0EEENS1_21CollectiveEpilogueFwdINS6_IJS8_SA_S9_EEENS6_IJNS7_ILi1EEESI_SI_EEESC_SE_Li256ELb0ELb1ELb0ELb0EEENS1_19SingleTileSchedulerILb0ELb0ELb1ELi128EEEEEEEEEvNT_6ParamsE,@"STO_CUDA_ENTRY STV_DEFAULT"
_ZN7cutlass13device_kernelIN5flash19enable_sm80_to_sm89INS1_16FlashAttnFwdSm80INS1_25CollectiveMainloopFwdSm80ILi8ELi1ELb0EN4cute5tupleIJNS5_1CILi128EEENS7_ILi64EEENS7_ILi256EEEEEELi256ENS_10bfloat16_tEfNS_4arch4Sm80ELb0ELb1ELb0ELb0ELb1ELb0ELb1ELb0EEENS1_21CollectiveEpilogueFwdINS6_IJS8_SA_S9_EEENS6_IJNS7_ILi1EEESI_SI_EEESC_SE_Li256ELb0ELb1ELb0ELb0EEENS1_19SingleTileSchedulerILb0ELb0ELb1ELi128EEEEEEEEEvNT_6ParamsE:
[----:B------:R-:W-:Y:S01]  /*0000*/  LDC R1, c[0x0][0x37c] ;  /* 0x0000df00ff017b82 */ /* 0x000fe20000000800 */
[----:B------:R-:W-:Y:S05]  /*0010*/  EXIT ;  /* 0x000000000000794d */ /* 0x000fea0003800000 */
.L_x_30:
        /* <DEDUP_REMOVED lines=14> */
.L_x_66:


//--------------------- .text._ZN7cutlass13device_kernelIN5flash19enable_sm80_to_sm89INS1_16FlashAttnFwdSm80INS1_25CollectiveMainloopFwdSm80ILi8ELi1ELb0EN4cute5tupleIJNS5_1CILi128EEENS7_ILi64EEENS7_ILi256EEEEEELi256ENS_10bfloat16_tEfNS_4arch4Sm80ELb0ELb1ELb0ELb1ELb1ELb0ELb1ELb0EEENS1_21CollectiveEpilogueFwdINS6_IJS8_SA_S9_EEENS6_IJNS7_ILi1EEESI_SI_EEESC_SE_Li256ELb1ELb1ELb0ELb0EEENS1_19SingleTileSchedulerILb1ELb0ELb1ELi128EEEEEEEEEvNT_6ParamsE --------------------------
	.section	.text._ZN7cutlass13device_kernelIN5flash19enable_sm80_to_sm89INS1_16FlashAttnFwdSm80INS1_25CollectiveMainloopFwdSm80ILi8ELi1ELb0EN4cute5tupleIJNS5_1CILi128EEENS7_ILi64EEENS7_ILi256EEEEEELi256ENS_10bfloat16_tEfNS_4arch4Sm80ELb0ELb1ELb0ELb1ELb1ELb0ELb1ELb0EEENS1_21CollectiveEpilogueFwdINS6_IJS8_SA_S9_EEENS6_IJNS7_ILi1EEESI_SI_EEESC_SE_Li256ELb1ELb1ELb0ELb0EEENS1_19SingleTileSchedulerILb1ELb0ELb1ELi128EEEEEEEEEvNT_6ParamsE,"ax",@progbits
	.align	128
.text._ZN7cutlass13device_kernelIN5flash19enable_sm80_to_sm89INS1_16FlashAttnFwdSm80INS1_25CollectiveMainloopFwdSm80ILi8ELi1ELb0EN4cute5tupleIJNS5_1CILi128EEENS7_ILi64EEENS7_ILi256EEEEEELi256ENS_10bfloat16_tEfNS_4arch4Sm80ELb0ELb1ELb0ELb1ELb1ELb0ELb1ELb0EEENS1_21CollectiveEpilogueFwdINS6_IJS8_SA_S9_EEENS6_IJNS7_ILi1EEESI_SI_EEESC_SE_Li256ELb1ELb1ELb0ELb0EEENS1_19SingleTileSchedulerILb1ELb0ELb1ELi128EEEEEEEEEvNT_6ParamsE:
        .type           _ZN7cutlass13device_kernelIN5flash19enable_sm80_to_sm89INS1_16FlashAttnFwdSm80INS1_25CollectiveMainloopFwdSm80ILi8ELi1ELb0EN4cute5tupleIJNS5_1CILi128EEENS7_ILi64EEENS7_ILi256EEEEEELi256ENS_10bfloat16_tEfNS_4arch4Sm80ELb0ELb1ELb0ELb1ELb1ELb0ELb1ELb0EEENS1_21CollectiveEpilogueFwdINS6_IJS8_SA_S9_EEENS6_IJNS7_ILi1EEESI_SI_EEESC_SE_Li256ELb1ELb1ELb0ELb0EEENS1_19SingleTileSchedulerILb1ELb0ELb1ELi128EEEEEEEEEvNT_6ParamsE,@function
        .size           _ZN7cutlass13device_kernelIN5flash19enable_sm80_to_sm89INS1_16FlashAttnFwdSm80INS1_25CollectiveMainloopFwdSm80ILi8ELi1ELb0EN4cute5tupleIJNS5_1CILi128EEENS7_ILi64EEENS7_ILi256EEEEEELi256ENS_10bfloat16_tEfNS_4arch4Sm80ELb0ELb1ELb0ELb1ELb1ELb0ELb1ELb0EEENS1_21CollectiveEpilogueFwdINS6_IJS8_SA_S9_EEENS6_IJNS7_ILi1EEESI_SI_EEESC_SE_Li256ELb1ELb1ELb0ELb0EEENS1_19SingleTileSchedulerILb1ELb0ELb1ELi128EEEEEEEEEvNT_6ParamsE,(.L_x_67 - _ZN7cutlass13device_kernelIN5flash19enable_sm80_to_sm89INS1_16FlashAttnFwdSm80INS1_25CollectiveMainloopFwdSm80ILi8ELi1ELb0EN4cute5tupleIJNS5_1CILi128EEENS7_ILi64EEENS7_ILi256EEEEEELi256ENS_10bfloat16_tEfNS_4arch4Sm80ELb0ELb1ELb0ELb1ELb1ELb0ELb1ELb0EEENS1_21CollectiveEpilogueFwdINS6_IJS8_SA_S9_EEENS6_IJNS7_ILi1EEESI_SI_EEESC_SE_Li256ELb1ELb1ELb0ELb0EEENS1_19SingleTileSchedulerILb1ELb0ELb1ELi128EEEEEEEEEvNT_6ParamsE)
        .other          _ZN7cutlass13device_kernelIN5flash19enable_sm80_to_sm89INS1_16FlashAttnFwdSm80INS1_25CollectiveMainloopFwdSm80ILi8ELi1ELb0EN4cute5tupleIJNS5_1CILi128EEENS7_ILi64EEENS7_ILi256EEEEEELi256ENS_10bfloat16_tEfNS_4arch4Sm80ELb0ELb1ELb0ELb1ELb1ELb0ELb1ELb0EEENS1_21CollectiveEpilogueFwdINS6_IJS8_SA_S9_EEENS6_IJNS7_ILi1EEESI_SI_EEESC_SE_Li256ELb1ELb1ELb0ELb0EEENS1_19SingleTileSchedulerILb1ELb0ELb1ELi128EEEEEEEEEvNT_6ParamsE,@"STO_CUDA_ENTRY STV_DEFAULT"
_ZN7cutlass13device_kernelIN5flash19enable_sm80_to_sm89INS1_16FlashAttnFwdSm80INS1_25CollectiveMainloopFwdSm80ILi8ELi1ELb0EN4cute5tupleIJNS5_1CILi128EEENS7_ILi64EEENS7_ILi256EEEEEELi256ENS_10bfloat16_tEfNS_4arch4Sm80ELb0ELb1ELb0ELb1ELb1ELb0ELb1ELb0EEENS1_21CollectiveEpilogueFwdINS6_IJS8_SA_S9_EEENS6_IJNS7_ILi1EEESI_SI_EEESC_SE_Li256ELb1ELb1ELb0ELb0EEENS1_19SingleTileSchedulerILb1ELb0ELb1ELi128EEEEEEEEEvNT_6ParamsE:
[----:B------:R-:W-:Y:S01]  /*0000*/  LDC R1, c[0x0][0x37c] ;  /* 0x0000df00ff017b82 */ /* 0x000fe20000000800 */
[----:B------:R-:W-:Y:S05]  /*0010*/  EXIT ;  /* 0x000000000000794d */ /* 0x000fea0003800000 */
.L_x_31:
        /* <DEDUP_REMOVED lines=14> */
.L_x_67:


//--------------------- .text._ZN7cutlass13device_kernelIN5flash19enable_sm80_to_sm89INS1_16FlashAttnFwdSm80INS1_25CollectiveMainloopFwdSm80ILi8ELi1ELb0EN4cute5tupleIJNS5_1CILi128EEENS7_ILi48EEENS7_ILi256EEEEEELi256ENS_10bfloat16_tEfNS_4arch4Sm80ELb0ELb1ELb0ELb1ELb1ELb1ELb1ELb0EEENS1_21CollectiveEpilogueFwdINS6_IJS8_SA_S9_EEENS6_IJNS7_ILi1EEESI_SI_EEESC_SE_Li256ELb1ELb1ELb0ELb0EEENS1_19SingleTileSchedulerILb1ELb0ELb1ELi128EEEEEEEEEvNT_6ParamsE --------------------------
	.section	.text._ZN7cutlass13device_kernelIN5flash19enable_sm80_to_sm89INS1_16FlashAttnFwdSm80INS1_25CollectiveMainloopFwdSm80ILi8ELi1ELb0EN4cute5tupleIJNS5_1CILi128EEENS7_ILi48EEENS7_ILi256EEEEEELi256ENS_10bfloat16_tEfNS_4arch4Sm80ELb0ELb1ELb0ELb1ELb1ELb1ELb1ELb0EEENS1_21CollectiveEpilogueFwdINS6_IJS8_SA_S9_EEENS6_IJNS7_ILi1EEESI_SI_EEESC_SE_Li256ELb1ELb1ELb0ELb0EEENS1_19SingleTileSchedulerILb1ELb0ELb1ELi128EEEEEEEEEvNT_6ParamsE,"ax",@progbits
	.align	128
.text._ZN7cutlass13device_kernelIN5flash19enable_sm80_to_sm89INS1_16FlashAttnFwdSm80INS1_25CollectiveMainloopFwdSm80ILi8ELi1ELb0EN4cute5tupleIJNS5_1CILi128EEENS7_ILi48EEENS7_ILi256EEEEEELi256ENS_10bfloat16_tEfNS_4arch4Sm80ELb0ELb1ELb0ELb1ELb1ELb1ELb1ELb0EEENS1_21CollectiveEpilogueFwdINS6_IJS8_SA_S9_EEENS6_IJNS7_ILi1EEESI_SI_EEESC_SE_Li256ELb1ELb1ELb0ELb0EEENS1_19SingleTileSchedulerILb1ELb0ELb1ELi128EEEEEEEEEvNT_6ParamsE:
        .type           _ZN7cutlass13device_kernelIN5flash19enable_sm80_to_sm89INS1_16FlashAttnFwdSm80INS1_25CollectiveMainloopFwdSm80ILi8ELi1ELb0EN4cute5tupleIJNS5_1CILi128EEENS7_ILi48EEENS7_ILi256EEEEEELi256ENS_10bfloat16_tEfNS_4arch4Sm80ELb0ELb1ELb0ELb1ELb1ELb1ELb1ELb0EEENS1_21CollectiveEpilogueFwdINS6_IJS8_SA_S9_EEENS6_IJNS7_ILi1EEESI_SI_EEESC_SE_Li256ELb1ELb1ELb0ELb0EEENS1_19SingleTileSchedulerILb1ELb0ELb1ELi128EEEEEEEEEvNT_6ParamsE,@function
        .size           _ZN7cutlass13device_kernelIN5flash19enable_sm80_to_sm89INS1_16FlashAttnFwdSm80INS1_25CollectiveMainloopFwdSm80ILi8ELi1ELb0EN4cute5tupleIJNS5_1CILi128EEENS7_ILi48EEENS7_ILi256EEEEEELi256ENS_10bfloat16_tEfNS_4arch4Sm80ELb0ELb1ELb0ELb1ELb1ELb1ELb1ELb0EEENS1_21CollectiveEpilogueFwdINS6_IJS8_SA_S9_EEENS6_IJNS7_ILi1EEESI_SI_EEESC_SE_Li256ELb1ELb1ELb0ELb0EEENS1_19SingleTileSchedulerILb1ELb0ELb1ELi128EEEEEEEEEvNT_6ParamsE,(.L_x_68 - _ZN7cutlass13device_kernelIN5flash19enable_sm80_to_sm89INS1_16FlashAttnFwdSm80INS1_25CollectiveMainloopFwdSm80ILi8ELi1ELb0EN4cute5tupleIJNS5_1CILi128EEENS7_ILi48EEENS7_ILi256EEEEEELi256ENS_10bfloat16_tEfNS_4arch4Sm80ELb0ELb1ELb0ELb1ELb1ELb1ELb1ELb0EEENS1_21CollectiveEpilogueFwdINS6_IJS8_SA_S9_EEENS6_IJNS7_ILi1EEESI_SI_EEESC_SE_Li256ELb1ELb1ELb0ELb0EEENS1_19SingleTileSchedulerILb1ELb0ELb1ELi128EEEEEEEEEvNT_6ParamsE)
        .other          _ZN7cutlass13device_kernelIN5flash19enable_sm80_to_sm89INS1_16FlashAttnFwdSm80INS1_25CollectiveMainloopFwdSm80ILi8ELi1ELb0EN4cute5tupleIJNS5_1CILi128EEENS7_ILi48EEENS7_ILi256EEEEEELi256ENS_10bfloat16_tEfNS_4arch4Sm80ELb0ELb1ELb0ELb1ELb1ELb1ELb1ELb0EEENS1_21CollectiveEpilogueFwdINS6_IJS8_SA_S9_EEENS6_IJNS7_ILi1EEESI_SI_EEESC_SE_Li256ELb1ELb1ELb0ELb0EEENS1_19SingleTileSchedulerILb1ELb0ELb1ELi128EEEEEEEEEvNT_6ParamsE,@"STO_CUDA_ENTRY STV_DEFAULT"
_ZN7cutlass13device_kernelIN5flash19enable_sm80_to_sm89INS1_16FlashAttnFwdSm80INS1_25CollectiveMainloopFwdSm80ILi8ELi1ELb0EN4cute5tupleIJNS5_1CILi128EEENS7_ILi48EEENS7_ILi256EEEEEELi256ENS_10bfloat16_tEfNS_4arch4Sm80ELb0ELb1ELb0ELb1ELb1ELb1ELb1ELb0EEENS1_21CollectiveEpilogueFwdINS6_IJS8_SA_S9_EEENS6_IJNS7_ILi1EEESI_SI_EEESC_SE_Li256ELb1ELb1ELb0ELb0EEENS1_19SingleTileSchedulerILb1ELb0ELb1ELi128EEEEEEEEEvNT_6ParamsE:
[----:B------:R-:W-:Y:S01]  /*0000*/  LDC R1, c[0x0][0x37c] ;  /* 0x0000df00ff017b82 */ /* 0x000fe20000000800 */
[----:B------:R-:W-:Y:S05]  /*0010*/  EXIT ;  /* 0x000000000000794d */ /* 0x000fea0003800000 */
.L_x_32:
        /* <DEDUP_REMOVED lines=14> */
.L_x_68:


//--------------------- .text._ZN7cutlass13device_kernelIN5flash19enable_sm80_to_sm89INS1_16FlashAttnFwdSm80INS1_25CollectiveMainloopFwdSm80ILi8ELi1ELb0EN4cute5tupleIJNS5_1CILi128EEENS7_ILi96EEENS7_ILi256EEEEEELi256ENS_10bfloat16_tEfNS_4arch4Sm80ELb1ELb0ELb0ELb0ELb1ELb0ELb1ELb0EEENS1_21CollectiveEpilogueFwdINS6_IJS8_SA_S9_EEENS6_IJNS7_ILi1EEESI_SI_EEESC_SE_Li256ELb0ELb1ELb0ELb0EEENS1_30DynamicPersistentTileSchedulerILi256ELi256ELb0ELb1ELb0EEEEEEEEEvNT_6ParamsE --------------------------
	.section	.text._ZN7cutlass13device_kernelIN5flash19enable_sm80_to_sm89INS1_16FlashAttnFwdSm80INS1_25CollectiveMainloopFwdSm80ILi8ELi1ELb0EN4cute5tupleIJNS5_1CILi128EEENS7_ILi96EEENS7_ILi256EEEEEELi256ENS_10bfloat16_tEfNS_4arch4Sm80ELb1ELb0ELb0ELb0ELb1ELb0ELb1ELb0EEENS1_21CollectiveEpilogueFwdINS6_IJS8_SA_S9_EEENS6_IJNS7_ILi1EEESI_SI_EEESC_SE_Li256ELb0ELb1ELb0ELb0EEENS1_30DynamicPersistentTileSchedulerILi256ELi256ELb0ELb1ELb0EEEEEEEEEvNT_6ParamsE,"ax",@progbits
	.align	128
.text._ZN7cutlass13device_kernelIN5flash19enable_sm80_to_sm89INS1_16FlashAttnFwdSm80INS1_25CollectiveMainloopFwdSm80ILi8ELi1ELb0EN4cute5tupleIJNS5_1CILi128EEENS7_ILi96EEENS7_ILi256EEEEEELi256ENS_10bfloat16_tEfNS_4arch4Sm80ELb1ELb0ELb0ELb0ELb1ELb0ELb1ELb0EEENS1_21CollectiveEpilogueFwdINS6_IJS8_SA_S9_EEENS6_IJNS7_ILi1EEESI_SI_EEESC_SE_Li256ELb0ELb1ELb0ELb0EEENS1_30DynamicPersistentTileSchedulerILi256ELi256ELb0ELb1ELb0EEEEEEEEEvNT_6ParamsE:
        .type           _ZN7cutlass13device_kernelIN5flash19enable_sm80_to_sm89INS1_16FlashAttnFwdSm80INS1_25CollectiveMainloopFwdSm80ILi8ELi1ELb0EN4cute5tupleIJNS5_1CILi128EEENS7_ILi96EEENS7_ILi256EEEEEELi256ENS_10bfloat16_tEfNS_4arch4Sm80ELb1ELb0ELb0ELb0ELb1ELb0ELb1ELb0EEENS1_21CollectiveEpilogueFwdINS6_IJS8_SA_S9_EEENS6_IJNS7_ILi1EEESI_SI_EEESC_SE_Li256ELb0ELb1ELb0ELb0EEENS1_30DynamicPersistentTileSchedulerILi256ELi256ELb0ELb1ELb0EEEEEEEEEvNT_6ParamsE,@function
        .size           _ZN7cutlass13device_kernelIN5flash19enable_sm80_to_sm89INS1_16FlashAttnFwdSm80INS1_25CollectiveMainloopFwdSm80ILi8ELi1ELb0EN4cute5tupleIJNS5_1CILi128EEENS7_ILi96EEENS7_ILi256EEEEEELi256ENS_10bfloat16_tEfNS_4arch4Sm80ELb1ELb0ELb0ELb0ELb1ELb0ELb1ELb0EEENS1_21CollectiveEpilogueFwdINS6_IJS8_SA_S9_EEENS6_IJNS7_ILi1EEESI_SI_EEESC_SE_Li256ELb0ELb1ELb0ELb0EEENS1_30DynamicPersistentTileSchedulerILi256ELi256ELb0ELb1ELb0EEEEEEEEEvNT_6ParamsE,(.L_x_69 - _ZN7cutlass13device_kernelIN5flash19enable_sm80_to_sm89INS1_16FlashAttnFwdSm80INS1_25CollectiveMainloopFwdSm80ILi8ELi1ELb0EN4cute5tupleIJNS5_1CILi128EEENS7_ILi96EEENS7_ILi256EEEEEELi256ENS_10bfloat16_tEfNS_4arch4Sm80ELb1ELb0ELb0ELb0ELb1ELb0ELb1ELb0EEENS1_21CollectiveEpilogueFwdINS6_IJS8_SA_S9_EEENS6_IJNS7_ILi1EEESI_SI_EEESC_SE_Li256ELb0ELb1ELb0ELb0EEENS1_30DynamicPersistentTileSchedulerILi256ELi256ELb0ELb1ELb0EEEEEEEEEvNT_6ParamsE)
        .other          _ZN7cutlass13device_kernelIN5flash19enable_sm80_to_sm89INS1_16FlashAttnFwdSm80INS1_25CollectiveMainloopFwdSm80ILi8ELi1ELb0EN4cute5tupleIJNS5_1CILi128EEENS7_ILi96EEENS7_ILi256EEEEEELi256ENS_10bfloat16_tEfNS_4arch4Sm80ELb1ELb0ELb0ELb0ELb1ELb0ELb1ELb0EEENS1_21CollectiveEpilogueFwdINS6_IJS8_SA_S9_EEENS6_IJNS7_ILi1EEESI_SI_EEESC_SE_Li256ELb0ELb1ELb0ELb0EEENS1_30DynamicPersistentTileSchedulerILi256ELi256ELb0ELb1ELb0EEEEEEEEEvNT_6ParamsE,@"STO_CUDA_ENTRY STV_DEFAULT"
_ZN7cutlass13device_kernelIN5flash19enable_sm80_to_sm89INS1_16FlashAttnFwdSm80INS1_25CollectiveMainloopFwdSm80ILi8ELi1ELb0EN4cute5tupleIJNS5_1CILi128EEENS7_ILi96EEENS7_ILi256EEEEEELi256ENS_10bfloat16_tEfNS_4arch4Sm80ELb1ELb0ELb0ELb0ELb1ELb0ELb1ELb0EEENS1_21CollectiveEpilogueFwdINS6_IJS8_SA_S9_EEENS6_IJNS7_ILi1EEESI_SI_EEESC_SE_Li256ELb0ELb1ELb0ELb0EEENS1_30DynamicPersistentTileSchedulerILi256ELi256ELb0ELb1ELb0EEEEEEEEEvNT_6ParamsE:
[----:B------:R-:W-:Y:S01]  /*0000*/  LDC R1, c[0x0][0x37c] ;  /* 0x0000df00ff017b82 */ /* 0x000fe20000000800 */
[----:B------:R-:W-:Y:S05]  /*0010*/  EXIT ;  /* 0x000000000000794d */ /* 0x000fea0003800000 */
.L_x_33:
        /* <DEDUP_REMOVED lines=14> */
.L_x_69:


//--------------------- .text._ZN7cutlass13device_kernelIN5flash19enable_sm80_to_sm89INS1_16FlashAttnFwdSm80INS1_25CollectiveMainloopFwdSm80ILi8ELi1ELb0EN4cute5tupleIJNS5_1CILi128EEENS7_ILi96EEENS7_ILi256EEEEEELi256ENS_10bfloat16_tEfNS_4arch4Sm80ELb1ELb0ELb0ELb1ELb1ELb0ELb1ELb0EEENS1_21CollectiveEpilogueFwdINS6_IJS8_SA_S9_EEENS6_IJNS7_ILi1EEESI_SI_EEESC_SE_Li256ELb1ELb1ELb0ELb0EEENS1_19SingleTileSchedulerILb1ELb0ELb1ELi128EEEEEEEEEvNT_6ParamsE --------------------------
	.section	.text._ZN7cutlass13device_kernelIN5flash19enable_sm80_to_sm89INS1_16FlashAttnFwdSm80INS1_25CollectiveMainloopFwdSm80ILi8ELi1ELb0EN4cute5tupleIJNS5_1CILi128EEENS7_ILi96EEENS7_ILi256EEEEEELi256ENS_10bfloat16_tEfNS_4arch4Sm80ELb1ELb0ELb0ELb1ELb1ELb0ELb1ELb0EEENS1_21CollectiveEpilogueFwdINS6_IJS8_SA_S9_EEENS6_IJNS7_ILi1EEESI_SI_EEESC_SE_Li256ELb1ELb1ELb0ELb0EEENS1_19SingleTileSchedulerILb1ELb0ELb1ELi128EEEEEEEEEvNT_6ParamsE,"ax",@progbits
	.align	128
.text._ZN7cutlass13device_kernelIN5flash19enable_sm80_to_sm89INS1_16FlashAttnFwdSm80INS1_25CollectiveMainloopFwdSm80ILi8ELi1ELb0EN4cute5tupleIJNS5_1CILi128EEENS7_ILi96EEENS7_ILi256EEEEEELi256ENS_10bfloat16_tEfNS_4arch4Sm80ELb1ELb0ELb0ELb1ELb1ELb0ELb1ELb0EEENS1_21CollectiveEpilogueFwdINS6_IJS8_SA_S9_EEENS6_IJNS7_ILi1EEESI_SI_EEESC_SE_Li256ELb1ELb1ELb0ELb0EEENS1_19SingleTileSchedulerILb1ELb0ELb1ELi128EEEEEEEEEvNT_6ParamsE:
        .type           _ZN7cutlass13device_kernelIN5flash19enable_sm80_to_sm89INS1_16FlashAttnFwdSm80INS1_25CollectiveMainloopFwdSm80ILi8ELi1ELb0EN4cute5tupleIJNS5_1CILi128EEENS7_ILi96EEENS7_ILi256EEEEEELi256ENS_10bfloat16_tEfNS_4arch4Sm80ELb1ELb0ELb0ELb1ELb1ELb0ELb1ELb0EEENS1_21CollectiveEpilogueFwdINS6_IJS8_SA_S9_EEENS6_IJNS7_ILi1EEESI_SI_EEESC_SE_Li256ELb1ELb1ELb0ELb0EEENS1_19SingleTileSchedulerILb1ELb0ELb1ELi128EEEEEEEEEvNT_6ParamsE,@function
        .size           _ZN7cutlass13device_kernelIN5flash19enable_sm80_to_sm89INS1_16FlashAttnFwdSm80INS1_25CollectiveMainloopFwdSm80ILi8ELi1ELb0EN4cute5tupleIJNS5_1CILi128EEENS7_ILi96EEENS7_ILi256EEEEEELi256ENS_10bfloat16_tEfNS_4arch4Sm80ELb1ELb0ELb0ELb1ELb1ELb0ELb1ELb0EEENS1_21CollectiveEpilogueFwdINS6_IJS8_SA_S9_EEENS6_IJNS7_ILi1EEESI_SI_EEESC_SE_Li256ELb1ELb1ELb0ELb0EEENS1_19SingleTileSchedulerILb1ELb0ELb1ELi128EEEEEEEEEvNT_6ParamsE,(.L_x_70 - _ZN7cutlass13device_kernelIN5flash19enable_sm80_to_sm89INS1_16FlashAttnFwdSm80INS1_25CollectiveMainloopFwdSm80ILi8ELi1ELb0EN4cute5tupleIJNS5_1CILi128EEENS7_ILi96EEENS7_ILi256EEEEEELi256ENS_10bfloat16_tEfNS_4arch4Sm80ELb1ELb0ELb0ELb1ELb1ELb0ELb1ELb0EEENS1_21CollectiveEpilogueFwdINS6_IJS8_SA_S9_EEENS6_IJNS7_ILi1EEESI_SI_EEESC_SE_Li256ELb1ELb1ELb0ELb0EEENS1_19SingleTileSchedulerILb1ELb0ELb1ELi128EEEEEEEEEvNT_6ParamsE)
        .other          _ZN7cutlass13device_kernelIN5flash19enable_sm80_to_sm89INS1_16FlashAttnFwdSm80INS1_25CollectiveMainloopFwdSm80ILi8ELi1ELb0EN4cute5tupleIJNS5_1CILi128EEENS7_ILi96EEENS7_ILi256EEEEEELi256ENS_10bfloat16_tEfNS_4arch4Sm80ELb1ELb0ELb0ELb1ELb1ELb0ELb1ELb0EEENS1_21CollectiveEpilogueFwdINS6_IJS8_SA_S9_EEENS6_IJNS7_ILi1EEESI_SI_EEESC_SE_Li256ELb1ELb1ELb0ELb0EEENS1_19SingleTileSchedulerILb1ELb0ELb1ELi128EEEEEEEEEvNT_6ParamsE,@"STO_CUDA_ENTRY STV_DEFAULT"
_ZN7cutlass13device_kernelIN5flash19enable_sm80_to_sm89INS1_16FlashAttnFwdSm80INS1_25CollectiveMainloopFwdSm80ILi8ELi1ELb0EN4cute5tupleIJNS5_1CILi128EEENS7_ILi96EEENS7_ILi256EEEEEELi256ENS_10bfloat16_tEfNS_4arch4Sm80ELb1ELb0ELb0ELb1ELb1ELb0ELb1ELb0EEENS1_21CollectiveEpilogueFwdINS6_IJS8_SA_S9_EEENS6_IJNS7_ILi1EEESI_SI_EEESC_SE_Li256ELb1ELb1ELb0ELb0EEENS1_19SingleTileSchedulerILb1ELb0ELb1ELi128EEEEEEEEEvNT_6ParamsE:
[----:B------:R-:W-:Y:S01]  /*0000*/  LDC R1, c[0x0][0x37c] ;  /* 0x0000df00ff017b82 */ /* 0x000fe20000000800 */
[----:B------:R-:W-:Y:S05]  /*0010*/  EXIT ;  /* 0x000000000000794d */ /* 0x000fea0003800000 */
.L_x_34:
        /* <DEDUP_REMOVED lines=14> */
.L_x_70:


//--------------------- .text._ZN7cutlass13device_kernelIN5flash19enable_sm80_to_sm89INS1_16FlashAttnFwdSm80INS1_25CollectiveMainloopFwdSm80ILi8ELi1ELb0EN4cute5tupleIJNS5_1CILi128EEENS7_ILi48EEENS7_ILi256EEEEEELi256ENS_10bfloat16_tEfNS_4arch4Sm80ELb1ELb0ELb0ELb1ELb1ELb1ELb1ELb0EEENS1_21CollectiveEpilogueFwdINS6_IJS8_SA_S9_EEENS6_IJNS7_ILi1EEESI_SI_EEESC_SE_Li256ELb1ELb1ELb0ELb0EEENS1_19SingleTileSchedulerILb1ELb0ELb1ELi128EEEEEEEEEvNT_6ParamsE --------------------------
	.section	.text._ZN7cutlass13device_kernelIN5flash19enable_sm80_to_sm89INS1_16FlashAttnFwdSm80INS1_25CollectiveMainloopFwdSm80ILi8ELi1ELb0EN4cute5tupleIJNS5_1CILi128EEENS7_ILi48EEENS7_ILi256EEEEEELi256ENS_10bfloat16_tEfNS_4arch4Sm80ELb1ELb0ELb0ELb1ELb1ELb1ELb1ELb0EEENS1_21CollectiveEpilogueFwdINS6_IJS8_SA_S9_EEENS6_IJNS7_ILi1EEESI_SI_EEESC_SE_Li256ELb1ELb1ELb0ELb0EEENS1_19SingleTileSchedulerILb1ELb0ELb1ELi128EEEEEEEEEvNT_6ParamsE,"ax",@progbits
	.align	128
.text._ZN7cutlass13device_kernelIN5flash19enable_sm80_to_sm89INS1_16FlashAttnFwdSm80INS1_25CollectiveMainloopFwdSm80ILi8ELi1ELb0EN4cute5tupleIJNS5_1CILi128EEENS7_ILi48EEENS7_ILi256EEEEEELi256ENS_10bfloat16_tEfNS_4arch4Sm80ELb1ELb0ELb0ELb1ELb1ELb1ELb1ELb0EEENS1_21CollectiveEpilogueFwdINS6_IJS8_SA_S9_EEENS6_IJNS7_ILi1EEESI_SI_EEESC_SE_Li256ELb1ELb1ELb0ELb0EEENS1_19SingleTileSchedulerILb1ELb0ELb1ELi128EEEEEEEEEvNT_6ParamsE:
        .type           _ZN7cutlass13device_kernelIN5flash19enable_sm80_to_sm89INS1_16FlashAttnFwdSm80INS1_25CollectiveMainloopFwdSm80ILi8ELi1ELb0EN4cute5tupleIJNS5_1CILi128EEENS7_ILi48EEENS7_ILi256EEEEEELi256ENS_10bfloat16_tEfNS_4arch4Sm80ELb1ELb0ELb0ELb1ELb1ELb1ELb1ELb0EEENS1_21CollectiveEpilogueFwdINS6_IJS8_SA_S9_EEENS6_IJNS7_ILi1EEESI_SI_EEESC_SE_Li256ELb1ELb1ELb0ELb0EEENS1_19SingleTileSchedulerILb1ELb0ELb1ELi128EEEEEEEEEvNT_6ParamsE,@function
        .size           _ZN7cutlass13device_kernelIN5flash19enable_sm80_to_sm89INS1_16FlashAttnFwdSm80INS1_25CollectiveMainloopFwdSm80ILi8ELi1ELb0EN4cute5tupleIJNS5_1CILi128EEENS7_ILi48EEENS7_ILi256EEEEEELi256ENS_10bfloat16_tEfNS_4arch4Sm80ELb1ELb0ELb0ELb1ELb1ELb1ELb1ELb0EEENS1_21CollectiveEpilogueFwdINS6_IJS8_SA_S9_EEENS6_IJNS7_ILi1EEESI_SI_EEESC_SE_Li256ELb1ELb1ELb0ELb0EEENS1_19SingleTileSchedulerILb1ELb0ELb1ELi128EEEEEEEEEvNT_6ParamsE,(.L_x_71 - _ZN7cutlass13device_kernelIN5flash19enable_sm80_to_sm89INS1_16FlashAttnFwdSm80INS1_25CollectiveMainloopFwdSm80ILi8ELi1ELb0EN4cute5tupleIJNS5_1CILi128EEENS7_ILi48EEENS7_ILi256EEEEEELi256ENS_10bfloat16_tEfNS_4arch4Sm80ELb1ELb0ELb0ELb1ELb1ELb1ELb1ELb0EEENS1_21CollectiveEpilogueFwdINS6_IJS8_SA_S9_EEENS6_IJNS7_ILi1EEESI_SI_EEESC_SE_Li256ELb1ELb1ELb0ELb0EEENS1_19SingleTileSchedulerILb1ELb0ELb1ELi128EEEEEEEEEvNT_6ParamsE)
        .other          _ZN7cutlass13device_kernelIN5flash19enable_sm80_to_sm89INS1_16FlashAttnFwdSm80INS1_25CollectiveMainloopFwdSm80ILi8ELi1ELb0EN4cute5tupleIJNS5_1CILi128EEENS7_ILi48EEENS7_ILi256EEEEEELi256ENS_10bfloat16_tEfNS_4arch4Sm80ELb1ELb0ELb0ELb1ELb1ELb1ELb1ELb0EEENS1_21CollectiveEpilogueFwdINS6_IJS8_SA_S9_EEENS6_IJNS7_ILi1EEESI_SI_EEESC_SE_Li256ELb1ELb1ELb0ELb0EEENS1_19SingleTileSchedulerILb1ELb0ELb1ELi128EEEEEEEEEvNT_6ParamsE,@"STO_CUDA_ENTRY STV_DEFAULT"
_ZN7cutlass13device_kernelIN5flash19enable_sm80_to_sm89INS1_16FlashAttnFwdSm80INS1_25CollectiveMainloopFwdSm80ILi8ELi1ELb0EN4cute5tupleIJNS5_1CILi128EEENS7_ILi48EEENS7_ILi256EEEEEELi256ENS_10bfloat16_tEfNS_4arch4Sm80ELb1ELb0ELb0ELb1ELb1ELb1ELb1ELb0EEENS1_21CollectiveEpilogueFwdINS6_IJS8_SA_S9_EEENS6_IJNS7_ILi1EEESI_SI_EEESC_SE_Li256ELb1ELb1ELb0ELb0EEENS1_19SingleTileSchedulerILb1ELb0ELb1ELi128EEEEEEEEEvNT_6ParamsE:
[----:B------:R-:W-:Y:S01]  /*0000*/  LDC R1, c[0x0][0x37c] ;  /* 0x0000df00ff017b82 */ /* 0x000fe20000000800 */
[----:B------:R-:W-:Y:S05]  /*0010*/  EXIT ;  /* 0x000000000000794d */ /* 0x000fea0003800000 */
.L_x_35:
        /* <DEDUP_REMOVED lines=14> */
.L_x_71:


//--------------------- .nv.shared.reserved.0     --------------------------
	.section	.nv.shared.reserved.0,"aw",@nobits
	.weak		__nv_reservedSMEM_offset_0_alias
	.size		__nv_reservedSMEM_offset_0_alias, 0, 64
	.other		__nv_reservedSMEM_offset_0_alias,@"STO_CUDA_RESERVED_SHARED STV_DEFAULT"
__nv_reservedSMEM_offset_0_alias:
	.zero		0
	.zero		64


//--------------------- .nv.global                --------------------------
	.section	.nv.global,"aw",@nobits
.nv.global:
	.type		_ZN83_INTERNAL_bf8e8325_47_flash_fwd_hdim256_bf16_paged_softcapall_sm80_cu_9d2915ae_32794cute1_E,@object
	.size		_ZN83_INTERNAL_bf8e8325_47_flash_fwd_hdim256_bf16_paged_softcapall_sm80_cu_9d2915ae_32794cute1_E,(_ZN83_INTERNAL_bf8e8325_47_flash_fwd_hdim256_bf16_paged_softcapall_sm80_cu_9d2915ae_32794cuda3std3__45__cpo6cbeginE - _ZN83_INTERNAL_bf8e8325_47_flash_fwd_hdim256_bf16_paged_softcapall_sm80_cu_9d2915ae_32794cute1_E)
_ZN83_INTERNAL_bf8e8325_47_flash_fwd_hdim256_bf16_paged_softcapall_sm80_cu_9d2915ae_32794cute1_E:
	.zero		1
	.type		_ZN83_INTERNAL_bf8e8325_47_flash_fwd_hdim256_bf16_paged_softcapall_sm80_cu_9d2915ae_32794cuda3std3__45__cpo6cbeginE,@object
	.size		_ZN83_INTERNAL_bf8e8325_47_flash_fwd_hdim256_bf16_paged_softcapall_sm80_cu_9d2915ae_32794cuda3std3__45__cpo6cbeginE,(_ZN83_INTERNAL_bf8e8325_47_flash_fwd_hdim256_bf16_paged_softcapall_sm80_cu_9d2915ae_32794cuda3std3__48in_placeE - _ZN83_INTERNAL_bf8e8325_47_flash_fwd_hdim256_bf16_paged_softcapall_sm80_cu_9d2915ae_32794cuda3std3__45__cpo6cbeginE)
_ZN83_INTERNAL_bf8e8325_47_flash_fwd_hdim256_bf16_paged_softcapall_sm80_cu_9d2915ae_32794cuda3std3__45__cpo6cbeginE:
	.zero		1
	.type		_ZN83_INTERNAL_bf8e8325_47_flash_fwd_hdim256_bf16_paged_softcapall_sm80_cu_9d2915ae_32794cuda3std3__48in_placeE,@object
	.size		_ZN83_INTERNAL_bf8e8325_47_flash_fwd_hdim256_bf16_paged_softcapall_sm80_cu_9d2915ae_32794cuda3std3__48in_placeE,(_ZN83_INTERNAL_bf8e8325_47_flash_fwd_hdim256_bf16_paged_softcapall_sm80_cu_9d2915ae_32794cuda3std6ranges3__45__cpo9iter_moveE - _ZN83_INTERNAL_bf8e8325_47_flash_fwd_hdim256_bf16_paged_softcapall_sm80_cu_9d2915ae_32794cuda3std3__48in_placeE)
_ZN83_INTERNAL_bf8e8325_47_flash_fwd_hdim256_bf16_paged_softcapall_sm80_cu_9d2915ae_32794cuda3std3__48in_placeE:
	.zero		1
	.type		_ZN83_INTERNAL_bf8e8325_47_flash_fwd_hdim256_bf16_paged_softcapall_sm80_cu_9d2915ae_32794cuda3std6ranges3__45__cpo9iter_moveE,@object
	.size		_ZN83_INTERNAL_bf8e8325_47_flash_fwd_hdim256_bf16_paged_softcapall_sm80_cu_9d2915ae_32794cuda3std6ranges3__45__cpo9iter_moveE,(_ZN83_INTERNAL_bf8e8325_47_flash_fwd_hdim256_bf16_paged_softcapall_sm80_cu_9d2915ae_32794cuda3std3__45__cpo5beginE - _ZN83_INTERNAL_bf8e8325_47_flash_fwd_hdim256_bf16_paged_softcapall_sm80_cu_9d2915ae_32794cuda3std6ranges3__45__cpo9iter_moveE)
_ZN83_INTERNAL_bf8e8325_47_flash_fwd_hdim256_bf16_paged_softcapall_sm80_cu_9d2915ae_32794cuda3std6ranges3__45__cpo9iter_moveE:
	.zero		1
	.type		_ZN83_INTERNAL_bf8e8325_47_flash_fwd_hdim256_bf16_paged_softcapall_sm80_cu_9d2915ae_32794cuda3std3__45__cpo5beginE,@object
	.size		_ZN83_INTERNAL_bf8e8325_47_flash_fwd_hdim256_bf16_paged_softcapall_sm80_cu_9d2915ae_32794cuda3std3__45__cpo5beginE,(_ZN83_INTERNAL_bf8e8325_47_flash_fwd_hdim256_bf16_paged_softcapall_sm80_cu_9d2915ae_32794cuda3std3__485_GLOBAL__N__bf8e8325_47_flash_fwd_hdim256_bf16_paged_softcapall_sm80_cu_9d2915ae_32796ignoreE - _ZN83_INTERNAL_bf8e8325_47_flash_fwd_hdim256_bf16_paged_softcapall_sm80_cu_9d2915ae_32794cuda3std3__45__cpo5beginE)
_ZN83_INTERNAL_bf8e8325_47_flash_fwd_hdim256_bf16_paged_softcapall_sm80_cu_9d2915ae_32794cuda3std3__45__cpo5beginE:
	.zero		1
	.type		_ZN83_INTERNAL_bf8e8325_47_flash_fwd_hdim256_bf16_paged_softcapall_sm80_cu_9d2915ae_32794cuda3std3__485_GLOBAL__N__bf8e8325_47_flash_fwd_hdim256_bf16_paged_softcapall_sm80_cu_9d2915ae_32796ignoreE,@object
	.size		_ZN83_INTERNAL_bf8e8325_47_flash_fwd_hdim256_bf16_paged_softcapall_sm80_cu_9d2915ae_32794cuda3std3__485_GLOBAL__N__bf8e8325_47_flash_fwd_hdim256_bf16_paged_softcapall_sm80_cu_9d2915ae_32796ignoreE,(_ZN83_INTERNAL_bf8e8325_47_flash_fwd_hdim256_bf16_paged_softcapall_sm80_cu_9d2915ae_32794cute7productE - _ZN83_INTERNAL_bf8e8325_47_flash_fwd_hdim256_bf16_paged_softcapall_sm80_cu_9d2915ae_32794cuda3std3__485_GLOBAL__N__bf8e8325_47_flash_fwd_hdim256_bf16_paged_softcapall_sm80_cu_9d2915ae_32796ignoreE)
_ZN83_INTERNAL_bf8e8325_47_flash_fwd_hdim256_bf16_paged_softcapall_sm80_cu_9d2915ae_32794cuda3std3__485_GLOBAL__N__bf8e8325_47_flash_fwd_hdim256_bf16_paged_softcapall_sm80_cu_9d2915ae_32796ignoreE:
	.zero		1
	.type		_ZN83_INTERNAL_bf8e8325_47_flash_fwd_hdim256_bf16_paged_softcapall_sm80_cu_9d2915ae_32794cute7productE,@object
	.size		_ZN83_INTERNAL_bf8e8325_47_flash_fwd_hdim256_bf16_paged_softcapall_sm80_cu_9d2915ae_32794cute7productE,(_ZN83_INTERNAL_bf8e8325_47_flash_fwd_hdim256_bf16_paged_softcapall_sm80_cu_9d2915ae_32794cuda3std3__45__cpo3endE - _ZN83_INTERNAL_bf8e8325_47_flash_fwd_hdim256_bf16_paged_softcapall_sm80_cu_9d2915ae_32794cute7productE)
_ZN83_INTERNAL_bf8e8325_47_flash_fwd_hdim256_bf16_paged_softcapall_sm80_cu_9d2915ae_32794cute7productE:
	.zero		1
	.type		_ZN83_INTERNAL_bf8e8325_47_flash_fwd_hdim256_bf16_paged_softcapall_sm80_cu_9d2915ae_32794cuda3std3__45__cpo3endE,@object
	.size		_ZN83_INTERNAL_bf8e8325_47_flash_fwd_hdim256_bf16_paged_softcapall_sm80_cu_9d2915ae_32794cuda3std3__45__cpo3endE,(_ZN83_INTERNAL_bf8e8325_47_flash_fwd_hdim256_bf16_paged_softcapall_sm80_cu_9d2915ae_32794cuda3std3__419piecewise_constructE - _ZN83_INTERNAL_bf8e8325_47_flash_fwd_hdim256_bf16_paged_softcapall_sm80_cu_9d2915ae_32794cuda3std3__45__cpo3endE)
_ZN83_INTERNAL_bf8e8325_47_flash_fwd_hdim256_bf16_paged_softcapall_sm80_cu_9d2915ae_32794cuda3std3__45__cpo3endE:
	.zero		1
	.type		_ZN83_INTERNAL_bf8e8325_47_flash_fwd_hdim256_bf16_paged_softcapall_sm80_cu_9d2915ae_32794cuda3std3__419piecewise_constructE,@object
	.size		_ZN83_INTERNAL_bf8e8325_47_flash_fwd_hdim256_bf16_paged_softcapall_sm80_cu_9d2915ae_32794cuda3std3__419piecewise_constructE,(_ZN83_INTERNAL_bf8e8325_47_flash_fwd_hdim256_bf16_paged_softcapall_sm80_cu_9d2915ae_32794cuda3std3__45__cpo4cendE - _ZN83_INTERNAL_bf8e8325_47_flash_fwd_hdim256_bf16_paged_softcapall_sm80_cu_9d2915ae_32794cuda3std3__419piecewise_constructE)
_ZN83_INTERNAL_bf8e8325_47_flash_fwd_hdim256_bf16_paged_softcapall_sm80_cu_9d2915ae_32794cuda3std3__419piecewise_constructE:
	.zero		1
	.type		_ZN83_INTERNAL_bf8e8325_47_flash_fwd_hdim256_bf16_paged_softcapall_sm80_cu_9d2915ae_32794cuda3std3__45__cpo4cendE,@object
	.size		_ZN83_INTERNAL_bf8e8325_47_flash_fwd_hdim256_bf16_paged_softcapall_sm80_cu_9d2915ae_32794cuda3std3__45__cpo4cendE,(_ZN83_INTERNAL_bf8e8325_47_flash_fwd_hdim256_bf16_paged_softcapall_sm80_cu_9d2915ae_32794cuda3std6ranges3__45__cpo4swapE - _ZN83_INTERNAL_bf8e8325_47_flash_fwd_hdim256_bf16_paged_softcapall_sm80_cu_9d2915ae_32794cuda3std3__45__cpo4cendE)
_ZN83_INTERNAL_bf8e8325_47_flash_fwd_hdim256_bf16_paged_softcapall_sm80_cu_9d2915ae_32794cuda3std3__45__cpo4cendE:
	.zero		1
	.type		_ZN83_INTERNAL_bf8e8325_47_flash_fwd_hdim256_bf16_paged_softcapall_sm80_cu_9d2915ae_32794cuda3std6ranges3__45__cpo4swapE,@object
	.size		_ZN83_INTERNAL_bf8e8325_47_flash_fwd_hdim256_bf16_paged_softcapall_sm80_cu_9d2915ae_32794cuda3std6ranges3__45__cpo4swapE,(.L_7 - _ZN83_INTERNAL_bf8e8325_47_flash_fwd_hdim256_bf16_paged_softcapall_sm80_cu_9d2915ae_32794cuda3std6ranges3__45__cpo4swapE)
_ZN83_INTERNAL_bf8e8325_47_flash_fwd_hdim256_bf16_paged_softcapall_sm80_cu_9d2915ae_32794cuda3std6ranges3__45__cpo4swapE:
	.zero		1
.L_7:


//--------------------- .nv.constant0._ZN7cutlass13device_kernelIN5flash19enable_sm80_to_sm89INS1_16FlashAttnFwdSm80INS1_25CollectiveMainloopFwdSm80ILi8ELi1ELb1EN4cute5tupleIJNS5_1CILi128EEENS7_ILi64EEENS7_ILi256EEEEEELi256ENS_10bfloat16_tEfNS_4arch4Sm80ELb0ELb0ELb1ELb0ELb1ELb0ELb1ELb0EEENS1_21CollectiveEpilogueFwdINS6_IJS8_SA_S9_EEENS6_IJNS7_ILi1EEESI_SI_EEESC_SE_Li256ELb0ELb1ELb0ELb0EEENS1_19SingleTileSchedulerILb0ELb0ELb1ELi128EEEEEEEEEvNT_6ParamsE --------------------------
	.section	.nv.constant0._ZN7cutlass13device_kernelIN5flash19enable_sm80_to_sm89INS1_16FlashAttnFwdSm80INS1_25CollectiveMainloopFwdSm80ILi8ELi1ELb1EN4cute5tupleIJNS5_1CILi128EEENS7_ILi64EEENS7_ILi256EEEEEELi256ENS_10bfloat16_tEfNS_4arch4Sm80ELb0ELb0ELb1ELb0ELb1ELb0ELb1ELb0EEENS1_21CollectiveEpilogueFwdINS6_IJS8_SA_S9_EEENS6_IJNS7_ILi1EEESI_SI_EEESC_SE_Li256ELb0ELb1ELb0ELb0EEENS1_19SingleTileSchedulerILb0ELb0ELb1ELi128EEEEEEEEEvNT_6ParamsE,"a",@progbits
	.sectionflags	@""
	.align	4
.nv.constant0._ZN7cutlass13device_kernelIN5flash19enable_sm80_to_sm89INS1_16FlashAttnFwdSm80INS1_25CollectiveMainloopFwdSm80ILi8ELi1ELb1EN4cute5tupleIJNS5_1CILi128EEENS7_ILi64EEENS7_ILi256EEEEEELi256ENS_10bfloat16_tEfNS_4arch4Sm80ELb0ELb0ELb1ELb0ELb1ELb0ELb1ELb0EEENS1_21CollectiveEpilogueFwdINS6_IJS8_SA_S9_EEENS6_IJNS7_ILi1EEESI_SI_EEESC_SE_Li256ELb0ELb1ELb0ELb0EEENS1_19SingleTileSchedulerILb0ELb0ELb1ELi128EEEEEEEEEvNT_6ParamsE:
	.zero		1944


//--------------------- .nv.constant0._ZN7cutlass13device_kernelIN5flash19enable_sm80_to_sm89INS1_16FlashAttnFwdSm80INS1_25CollectiveMainloopFwdSm80ILi8ELi1ELb1EN4cute5tupleIJNS5_1CILi128EEENS7_ILi64EEENS7_ILi256EEEEEELi256ENS_10bfloat16_tEfNS_4arch4Sm80ELb0ELb0ELb1ELb1ELb1ELb0ELb1ELb0EEENS1_21CollectiveEpilogueFwdINS6_IJS8_SA_S9_EEENS6_IJNS7_ILi1EEESI_SI_EEESC_SE_Li256ELb1ELb1ELb0ELb0EEENS1_19SingleTileSchedulerILb1ELb0ELb1ELi128EEEEEEEEEvNT_6ParamsE --------------------------
	.section	.nv.constant0._ZN7cutlass13device_kernelIN5flash19enable_sm80_to_sm89INS1_16FlashAttnFwdSm80INS1_25CollectiveMainloopFwdSm80ILi8ELi1ELb1EN4cute5tupleIJNS5_1CILi128EEENS7_ILi64EEENS7_ILi256EEEEEELi256ENS_10bfloat16_tEfNS_4arch4Sm80ELb0ELb0ELb1ELb1ELb1ELb0ELb1ELb0EEENS1_21CollectiveEpilogueFwdINS6_IJS8_SA_S9_EEENS6_IJNS7_ILi1EEESI_SI_EEESC_SE_Li256ELb1ELb1ELb0ELb0EEENS1_19SingleTileSchedulerILb1ELb0ELb1ELi128EEEEEEEEEvNT_6ParamsE,"a",@progbits
	.sectionflags	@""
	.align	4
.nv.constant0._ZN7cutlass13device_kernelIN5flash19enable_sm80_to_sm89INS1_16FlashAttnFwdSm80INS1_25CollectiveMainloopFwdSm80ILi8ELi1ELb1EN4cute5tupleIJNS5_1CILi128EEENS7_ILi64EEENS7_ILi256EEEEEELi256ENS_10bfloat16_tEfNS_4arch4Sm80ELb0ELb0ELb1ELb1ELb1ELb0ELb1ELb0EEENS1_21CollectiveEpilogueFwdINS6_IJS8_SA_S9_EEENS6_IJNS7_ILi1EEESI_SI_EEESC_SE_Li256ELb1ELb1ELb0ELb0EEENS1_19SingleTileSchedulerILb1ELb0ELb1ELi128EEEEEEEEEvNT_6ParamsE:
	.zero		1944


//--------------------- .nv.constant0._ZN7cutlass13device_kernelIN5flash19enable_sm80_to_sm89INS1_16FlashAttnFwdSm80INS1_25CollectiveMainloopFwdSm80ILi8ELi1ELb0EN4cute5tupleIJNS5_1CILi128EEENS7_ILi32EEENS7_ILi256EEEEEELi256ENS_10bfloat16_tEfNS_4arch4Sm80ELb0ELb0ELb1ELb1ELb1ELb1ELb1ELb0EEENS1_21CollectiveEpilogueFwdINS6_IJS8_SA_S9_EEENS6_IJNS7_ILi1EEESI_SI_EEESC_SE_Li256ELb1ELb1ELb0ELb0EEENS1_19SingleTileSchedulerILb1ELb0ELb1ELi128EEEEEEEEEvNT_6ParamsE --------------------------
	.section	.nv.constant0._ZN7cutlass13device_kernelIN5flash19enable_sm80_to_sm89INS1_16FlashAttnFwdSm80INS1_25CollectiveMainloopFwdSm80ILi8ELi1ELb0EN4cute5tupleIJNS5_1CILi128EEENS7_ILi32EEENS7_ILi256EEEEEELi256ENS_10bfloat16_tEfNS_4arch4Sm80ELb0ELb0ELb1ELb1ELb1ELb1ELb1ELb0EEENS1_21CollectiveEpilogueFwdINS6_IJS8_SA_S9_EEENS6_IJNS7_ILi1EEESI_SI_EEESC_SE_Li256ELb1ELb1ELb0ELb0EEENS1_19SingleTileSchedulerILb1ELb0ELb1ELi128EEEEEEEEEvNT_6ParamsE,"a",@progbits
	.sectionflags	@""
	.align	4
.nv.constant0._ZN7cutlass13device_kernelIN5flash19enable_sm80_to_sm89INS1_16FlashAttnFwdSm80INS1_25CollectiveMainloopFwdSm80ILi8ELi1ELb0EN4cute5tupleIJNS5_1CILi128EEENS7_ILi32EEENS7_ILi256EEEEEELi256ENS_10bfloat16_tEfNS_4arch4Sm80ELb0ELb0ELb1ELb1ELb1ELb1ELb1ELb0EEENS1_21CollectiveEpilogueFwdINS6_IJS8_SA_S9_EEENS6_IJNS7_ILi1EEESI_SI_EEESC_SE_Li256ELb1ELb1ELb0ELb0EEENS1_19SingleTileSchedulerILb1ELb0ELb1ELi128EEEEEEEEEvNT_6ParamsE:
	.zero		1944


//--------------------- .nv.constant0._ZN7cutlass13device_kernelIN5flash19enable_sm80_to_sm89INS1_16FlashAttnFwdSm80INS1_25CollectiveMainloopFwdSm80ILi8ELi1ELb1EN4cute5tupleIJNS5_1CILi128EEENS7_ILi48EEENS7_ILi256EEEEEELi256ENS_10bfloat16_tEfNS_4arch4Sm80ELb0ELb1ELb1ELb0ELb1ELb0ELb1ELb0EEENS1_21CollectiveEpilogueFwdINS6_IJS8_SA_S9_EEENS6_IJNS7_ILi1EEESI_SI_EEESC_SE_Li256ELb0ELb1ELb0ELb0EEENS1_19SingleTileSchedulerILb0ELb0ELb1ELi128EEEEEEEEEvNT_6ParamsE --------------------------
	.section	.nv.constant0._ZN7cutlass13device_kernelIN5flash19enable_sm80_to_sm89INS1_16FlashAttnFwdSm80INS1_25CollectiveMainloopFwdSm80ILi8ELi1ELb1EN4cute5tupleIJNS5_1CILi128EEENS7_ILi48EEENS7_ILi256EEEEEELi256ENS_10bfloat16_tEfNS_4arch4Sm80ELb0ELb1ELb1ELb0ELb1ELb0ELb1ELb0EEENS1_21CollectiveEpilogueFwdINS6_IJS8_SA_S9_EEENS6_IJNS7_ILi1EEESI_SI_EEESC_SE_Li256ELb0ELb1ELb0ELb0EEENS1_19SingleTileSchedulerILb0ELb0ELb1ELi128EEEEEEEEEvNT_6ParamsE,"a",@progbits
	.sectionflags	@""
	.align	4
.nv.constant0._ZN7cutlass13device_kernelIN5flash19enable_sm80_to_sm89INS1_16FlashAttnFwdSm80INS1_25CollectiveMainloopFwdSm80ILi8ELi1ELb1EN4cute5tupleIJNS5_1CILi128EEENS7_ILi48EEENS7_ILi256EEEEEELi256ENS_10bfloat16_tEfNS_4arch4Sm80ELb0ELb1ELb1ELb0ELb1ELb0ELb1ELb0EEENS1_21CollectiveEpilogueFwdINS6_IJS8_SA_S9_EEENS6_IJNS7_ILi1EEESI_SI_EEESC_SE_Li256ELb0ELb1ELb0ELb0EEENS1_19SingleTileSchedulerILb0ELb0ELb1ELi128EEEEEEEEEvNT_6ParamsE:
	.zero		1944


//--------------------- .nv.constant0._ZN7cutlass13device_kernelIN5flash19enable_sm80_to_sm89INS1_16FlashAttnFwdSm80INS1_25CollectiveMainloopFwdSm80ILi8ELi1ELb1EN4cute5tupleIJNS5_1CILi128EEENS7_ILi48EEENS7_ILi256EEEEEELi256ENS_10bfloat16_tEfNS_4arch4Sm80ELb0ELb1ELb1ELb1ELb1ELb0ELb1ELb0EEENS1_21CollectiveEpilogueFwdINS6_IJS8_SA_S9_EEENS6_IJNS7_ILi1EEESI_SI_EEESC_SE_Li256ELb1ELb1ELb0ELb0EEENS1_19SingleTileSchedulerILb1ELb0ELb1ELi128EEEEEEEEEvNT_6ParamsE --------------------------
	.section	.nv.constant0._ZN7cutlass13device_kernelIN5flash19enable_sm80_to_sm89INS1_16FlashAttnFwdSm80INS1_25CollectiveMainloopFwdSm80ILi8ELi1ELb1EN4cute5tupleIJNS5_1CILi128EEENS7_ILi48EEENS7_ILi256EEEEEELi256ENS_10bfloat16_tEfNS_4arch4Sm80ELb0ELb1ELb1ELb1ELb1ELb0ELb1ELb0EEENS1_21CollectiveEpilogueFwdINS6_IJS8_SA_S9_EEENS6_IJNS7_ILi1EEESI_SI_EEESC_SE_Li256ELb1ELb1ELb0ELb0EEENS1_19SingleTileSchedulerILb1ELb0ELb1ELi128EEEEEEEEEvNT_6ParamsE,"a",@progbits
	.sectionflags	@""
	.align	4
.nv.constant0._ZN7cutlass13device_kernelIN5flash19enable_sm80_to_sm89INS1_16FlashAttnFwdSm80INS1_25CollectiveMainloopFwdSm80ILi8ELi1ELb1EN4cute5tupleIJNS5_1CILi128EEENS7_ILi48EEENS7_ILi256EEEEEELi256ENS_10bfloat16_tEfNS_4arch4Sm80ELb0ELb1ELb1ELb1ELb1ELb0ELb1ELb0EEENS1_21CollectiveEpilogueFwdINS6_IJS8_SA_S9_EEENS6_IJNS7_ILi1EEESI_SI_EEESC_SE_Li256ELb1ELb1ELb0ELb0EEENS1_19SingleTileSchedulerILb1ELb0ELb1ELi128EEEEEEEEEvNT_6ParamsE:
	.zero		1944


//--------------------- .nv.constant0._ZN7cutlass13device_kernelIN5flash19enable_sm80_to_sm89INS1_16FlashAttnFwdSm80INS1_25CollectiveMainloopFwdSm80ILi8ELi1ELb0EN4cute5tupleIJNS5_1CILi128EEENS7_ILi32EEENS7_ILi256EEEEEELi256ENS_10bfloat16_tEfNS_4arch4Sm80ELb0ELb1ELb1ELb1ELb1ELb1ELb1ELb0EEENS1_21CollectiveEpilogueFwdINS6_IJS8_SA_S9_EEENS6_IJNS7_ILi1EEESI_SI_EEESC_SE_Li256ELb1ELb1ELb0ELb0EEENS1_19SingleTileSchedulerILb1ELb0ELb1ELi128EEEEEEEEEvNT_6ParamsE --------------------------
	.section	.nv.constant0._ZN7cutlass13device_kernelIN5flash19enable_sm80_to_sm89INS1_16FlashAttnFwdSm80INS1_25CollectiveMainloopFwdSm80ILi8ELi1ELb0EN4cute5tupleIJNS5_1CILi128EEENS7_ILi32EEENS7_ILi256EEEEEELi256ENS_10bfloat16_tEfNS_4arch4Sm80ELb0ELb1ELb1ELb1ELb1ELb1ELb1ELb0EEENS1_21CollectiveEpilogueFwdINS6_IJS8_SA_S9_EEENS6_IJNS7_ILi1EEESI_SI_EEESC_SE_Li256ELb1ELb1ELb0ELb0EEENS1_19SingleTileSchedulerILb1ELb0ELb1ELi128EEEEEEEEEvNT_6ParamsE,"a",@progbits
	.sectionflags	@""
	.align	4
.nv.constant0._ZN7cutlass13device_kernelIN5flash19enable_sm80_to_sm89INS1_16FlashAttnFwdSm80INS1_25CollectiveMainloopFwdSm80ILi8ELi1ELb0EN4cute5tupleIJNS5_1CILi128EEENS7_ILi32EEENS7_ILi256EEEEEELi256ENS_10bfloat16_tEfNS_4arch4Sm80ELb0ELb1ELb1ELb1ELb1ELb1ELb1ELb0EEENS1_21CollectiveEpilogueFwdINS6_IJS8_SA_S9_EEENS6_IJNS7_ILi1EEESI_SI_EEESC_SE_Li256ELb1ELb1ELb0ELb0EEENS1_19SingleTileSchedulerILb1ELb0ELb1ELi128EEEEEEEEEvNT_6ParamsE:
	.zero		1944


//--------------------- .nv.constant0._ZN7cutlass13device_kernelIN5flash19enable_sm80_to_sm89INS1_16FlashAttnFwdSm80INS1_25CollectiveMainloopFwdSm80ILi8ELi1ELb1EN4cute5tupleIJNS5_1CILi128EEENS7_ILi64EEENS7_ILi256EEEEEELi256ENS_10bfloat16_tEfNS_4arch4Sm80ELb1ELb0ELb1ELb0ELb1ELb0ELb1ELb0EEENS1_21CollectiveEpilogueFwdINS6_IJS8_SA_S9_EEENS6_IJNS7_ILi1EEESI_SI_EEESC_SE_Li256ELb0ELb1ELb0ELb0EEENS1_30DynamicPersistentTileSchedulerILi256ELi256ELb0ELb1ELb0EEEEEEEEEvNT_6ParamsE --------------------------
	.section	.nv.constant0._ZN7cutlass13device_kernelIN5flash19enable_sm80_to_sm89INS1_16FlashAttnFwdSm80INS1_25CollectiveMainloopFwdSm80ILi8ELi1ELb1EN4cute5tupleIJNS5_1CILi128EEENS7_ILi64EEENS7_ILi256EEEEEELi256ENS_10bfloat16_tEfNS_4arch4Sm80ELb1ELb0ELb1ELb0ELb1ELb0ELb1ELb0EEENS1_21CollectiveEpilogueFwdINS6_IJS8_SA_S9_EEENS6_IJNS7_ILi1EEESI_SI_EEESC_SE_Li256ELb0ELb1ELb0ELb0EEENS1_30DynamicPersistentTileSchedulerILi256ELi256ELb0ELb1ELb0EEEEEEEEEvNT_6ParamsE,"a",@progbits
	.sectionflags	@""
	.align	4
.nv.constant0._ZN7cutlass13device_kernelIN5flash19enable_sm80_to_sm89INS1_16FlashAttnFwdSm80INS1_25CollectiveMainloopFwdSm80ILi8ELi1ELb1EN4cute5tupleIJNS5_1CILi128EEENS7_ILi64EEENS7_ILi256EEEEEELi256ENS_10bfloat16_tEfNS_4arch4Sm80ELb1ELb0ELb1ELb0ELb1ELb0ELb1ELb0EEENS1_21CollectiveEpilogueFwdINS6_IJS8_SA_S9_EEENS6_IJNS7_ILi1EEESI_SI_EEESC_SE_Li256ELb0ELb1ELb0ELb0EEENS1_30DynamicPersistentTileSchedulerILi256ELi256ELb0ELb1ELb0EEEEEEEEEvNT_6ParamsE:
	.zero		1960


//--------------------- .nv.constant0._ZN7cutlass13device_kernelIN5flash19enable_sm80_to_sm89INS1_16FlashAttnFwdSm80INS1_25CollectiveMainloopFwdSm80ILi8ELi1ELb1EN4cute5tupleIJNS5_1CILi128EEENS7_ILi64EEENS7_ILi256EEEEEELi256ENS_10bfloat16_tEfNS_4arch4Sm80ELb1ELb0ELb1ELb1ELb1ELb0ELb1ELb0EEENS1_21CollectiveEpilogueFwdINS6_IJS8_SA_S9_EEENS6_IJNS7_ILi1EEESI_SI_EEESC_SE_Li256ELb1ELb1ELb0ELb0EEENS1_19SingleTileSchedulerILb1ELb0ELb1ELi128EEEEEEEEEvNT_6ParamsE --------------------------
	.section	.nv.constant0._ZN7cutlass13device_kernelIN5flash19enable_sm80_to_sm89INS1_16FlashAttnFwdSm80INS1_25CollectiveMainloopFwdSm80ILi8ELi1ELb1EN4cute5tupleIJNS5_1CILi128EEENS7_ILi64EEENS7_ILi256EEEEEELi256ENS_10bfloat16_tEfNS_4arch4Sm80ELb1ELb0ELb1ELb1ELb1ELb0ELb1ELb0EEENS1_21CollectiveEpilogueFwdINS6_IJS8_SA_S9_EEENS6_IJNS7_ILi1EEESI_SI_EEESC_SE_Li256ELb1ELb1ELb0ELb0EEENS1_19SingleTileSchedulerILb1ELb0ELb1ELi128EEEEEEEEEvNT_6ParamsE,"a",@progbits
	.sectionflags	@""
	.align	4
.nv.constant0._ZN7cutlass13device_kernelIN5flash19enable_sm80_to_sm89INS1_16FlashAttnFwdSm80INS1_25CollectiveMainloopFwdSm80ILi8ELi1ELb1EN4cute5tupleIJNS5_1CILi128EEENS7_ILi64EEENS7_ILi256EEEEEELi256ENS_10bfloat16_tEfNS_4arch4Sm80ELb1ELb0ELb1ELb1ELb1ELb0ELb1ELb0EEENS1_21CollectiveEpilogueFwdINS6_IJS8_SA_S9_EEENS6_IJNS7_ILi1EEESI_SI_EEESC_SE_Li256ELb1ELb1ELb0ELb0EEENS1_19SingleTileSchedulerILb1ELb0ELb1ELi128EEEEEEEEEvNT_6ParamsE:
	.zero		1944


//--------------------- .nv.constant0._ZN7cutlass13device_kernelIN5flash19enable_sm80_to_sm89INS1_16FlashAttnFwdSm80INS1_25CollectiveMainloopFwdSm80ILi8ELi1ELb0EN4cute5tupleIJNS5_1CILi128EEENS7_ILi32EEENS7_ILi256EEEEEELi256ENS_10bfloat16_tEfNS_4arch4Sm80ELb1ELb0ELb1ELb1ELb1ELb1ELb1ELb0EEENS1_21CollectiveEpilogueFwdINS6_IJS8_SA_S9_EEENS6_IJNS7_ILi1EEESI_SI_EEESC_SE_Li256ELb1ELb1ELb0ELb0EEENS1_19SingleTileSchedulerILb1ELb0ELb1ELi128EEEEEEEEEvNT_6ParamsE --------------------------
	.section	.nv.constant0._ZN7cutlass13device_kernelIN5flash19enable_sm80_to_sm89INS1_16FlashAttnFwdSm80INS1_25CollectiveMainloopFwdSm80ILi8ELi1ELb0EN4cute5tupleIJNS5_1CILi128EEENS7_ILi32EEENS7_ILi256EEEEEELi256ENS_10bfloat16_tEfNS_4arch4Sm80ELb1ELb0ELb1ELb1ELb1ELb1ELb1ELb0EEENS1_21CollectiveEpilogueFwdINS6_IJS8_SA_S9_EEENS6_IJNS7_ILi1EEESI_SI_EEESC_SE_Li256ELb1ELb1ELb0ELb0EEENS1_19SingleTileSchedulerILb1ELb0ELb1ELi128EEEEEEEEEvNT_6ParamsE,"a",@progbits
	.sectionflags	@""
	.align	4
.nv.constant0._ZN7cutlass13device_kernelIN5flash19enable_sm80_to_sm89INS1_16FlashAttnFwdSm80INS1_25CollectiveMainloopFwdSm80ILi8ELi1ELb0EN4cute5tupleIJNS5_1CILi128EEENS7_ILi32EEENS7_ILi256EEEEEELi256ENS_10bfloat16_tEfNS_4arch4Sm80ELb1ELb0ELb1ELb1ELb1ELb1ELb1ELb0EEENS1_21CollectiveEpilogueFwdINS6_IJS8_SA_S9_EEENS6_IJNS7_ILi1EEESI_SI_EEESC_SE_Li256ELb1ELb1ELb0ELb0EEENS1_19SingleTileSchedulerILb1ELb0ELb1ELi128EEEEEEEEEvNT_6ParamsE:
	.zero		1944


//--------------------- .nv.constant0._ZN7cutlass13device_kernelIN5flash19enable_sm80_to_sm89INS1_16FlashAttnFwdSm80INS1_25CollectiveMainloopFwdSm80ILi8ELi1ELb0EN4cute5tupleIJNS5_1CILi128EEENS7_ILi96EEENS7_ILi256EEEEEELi256ENS_10bfloat16_tEfNS_4arch4Sm80ELb0ELb0ELb1ELb0ELb1ELb0ELb1ELb0EEENS1_21CollectiveEpilogueFwdINS6_IJS8_SA_S9_EEENS6_IJNS7_ILi1EEESI_SI_EEESC_SE_Li256ELb0ELb1ELb0ELb0EEENS1_19SingleTileSchedulerILb0ELb0ELb1ELi128EEEEEEEEEvNT_6ParamsE --------------------------
	.section	.nv.constant0._ZN7cutlass13device_kernelIN5flash19enable_sm80_to_sm89INS1_16FlashAttnFwdSm80INS1_25CollectiveMainloopFwdSm80ILi8ELi1ELb0EN4cute5tupleIJNS5_1CILi128EEENS7_ILi96EEENS7_ILi256EEEEEELi256ENS_10bfloat16_tEfNS_4arch4Sm80ELb0ELb0ELb1ELb0ELb1ELb0ELb1ELb0EEENS1_21CollectiveEpilogueFwdINS6_IJS8_SA_S9_EEENS6_IJNS7_ILi1EEESI_SI_EEESC_SE_Li256ELb0ELb1ELb0ELb0EEENS1_19SingleTileSchedulerILb0ELb0ELb1ELi128EEEEEEEEEvNT_6ParamsE,"a",@progbits
	.sectionflags	@""
	.align	4
.nv.constant0._ZN7cutlass13device_kernelIN5flash19enable_sm80_to_sm89INS1_16FlashAttnFwdSm80INS1_25CollectiveMainloopFwdSm80ILi8ELi1ELb0EN4cute5tupleIJNS5_1CILi128EEENS7_ILi96EEENS7_ILi256EEEEEELi256ENS_10bfloat16_tEfNS_4arch4Sm80ELb0ELb0ELb1ELb0ELb1ELb0ELb1ELb0EEENS1_21CollectiveEpilogueFwdINS6_IJS8_SA_S9_EEENS6_IJNS7_ILi1EEESI_SI_EEESC_SE_Li256ELb0ELb1ELb0ELb0EEENS1_19SingleTileSchedulerILb0ELb0ELb1ELi128EEEEEEEEEvNT_6ParamsE:
	.zero		1944


//--------------------- .nv.constant0._ZN7cutlass13device_kernelIN5flash19enable_sm80_to_sm89INS1_16FlashAttnFwdSm80INS1_25CollectiveMainloopFwdSm80ILi8ELi1ELb0EN4cute5tupleIJNS5_1CILi128EEENS7_ILi96EEENS7_ILi256EEEEEELi256ENS_10bfloat16_tEfNS_4arch4Sm80ELb0ELb0ELb1ELb1ELb1ELb0ELb1ELb0EEENS1_21CollectiveEpilogueFwdINS6_IJS8_SA_S9_EEENS6_IJNS7_ILi1EEESI_SI_EEESC_SE_Li256ELb1ELb1ELb0ELb0EEENS1_19SingleTileSchedulerILb1ELb0ELb1ELi128EEEEEEEEEvNT_6ParamsE --------------------------
	.section	.nv.constant0._ZN7cutlass13device_kernelIN5flash19enable_sm80_to_sm89INS1_16FlashAttnFwdSm80INS1_25CollectiveMainloopFwdSm80ILi8ELi1ELb0EN4cute5tupleIJNS5_1CILi128EEENS7_ILi96EEENS7_ILi256EEEEEELi256ENS_10bfloat16_tEfNS_4arch4Sm80ELb0ELb0ELb1ELb1ELb1ELb0ELb1ELb0EEENS1_21CollectiveEpilogueFwdINS6_IJS8_SA_S9_EEENS6_IJNS7_ILi1EEESI_SI_EEESC_SE_Li256ELb1ELb1ELb0ELb0EEENS1_19SingleTileSchedulerILb1ELb0ELb1ELi128EEEEEEEEEvNT_6ParamsE,"a",@progbits
	.sectionflags	@""
	.align	4
.nv.constant0._ZN7cutlass13device_kernelIN5flash19enable_sm80_to_sm89INS1_16FlashAttnFwdSm80INS1_25CollectiveMainloopFwdSm80ILi8ELi1ELb0EN4cute5tupleIJNS5_1CILi128EEENS7_ILi96EEENS7_ILi256EEEEEELi256ENS_10bfloat16_tEfNS_4arch4Sm80ELb0ELb0ELb1ELb1ELb1ELb0ELb1ELb0EEENS1_21CollectiveEpilogueFwdINS6_IJS8_SA_S9_EEENS6_IJNS7_ILi1EEESI_SI_EEESC_SE_Li256ELb1ELb1ELb0ELb0EEENS1_19SingleTileSchedulerILb1ELb0ELb1ELi128EEEEEEEEEvNT_6ParamsE:
	.zero		1944


//--------------------- .nv.constant0._ZN7cutlass13device_kernelIN5flash19enable_sm80_to_sm89INS1_16FlashAttnFwdSm80INS1_25CollectiveMainloopFwdSm80ILi8ELi1ELb0EN4cute5tupleIJNS5_1CILi128EEENS7_ILi48EEENS7_ILi256EEEEEELi256ENS_10bfloat16_tEfNS_4arch4Sm80ELb0ELb0ELb1ELb1ELb1ELb1ELb1ELb0EEENS1_21CollectiveEpilogueFwdINS6_IJS8_SA_S9_EEENS6_IJNS7_ILi1EEESI_SI_EEESC_SE_Li256ELb1ELb1ELb0ELb0EEENS1_19SingleTileSchedulerILb1ELb0ELb1ELi128EEEEEEEEEvNT_6ParamsE --------------------------
	.section	.nv.constant0._ZN7cutlass13device_kernelIN5flash19enable_sm80_to_sm89INS1_16FlashAttnFwdSm80INS1_25CollectiveMainloopFwdSm80ILi8ELi1ELb0EN4cute5tupleIJNS5_1CILi128EEENS7_ILi48EEENS7_ILi256EEEEEELi256ENS_10bfloat16_tEfNS_4arch4Sm80ELb0ELb0ELb1ELb1ELb1ELb1ELb1ELb0EEENS1_21CollectiveEpilogueFwdINS6_IJS8_SA_S9_EEENS6_IJNS7_ILi1EEESI_SI_EEESC_SE_Li256ELb1ELb1ELb0ELb0EEENS1_19SingleTileSchedulerILb1ELb0ELb1ELi128EEEEEEEEEvNT_6ParamsE,"a",@progbits
	.sectionflags	@""
	.align	4
.nv.constant0._ZN7cutlass13device_kernelIN5flash19enable_sm80_to_sm89INS1_16FlashAttnFwdSm80INS1_25CollectiveMainloopFwdSm80ILi8ELi1ELb0EN4cute5tupleIJNS5_1CILi128EEENS7_ILi48EEENS7_ILi256EEEEEELi256ENS_10bfloat16_tEfNS_4arch4Sm80ELb0ELb0ELb1ELb1ELb1ELb1ELb1ELb0EEENS1_21CollectiveEpilogueFwdINS6_IJS8_SA_S9_EEENS6_IJNS7_ILi1EEESI_SI_EEESC_SE_Li256ELb1ELb1ELb0ELb0EEENS1_19SingleTileSchedulerILb1ELb0ELb1ELi128EEEEEEEEEvNT_6ParamsE:
	.zero		1944


//--------------------- .nv.constant0._ZN7cutlass13device_kernelIN5flash19enable_sm80_to_sm89INS1_16FlashAttnFwdSm80INS1_25CollectiveMainloopFwdSm80ILi8ELi1ELb0EN4cute5tupleIJNS5_1CILi128EEENS7_ILi64EEENS7_ILi256EEEEEELi256ENS_10bfloat16_tEfNS_4arch4Sm80ELb0ELb1ELb1ELb0ELb1ELb0ELb1ELb0EEENS1_21CollectiveEpilogueFwdINS6_IJS8_SA_S9_EEENS6_IJNS7_ILi1EEESI_SI_EEESC_SE_Li256ELb0ELb1ELb0ELb0EEENS1_19SingleTileSchedulerILb0ELb0ELb1ELi128EEEEEEEEEvNT_6ParamsE --------------------------
	.section	.nv.constant0._ZN7cutlass13device_kernelIN5flash19enable_sm80_to_sm89INS1_16FlashAttnFwdSm80INS1_25CollectiveMainloopFwdSm80ILi8ELi1ELb0EN4cute5tupleIJNS5_1CILi128EEENS7_ILi64EEENS7_ILi256EEEEEELi256ENS_10bfloat16_tEfNS_4arch4Sm80ELb0ELb1ELb1ELb0ELb1ELb0ELb1ELb0EEENS1_21CollectiveEpilogueFwdINS6_IJS8_SA_S9_EEENS6_IJNS7_ILi1EEESI_SI_EEESC_SE_Li256ELb0ELb1ELb0ELb0EEENS1_19SingleTileSchedulerILb0ELb0ELb1ELi128EEEEEEEEEvNT_6ParamsE,"a",@progbits
	.sectionflags	@""
	.align	4
.nv.constant0._ZN7cutlass13device_kernelIN5flash19enable_sm80_to_sm89INS1_16FlashAttnFwdSm80INS1_25CollectiveMainloopFwdSm80ILi8ELi1ELb0EN4cute5tupleIJNS5_1CILi128EEENS7_ILi64EEENS7_ILi256EEEEEELi256ENS_10bfloat16_tEfNS_4arch4Sm80ELb0ELb1ELb1ELb0ELb1ELb0ELb1ELb0EEENS1_21CollectiveEpilogueFwdINS6_IJS8_SA_S9_EEENS6_IJNS7_ILi1EEESI_SI_EEESC_SE_Li256ELb0ELb1ELb0ELb0EEENS1_19SingleTileSchedulerILb0ELb0ELb1ELi128EEEEEEEEEvNT_6ParamsE:
	.zero		1944


//--------------------- .nv.constant0._ZN7cutlass13device_kernelIN5flash19enable_sm80_to_sm89INS1_16FlashAttnFwdSm80INS1_25CollectiveMainloopFwdSm80ILi8ELi1ELb0EN4cute5tupleIJNS5_1CILi128EEENS7_ILi64EEENS7_ILi256EEEEEELi256ENS_10bfloat16_tEfNS_4arch4Sm80ELb0ELb1ELb1ELb1ELb1ELb0ELb1ELb0EEENS1_21CollectiveEpilogueFwdINS6_IJS8_SA_S9_EEENS6_IJNS7_ILi1EEESI_SI_EEESC_SE_Li256ELb1ELb1ELb0ELb0EEENS1_19SingleTileSchedulerILb1ELb0ELb1ELi128EEEEEEEEEvNT_6ParamsE --------------------------
	.section	.nv.constant0._ZN7cutlass13device_kernelIN5flash19enable_sm80_to_sm89INS1_16FlashAttnFwdSm80INS1_25CollectiveMainloopFwdSm80ILi8ELi1ELb0EN4cute5tupleIJNS5_1CILi128EEENS7_ILi64EEENS7_ILi256EEEEEELi256ENS_10bfloat16_tEfNS_4arch4Sm80ELb0ELb1ELb1ELb1ELb1ELb0ELb1ELb0EEENS1_21CollectiveEpilogueFwdINS6_IJS8_SA_S9_EEENS6_IJNS7_ILi1EEESI_SI_EEESC_SE_Li256ELb1ELb1ELb0ELb0EEENS1_19SingleTileSchedulerILb1ELb0ELb1ELi128EEEEEEEEEvNT_6ParamsE,"a",@progbits
	.sectionflags	@""
	.align	4
.nv.constant0._ZN7cutlass13device_kernelIN5flash19enable_sm80_to_sm89INS1_16FlashAttnFwdSm80INS1_25CollectiveMainloopFwdSm80ILi8ELi1ELb0EN4cute5tupleIJNS5_1CILi128EEENS7_ILi64EEENS7_ILi256EEEEEELi256ENS_10bfloat16_tEfNS_4arch4Sm80ELb0ELb1ELb1ELb1ELb1ELb0ELb1ELb0EEENS1_21CollectiveEpilogueFwdINS6_IJS8_SA_S9_EEENS6_IJNS7_ILi1EEESI_SI_EEESC_SE_Li256ELb1ELb1ELb0ELb0EEENS1_19SingleTileSchedulerILb1ELb0ELb1ELi128EEEEEEEEEvNT_6ParamsE:
	.zero		1944


//--------------------- .nv.constant0._ZN7cutlass13device_kernelIN5flash19enable_sm80_to_sm89INS1_16FlashAttnFwdSm80INS1_25CollectiveMainloopFwdSm80ILi8ELi1ELb0EN4cute5tupleIJNS5_1CILi128EEENS7_ILi48EEENS7_ILi256EEEEEELi256ENS_10bfloat16_tEfNS_4arch4Sm80ELb0ELb1ELb1ELb1ELb1ELb1ELb1ELb0EEENS1_21CollectiveEpilogueFwdINS6_IJS8_SA_S9_EEENS6_IJNS7_ILi1EEESI_SI_EEESC_SE_Li256ELb1ELb1ELb0ELb0EEENS1_19SingleTileSchedulerILb1ELb0ELb1ELi128EEEEEEEEEvNT_6ParamsE --------------------------
	.section	.nv.constant0._ZN7cutlass13device_kernelIN5flash19enable_sm80_to_sm89INS1_16FlashAttnFwdSm80INS1_25CollectiveMainloopFwdSm80ILi8ELi1ELb0EN4cute5tupleIJNS5_1CILi128EEENS7_ILi48EEENS7_ILi256EEEEEELi256ENS_10bfloat16_tEfNS_4arch4Sm80ELb0ELb1ELb1ELb1ELb1ELb1ELb1ELb0EEENS1_21CollectiveEpilogueFwdINS6_IJS8_SA_S9_EEENS6_IJNS7_ILi1EEESI_SI_EEESC_SE_Li256ELb1ELb1ELb0ELb0EEENS1_19SingleTileSchedulerILb1ELb0ELb1ELi128EEEEEEEEEvNT_6ParamsE,"a",@progbits
	.sectionflags	@""
	.align	4
.nv.constant0._ZN7cutlass13device_kernelIN5flash19enable_sm80_to_sm89INS1_16FlashAttnFwdSm80INS1_25CollectiveMainloopFwdSm80ILi8ELi1ELb0EN4cute5tupleIJNS5_1CILi128EEENS7_ILi48EEENS7_ILi256EEEEEELi256ENS_10bfloat16_tEfNS_4arch4Sm80ELb0ELb1ELb1ELb1ELb1ELb1ELb1ELb0EEENS1_21CollectiveEpilogueFwdINS6_IJS8_SA_S9_EEENS6_IJNS7_ILi1EEESI_SI_EEESC_SE_Li256ELb1ELb1ELb0ELb0EEENS1_19SingleTileSchedulerILb1ELb0ELb1ELi128EEEEEEEEEvNT_6ParamsE:
	.zero		1944


//--------------------- .nv.constant0._ZN7cutlass13device_kernelIN5flash19enable_sm80_to_sm89INS1_16FlashAttnFwdSm80INS1_25CollectiveMainloopFwdSm80ILi8ELi1ELb0EN4cute5tupleIJNS5_1CILi128EEENS7_ILi96EEENS7_ILi256EEEEEELi256ENS_10bfloat16_tEfNS_4arch4Sm80ELb1ELb0ELb1ELb0ELb1ELb0ELb1ELb0EEENS1_21CollectiveEpilogueFwdINS6_IJS8_SA_S9_EEENS6_IJNS7_ILi1EEESI_SI_EEESC_SE_Li256ELb0ELb1ELb0ELb0EEENS1_30DynamicPersistentTileSchedulerILi256ELi256ELb0ELb1ELb0EEEEEEEEEvNT_6ParamsE --------------------------
	.section	.nv.constant0._ZN7cutlass13device_kernelIN5flash19enable_sm80_to_sm89INS1_16FlashAttnFwdSm80INS1_25CollectiveMainloopFwdSm80ILi8ELi1ELb0EN4cute5tupleIJNS5_1CILi128EEENS7_ILi96EEENS7_ILi256EEEEEELi256ENS_10bfloat16_tEfNS_4arch4Sm80ELb1ELb0ELb1ELb0ELb1ELb0ELb1ELb0EEENS1_21CollectiveEpilogueFwdINS6_IJS8_SA_S9_EEENS6_IJNS7_ILi1EEESI_SI_EEESC_SE_Li256ELb0ELb1ELb0ELb0EEENS1_30DynamicPersistentTileSchedulerILi256ELi256ELb0ELb1ELb0EEEEEEEEEvNT_6ParamsE,"a",@progbits
	.sectionflags	@""
	.align	4
.nv.constant0._ZN7cutlass13device_kernelIN5flash19enable_sm80_to_sm89INS1_16FlashAttnFwdSm80INS1_25CollectiveMainloopFwdSm80ILi8ELi1ELb0EN4cute5tupleIJNS5_1CILi128EEENS7_ILi96EEENS7_ILi256EEEEEELi256ENS_10bfloat16_tEfNS_4arch4Sm80ELb1ELb0ELb1ELb0ELb1ELb0ELb1ELb0EEENS1_21CollectiveEpilogueFwdINS6_IJS8_SA_S9_EEENS6_IJNS7_ILi1EEESI_SI_EEESC_SE_Li256ELb0ELb1ELb0ELb0EEENS1_30DynamicPersistentTileSchedulerILi256ELi256ELb0ELb1ELb0EEEEEEEEEvNT_6ParamsE:
	.zero		1960


//--------------------- .nv.constant0._ZN7cutlass13device_kernelIN5flash19enable_sm80_to_sm89INS1_16FlashAttnFwdSm80INS1_25CollectiveMainloopFwdSm80ILi8ELi1ELb0EN4cute5tupleIJNS5_1CILi128EEENS7_ILi96EEENS7_ILi256EEEEEELi256ENS_10bfloat16_tEfNS_4arch4Sm80ELb1ELb0ELb1ELb1ELb1ELb0ELb1ELb0EEENS1_21CollectiveEpilogueFwdINS6_IJS8_SA_S9_EEENS6_IJNS7_ILi1EEESI_SI_EEESC_SE_Li256ELb1ELb1ELb0ELb0EEENS1_19SingleTileSchedulerILb1ELb0ELb1ELi128EEEEEEEEEvNT_6ParamsE --------------------------
	.section	.nv.constant0._ZN7cutlass13device_kernelIN5flash19enable_sm80_to_sm89INS1_16FlashAttnFwdSm80INS1_25CollectiveMainloopFwdSm80ILi8ELi1ELb0EN4cute5tupleIJNS5_1CILi128EEENS7_ILi96EEENS7_ILi256EEEEEELi256ENS_10bfloat16_tEfNS_4arch4Sm80ELb1ELb0ELb1ELb1ELb1ELb0ELb1ELb0EEENS1_21CollectiveEpilogueFwdINS6_IJS8_SA_S9_EEENS6_IJNS7_ILi1EEESI_SI_EEESC_SE_Li256ELb1ELb1ELb0ELb0EEENS1_19SingleTileSchedulerILb1ELb0ELb1ELi128EEEEEEEEEvNT_6ParamsE,"a",@progbits
	.sectionflags	@""
	.align	4
.nv.constant0._ZN7cutlass13device_kernelIN5flash19enable_sm80_to_sm89INS1_16FlashAttnFwdSm80INS1_25CollectiveMainloopFwdSm80ILi8ELi1ELb0EN4cute5tupleIJNS5_1CILi128EEENS7_ILi96EEENS7_ILi256EEEEEELi256ENS_10bfloat16_tEfNS_4arch4Sm80ELb1ELb0ELb1ELb1ELb1ELb0ELb1ELb0EEENS1_21CollectiveEpilogueFwdINS6_IJS8_SA_S9_EEENS6_IJNS7_ILi1EEESI_SI_EEESC_SE_Li256ELb1ELb1ELb0ELb0EEENS1_19SingleTileSchedulerILb1ELb0ELb1ELi128EEEEEEEEEvNT_6ParamsE:
	.zero		1944


//--------------------- .nv.constant0._ZN7cutlass13device_kernelIN5flash19enable_sm80_to_sm89INS1_16FlashAttnFwdSm80INS1_25CollectiveMainloopFwdSm80ILi8ELi1ELb0EN4cute5tupleIJNS5_1CILi128EEENS7_ILi48EEENS7_ILi256EEEEEELi256ENS_10bfloat16_tEfNS_4arch4Sm80ELb1ELb0ELb1ELb1ELb1ELb1ELb1ELb0EEENS1_21CollectiveEpilogueFwdINS6_IJS8_SA_S9_EEENS6_IJNS7_ILi1EEESI_SI_EEESC_SE_Li256ELb1ELb1ELb0ELb0EEENS1_19SingleTileSchedulerILb1ELb0ELb1ELi128EEEEEEEEEvNT_6ParamsE --------------------------
	.section	.nv.constant0._ZN7cutlass13device_kernelIN5flash19enable_sm80_to_sm89INS1_16FlashAttnFwdSm80INS1_25CollectiveMainloopFwdSm80ILi8ELi1ELb0EN4cute5tupleIJNS5_1CILi128EEENS7_ILi48EEENS7_ILi256EEEEEELi256ENS_10bfloat16_tEfNS_4arch4Sm80ELb1ELb0ELb1ELb1ELb1ELb1ELb1ELb0EEENS1_21CollectiveEpilogueFwdINS6_IJS8_SA_S9_EEENS6_IJNS7_ILi1EEESI_SI_EEESC_SE_Li256ELb1ELb1ELb0ELb0EEENS1_19SingleTileSchedulerILb1ELb0ELb1ELi128EEEEEEEEEvNT_6ParamsE,"a",@progbits
	.sectionflags	@""
	.align	4
.nv.constant0._ZN7cutlass13device_kernelIN5flash19enable_sm80_to_sm89INS1_16FlashAttnFwdSm80INS1_25CollectiveMainloopFwdSm80ILi8ELi1ELb0EN4cute5tupleIJNS5_1CILi128EEENS7_ILi48EEENS7_ILi256EEEEEELi256ENS_10bfloat16_tEfNS_4arch4Sm80ELb1ELb0ELb1ELb1ELb1ELb1ELb1ELb0EEENS1_21CollectiveEpilogueFwdINS6_IJS8_SA_S9_EEENS6_IJNS7_ILi1EEESI_SI_EEESC_SE_Li256ELb1ELb1ELb0ELb0EEENS1_19SingleTileSchedulerILb1ELb0ELb1ELi128EEEEEEEEEvNT_6ParamsE:
	.zero		1944


//--------------------- .nv.constant0._ZN7cutlass13device_kernelIN5flash19enable_sm80_to_sm89INS1_16FlashAttnFwdSm80INS1_25CollectiveMainloopFwdSm80ILi8ELi1ELb1EN4cute5tupleIJNS5_1CILi128EEENS7_ILi64EEENS7_ILi256EEEEEELi256ENS_10bfloat16_tEfNS_4arch4Sm80ELb0ELb0ELb0ELb0ELb1ELb0ELb1ELb0EEENS1_21CollectiveEpilogueFwdINS6_IJS8_SA_S9_EEENS6_IJNS7_ILi1EEESI_SI_EEESC_SE_Li256ELb0ELb1ELb0ELb0EEENS1_19SingleTileSchedulerILb0ELb0ELb1ELi128EEEEEEEEEvNT_6ParamsE --------------------------
	.section	.nv.constant0._ZN7cutlass13device_kernelIN5flash19enable_sm80_to_sm89INS1_16FlashAttnFwdSm80INS1_25CollectiveMainloopFwdSm80ILi8ELi1ELb1EN4cute5tupleIJNS5_1CILi128EEENS7_ILi64EEENS7_ILi256EEEEEELi256ENS_10bfloat16_tEfNS_4arch4Sm80ELb0ELb0ELb0ELb0ELb1ELb0ELb1ELb0EEENS1_21CollectiveEpilogueFwdINS6_IJS8_SA_S9_EEENS6_IJNS7_ILi1EEESI_SI_EEESC_SE_Li256ELb0ELb1ELb0ELb0EEENS1_19SingleTileSchedulerILb0ELb0ELb1ELi128EEEEEEEEEvNT_6ParamsE,"a",@progbits
	.sectionflags	@""
	.align	4
.nv.constant0._ZN7cutlass13device_kernelIN5flash19enable_sm80_to_sm89INS1_16FlashAttnFwdSm80INS1_25CollectiveMainloopFwdSm80ILi8ELi1ELb1EN4cute5tupleIJNS5_1CILi128EEENS7_ILi64EEENS7_ILi256EEEEEELi256ENS_10bfloat16_tEfNS_4arch4Sm80ELb0ELb0ELb0ELb0ELb1ELb0ELb1ELb0EEENS1_21CollectiveEpilogueFwdINS6_IJS8_SA_S9_EEENS6_IJNS7_ILi1EEESI_SI_EEESC_SE_Li256ELb0ELb1ELb0ELb0EEENS1_19SingleTileSchedulerILb0ELb0ELb1ELi128EEEEEEEEEvNT_6ParamsE:
	.zero		1944


//--------------------- .nv.constant0._ZN7cutlass13device_kernelIN5flash19enable_sm80_to_sm89INS1_16FlashAttnFwdSm80INS1_25CollectiveMainloopFwdSm80ILi8ELi1ELb1EN4cute5tupleIJNS5_1CILi128EEENS7_ILi64EEENS7_ILi256EEEEEELi256ENS_10bfloat16_tEfNS_4arch4Sm80ELb0ELb0ELb0ELb1ELb1ELb0ELb1ELb0EEENS1_21CollectiveEpilogueFwdINS6_IJS8_SA_S9_EEENS6_IJNS7_ILi1EEESI_SI_EEESC_SE_Li256ELb1ELb1ELb0ELb0EEENS1_19SingleTileSchedulerILb1ELb0ELb1ELi128EEEEEEEEEvNT_6ParamsE --------------------------
	.section	.nv.constant0._ZN7cutlass13device_kernelIN5flash19enable_sm80_to_sm89INS1_16FlashAttnFwdSm80INS1_25CollectiveMainloopFwdSm80ILi8ELi1ELb1EN4cute5tupleIJNS5_1CILi128EEENS7_ILi64EEENS7_ILi256EEEEEELi256ENS_10bfloat16_tEfNS_4arch4Sm80ELb0ELb0ELb0ELb1ELb1ELb0ELb1ELb0EEENS1_21CollectiveEpilogueFwdINS6_IJS8_SA_S9_EEENS6_IJNS7_ILi1EEESI_SI_EEESC_SE_Li256ELb1ELb1ELb0ELb0EEENS1_19SingleTileSchedulerILb1ELb0ELb1ELi128EEEEEEEEEvNT_6ParamsE,"a",@progbits
	.sectionflags	@""
	.align	4
.nv.constant0._ZN7cutlass13device_kernelIN5flash19enable_sm80_to_sm89INS1_16FlashAttnFwdSm80INS1_25CollectiveMainloopFwdSm80ILi8ELi1ELb1EN4cute5tupleIJNS5_1CILi128EEENS7_ILi64EEENS7_ILi256EEEEEELi256ENS_10bfloat16_tEfNS_4arch4Sm80ELb0ELb0ELb0ELb1ELb1ELb0ELb1ELb0EEENS1_21CollectiveEpilogueFwdINS6_IJS8_SA_S9_EEENS6_IJNS7_ILi1EEESI_SI_EEESC_SE_Li256ELb1ELb1ELb0ELb0EEENS1_19SingleTileSchedulerILb1ELb0ELb1ELi128EEEEEEEEEvNT_6ParamsE:
	.zero		1944


//--------------------- .nv.constant0._ZN7cutlass13device_kernelIN5flash19enable_sm80_to_sm89INS1_16FlashAttnFwdSm80INS1_25CollectiveMainloopFwdSm80ILi8ELi1ELb0EN4cute5tupleIJNS5_1CILi128EEENS7_ILi32EEENS7_ILi256EEEEEELi256ENS_10bfloat16_tEfNS_4arch4Sm80ELb0ELb0ELb0ELb1ELb1ELb1ELb1ELb0EEENS1_21CollectiveEpilogueFwdINS6_IJS8_SA_S9_EEENS6_IJNS7_ILi1EEESI_SI_EEESC_SE_Li256ELb1ELb1ELb0ELb0EEENS1_19SingleTileSchedulerILb1ELb0ELb1ELi128EEEEEEEEEvNT_6ParamsE --------------------------
	.section	.nv.constant0._ZN7cutlass13device_kernelIN5flash19enable_sm80_to_sm89INS1_16FlashAttnFwdSm80INS1_25CollectiveMainloopFwdSm80ILi8ELi1ELb0EN4cute5tupleIJNS5_1CILi128EEENS7_ILi32EEENS7_ILi256EEEEEELi256ENS_10bfloat16_tEfNS_4arch4Sm80ELb0ELb0ELb0ELb1ELb1ELb1ELb1ELb0EEENS1_21CollectiveEpilogueFwdINS6_IJS8_SA_S9_EEENS6_IJNS7_ILi1EEESI_SI_EEESC_SE_Li256ELb1ELb1ELb0ELb0EEENS1_19SingleTileSchedulerILb1ELb0ELb1ELi128EEEEEEEEEvNT_6ParamsE,"a",@progbits
	.sectionflags	@""
	.align	4
.nv.constant0._ZN7cutlass13device_kernelIN5flash19enable_sm80_to_sm89INS1_16FlashAttnFwdSm80INS1_25CollectiveMainloopFwdSm80ILi8ELi1ELb0EN4cute5tupleIJNS5_1CILi128EEENS7_ILi32EEENS7_ILi256EEEEEELi256ENS_10bfloat16_tEfNS_4arch4Sm80ELb0ELb0ELb0ELb1ELb1ELb1ELb1ELb0EEENS1_21CollectiveEpilogueFwdINS6_IJS8_SA_S9_EEENS6_IJNS7_ILi1EEESI_SI_EEESC_SE_Li256ELb1ELb1ELb0ELb0EEENS1_19SingleTileSchedulerILb1ELb0ELb1ELi128EEEEEEEEEvNT_6ParamsE:
	.zero		1944


//--------------------- .nv.constant0._ZN7cutlass13device_kernelIN5flash19enable_sm80_to_sm89INS1_16FlashAttnFwdSm80INS1_25CollectiveMainloopFwdSm80ILi8ELi1ELb1EN4cute5tupleIJNS5_1CILi128EEENS7_ILi48EEENS7_ILi256EEEEEELi256ENS_10bfloat16_tEfNS_4arch4Sm80ELb0ELb1ELb0ELb0ELb1ELb0ELb1ELb0EEENS1_21CollectiveEpilogueFwdINS6_IJS8_SA_S9_EEENS6_IJNS7_ILi1EEESI_SI_EEESC_SE_Li256ELb0ELb1ELb0ELb0EEENS1_19SingleTileSchedulerILb0ELb0ELb1ELi128EEEEEEEEEvNT_6ParamsE --------------------------
	.section	.nv.constant0._ZN7cutlass13device_kernelIN5flash19enable_sm80_to_sm89INS1_16FlashAttnFwdSm80INS1_25CollectiveMainloopFwdSm80ILi8ELi1ELb1EN4cute5tupleIJNS5_1CILi128EEENS7_ILi48EEENS7_ILi256EEEEEELi256ENS_10bfloat16_tEfNS_4arch4Sm80ELb0ELb1ELb0ELb0ELb1ELb0ELb1ELb0EEENS1_21CollectiveEpilogueFwdINS6_IJS8_SA_S9_EEENS6_IJNS7_ILi1EEESI_SI_EEESC_SE_Li256ELb0ELb1ELb0ELb0EEENS1_19SingleTileSchedulerILb0ELb0ELb1ELi128EEEEEEEEEvNT_6ParamsE,"a",@progbits
	.sectionflags	@""
	.align	4
.nv.constant0._ZN7cutlass13device_kernelIN5flash19enable_sm80_to_sm89INS1_16FlashAttnFwdSm80INS1_25CollectiveMainloopFwdSm80ILi8ELi1ELb1EN4cute5tupleIJNS5_1CILi128EEENS7_ILi48EEENS7_ILi256EEEEEELi256ENS_10bfloat16_tEfNS_4arch4Sm80ELb0ELb1ELb0ELb0ELb1ELb0ELb1ELb0EEENS1_21CollectiveEpilogueFwdINS6_IJS8_SA_S9_EEENS6_IJNS7_ILi1EEESI_SI_EEESC_SE_Li256ELb0ELb1ELb0ELb0EEENS1_19SingleTileSchedulerILb0ELb0ELb1ELi128EEEEEEEEEvNT_6ParamsE:
	.zero		1944


//--------------------- .nv.constant0._ZN7cutlass13device_kernelIN5flash19enable_sm80_to_sm89INS1_16FlashAttnFwdSm80INS1_25CollectiveMainloopFwdSm80ILi8ELi1ELb1EN4cute5tupleIJNS5_1CILi128EEENS7_ILi48EEENS7_ILi256EEEEEELi256ENS_10bfloat16_tEfNS_4arch4Sm80ELb0ELb1ELb0ELb1ELb1ELb0ELb1ELb0EEENS1_21CollectiveEpilogueFwdINS6_IJS8_SA_S9_EEENS6_IJNS7_ILi1EEESI_SI_EEESC_SE_Li256ELb1ELb1ELb0ELb0EEENS1_19SingleTileSchedulerILb1ELb0ELb1ELi128EEEEEEEEEvNT_6ParamsE --------------------------
	.section	.nv.constant0._ZN7cutlass13device_kernelIN5flash19enable_sm80_to_sm89INS1_16FlashAttnFwdSm80INS1_25CollectiveMainloopFwdSm80ILi8ELi1ELb1EN4cute5tupleIJNS5_1CILi128EEENS7_ILi48EEENS7_ILi256EEEEEELi256ENS_10bfloat16_tEfNS_4arch4Sm80ELb0ELb1ELb0ELb1ELb1ELb0ELb1ELb0EEENS1_21CollectiveEpilogueFwdINS6_IJS8_SA_S9_EEENS6_IJNS7_ILi1EEESI_SI_EEESC_SE_Li256ELb1ELb1ELb0ELb0EEENS1_19SingleTileSchedulerILb1ELb0ELb1ELi128EEEEEEEEEvNT_6ParamsE,"a",@progbits
	.sectionflags	@""
	.align	4
.nv.constant0._ZN7cutlass13device_kernelIN5flash19enable_sm80_to_sm89INS1_16FlashAttnFwdSm80INS1_25CollectiveMainloopFwdSm80ILi8ELi1ELb1EN4cute5tupleIJNS5_1CILi128EEENS7_ILi48EEENS7_ILi256EEEEEELi256ENS_10bfloat16_tEfNS_4arch4Sm80ELb0ELb1ELb0ELb1ELb1ELb0ELb1ELb0EEENS1_21CollectiveEpilogueFwdINS6_IJS8_SA_S9_EEENS6_IJNS7_ILi1EEESI_SI_EEESC_SE_Li256ELb1ELb1ELb0ELb0EEENS1_19SingleTileSchedulerILb1ELb0ELb1ELi128EEEEEEEEEvNT_6ParamsE:
	.zero		1944


//--------------------- .nv.constant0._ZN7cutlass13device_kernelIN5flash19enable_sm80_to_sm89INS1_16FlashAttnFwdSm80INS1_25CollectiveMainloopFwdSm80ILi8ELi1ELb0EN4cute5tupleIJNS5_1CILi128EEENS7_ILi32EEENS7_ILi256EEEEEELi256ENS_10bfloat16_tEfNS_4arch4Sm80ELb0ELb1ELb0ELb1ELb1ELb1ELb1ELb0EEENS1_21CollectiveEpilogueFwdINS6_IJS8_SA_S9_EEENS6_IJNS7_ILi1EEESI_SI_EEESC_SE_Li256ELb1ELb1ELb0ELb0EEENS1_19SingleTileSchedulerILb1ELb0ELb1ELi128EEEEEEEEEvNT_6ParamsE --------------------------
	.section	.nv.constant0._ZN7cutlass13device_kernelIN5flash19enable_sm80_to_sm89INS1_16FlashAttnFwdSm80INS1_25CollectiveMainloopFwdSm80ILi8ELi1ELb0EN4cute5tupleIJNS5_1CILi128EEENS7_ILi32EEENS7_ILi256EEEEEELi256ENS_10bfloat16_tEfNS_4arch4Sm80ELb0ELb1ELb0ELb1ELb1ELb1ELb1ELb0EEENS1_21CollectiveEpilogueFwdINS6_IJS8_SA_S9_EEENS6_IJNS7_ILi1EEESI_SI_EEESC_SE_Li256ELb1ELb1ELb0ELb0EEENS1_19SingleTileSchedulerILb1ELb0ELb1ELi128EEEEEEEEEvNT_6ParamsE,"a",@progbits
	.sectionflags	@""
	.align	4
.nv.constant0._ZN7cutlass13device_kernelIN5flash19enable_sm80_to_sm89INS1_16FlashAttnFwdSm80INS1_25CollectiveMainloopFwdSm80ILi8ELi1ELb0EN4cute5tupleIJNS5_1CILi128EEENS7_ILi32EEENS7_ILi256EEEEEELi256ENS_10bfloat16_tEfNS_4arch4Sm80ELb0ELb1ELb0ELb1ELb1ELb1ELb1ELb0EEENS1_21CollectiveEpilogueFwdINS6_IJS8_SA_S9_EEENS6_IJNS7_ILi1EEESI_SI_EEESC_SE_Li256ELb1ELb1ELb0ELb0EEENS1_19SingleTileSchedulerILb1ELb0ELb1ELi128EEEEEEEEEvNT_6ParamsE:
	.zero		1944


//--------------------- .nv.constant0._ZN7cutlass13device_kernelIN5flash19enable_sm80_to_sm89INS1_16FlashAttnFwdSm80INS1_25CollectiveMainloopFwdSm80ILi8ELi1ELb1EN4cute5tupleIJNS5_1CILi128EEENS7_ILi64EEENS7_ILi256EEEEEELi256ENS_10bfloat16_tEfNS_4arch4Sm80ELb1ELb0ELb0ELb0ELb1ELb0ELb1ELb0EEENS1_21CollectiveEpilogueFwdINS6_IJS8_SA_S9_EEENS6_IJNS7_ILi1EEESI_SI_EEESC_SE_Li256ELb0ELb1ELb0ELb0EEENS1_30DynamicPersistentTileSchedulerILi256ELi256ELb0ELb1ELb0EEEEEEEEEvNT_6ParamsE --------------------------
	.section	.nv.constant0._ZN7cutlass13device_kernelIN5flash19enable_sm80_to_sm89INS1_16FlashAttnFwdSm80INS1_25CollectiveMainloopFwdSm80ILi8ELi1ELb1EN4cute5tupleIJNS5_1CILi128EEENS7_ILi64EEENS7_ILi256EEEEEELi256ENS_10bfloat16_tEfNS_4arch4Sm80ELb1ELb0ELb0ELb0ELb1ELb0ELb1ELb0EEENS1_21CollectiveEpilogueFwdINS6_IJS8_SA_S9_EEENS6_IJNS7_ILi1EEESI_SI_EEESC_SE_Li256ELb0ELb1ELb0ELb0EEENS1_30DynamicPersistentTileSchedulerILi256ELi256ELb0ELb1ELb0EEEEEEEEEvNT_6ParamsE,"a",@progbits
	.sectionflags	@""
	.align	4
.nv.constant0._ZN7cutlass13device_kernelIN5flash19enable_sm80_to_sm89INS1_16FlashAttnFwdSm80INS1_25CollectiveMainloopFwdSm80ILi8ELi1ELb1EN4cute5tupleIJNS5_1CILi128EEENS7_ILi64EEENS7_ILi256EEEEEELi256ENS_10bfloat16_tEfNS_4arch4Sm80ELb1ELb0ELb0ELb0ELb1ELb0ELb1ELb0EEENS1_21CollectiveEpilogueFwdINS6_IJS8_SA_S9_EEENS6_IJNS7_ILi1EEESI_SI_EEESC_SE_Li256ELb0ELb1ELb0ELb0EEENS1_30DynamicPersistentTileSchedulerILi256ELi256ELb0ELb1ELb0EEEEEEEEEvNT_6ParamsE:
	.zero		1960


//--------------------- .nv.constant0._ZN7cutlass13device_kernelIN5flash19enable_sm80_to_sm89INS1_16FlashAttnFwdSm80INS1_25CollectiveMainloopFwdSm80ILi8ELi1ELb1EN4cute5tupleIJNS5_1CILi128EEENS7_ILi64EEENS7_ILi256EEEEEELi256ENS_10bfloat16_tEfNS_4arch4Sm80ELb1ELb0ELb0ELb1ELb1ELb0ELb1ELb0EEENS1_21CollectiveEpilogueFwdINS6_IJS8_SA_S9_EEENS6_IJNS7_ILi1EEESI_SI_EEESC_SE_Li256ELb1ELb1ELb0ELb0EEENS1_19SingleTileSchedulerILb1ELb0ELb1ELi128EEEEEEEEEvNT_6ParamsE --------------------------
	.section	.nv.constant0._ZN7cutlass13device_kernelIN5flash19enable_sm80_to_sm89INS1_16FlashAttnFwdSm80INS1_25CollectiveMainloopFwdSm80ILi8ELi1ELb1EN4cute5tupleIJNS5_1CILi128EEENS7_ILi64EEENS7_ILi256EEEEEELi256ENS_10bfloat16_tEfNS_4arch4Sm80ELb1ELb0ELb0ELb1ELb1ELb0ELb1ELb0EEENS1_21CollectiveEpilogueFwdINS6_IJS8_SA_S9_EEENS6_IJNS7_ILi1EEESI_SI_EEESC_SE_Li256ELb1ELb1ELb0ELb0EEENS1_19SingleTileSchedulerILb1ELb0ELb1ELi128EEEEEEEEEvNT_6ParamsE,"a",@progbits
	.sectionflags	@""
	.align	4
.nv.constant0._ZN7cutlass13device_kernelIN5flash19enable_sm80_to_sm89INS1_16FlashAttnFwdSm80INS1_25CollectiveMainloopFwdSm80ILi8ELi1ELb1EN4cute5tupleIJNS5_1CILi128EEENS7_ILi64EEENS7_ILi256EEEEEELi256ENS_10bfloat16_tEfNS_4arch4Sm80ELb1ELb0ELb0ELb1ELb1ELb0ELb1ELb0EEENS1_21CollectiveEpilogueFwdINS6_IJS8_SA_S9_EEENS6_IJNS7_ILi1EEESI_SI_EEESC_SE_Li256ELb1ELb1ELb0ELb0EEENS1_19SingleTileSchedulerILb1ELb0ELb1ELi128EEEEEEEEEvNT_6ParamsE:
	.zero		1944


//--------------------- .nv.constant0._ZN7cutlass13device_kernelIN5flash19enable_sm80_to_sm89INS1_16FlashAttnFwdSm80INS1_25CollectiveMainloopFwdSm80ILi8ELi1ELb0EN4cute5tupleIJNS5_1CILi128EEENS7_ILi32EEENS7_ILi256EEEEEELi256ENS_10bfloat16_tEfNS_4arch4Sm80ELb1ELb0ELb0ELb1ELb1ELb1ELb1ELb0EEENS1_21CollectiveEpilogueFwdINS6_IJS8_SA_S9_EEENS6_IJNS7_ILi1EEESI_SI_EEESC_SE_Li256ELb1ELb1ELb0ELb0EEENS1_19SingleTileSchedulerILb1ELb0ELb1ELi128EEEEEEEEEvNT_6ParamsE --------------------------
	.section	.nv.constant0._ZN7cutlass13device_kernelIN5flash19enable_sm80_to_sm89INS1_16FlashAttnFwdSm80INS1_25CollectiveMainloopFwdSm80ILi8ELi1ELb0EN4cute5tupleIJNS5_1CILi128EEENS7_ILi32EEENS7_ILi256EEEEEELi256ENS_10bfloat16_tEfNS_4arch4Sm80ELb1ELb0ELb0ELb1ELb1ELb1ELb1ELb0EEENS1_21CollectiveEpilogueFwdINS6_IJS8_SA_S9_EEENS6_IJNS7_ILi1EEESI_SI_EEESC_SE_Li256ELb1ELb1ELb0ELb0EEENS1_19SingleTileSchedulerILb1ELb0ELb1ELi128EEEEEEEEEvNT_6ParamsE,"a",@progbits
	.sectionflags	@""
	.align	4
.nv.constant0._ZN7cutlass13device_kernelIN5flash19enable_sm80_to_sm89INS1_16FlashAttnFwdSm80INS1_25CollectiveMainloopFwdSm80ILi8ELi1ELb0EN4cute5tupleIJNS5_1CILi128EEENS7_ILi32EEENS7_ILi256EEEEEELi256ENS_10bfloat16_tEfNS_4arch4Sm80ELb1ELb0ELb0ELb1ELb1ELb1ELb1ELb0EEENS1_21CollectiveEpilogueFwdINS6_IJS8_SA_S9_EEENS6_IJNS7_ILi1EEESI_SI_EEESC_SE_Li256ELb1ELb1ELb0ELb0EEENS1_19SingleTileSchedulerILb1ELb0ELb1ELi128EEEEEEEEEvNT_6ParamsE:
	.zero		1944


//--------------------- .nv.constant0._ZN7cutlass13device_kernelIN5flash19enable_sm80_to_sm89INS1_16FlashAttnFwdSm80INS1_25CollectiveMainloopFwdSm80ILi8ELi1ELb0EN4cute5tupleIJNS5_1CILi128EEENS7_ILi96EEENS7_ILi256EEEEEELi256ENS_10bfloat16_tEfNS_4arch4Sm80ELb0ELb0ELb0ELb0ELb1ELb0ELb1ELb0EEENS1_21CollectiveEpilogueFwdINS6_IJS8_SA_S9_EEENS6_IJNS7_ILi1EEESI_SI_EEESC_SE_Li256ELb0ELb1ELb0ELb0EEENS1_19SingleTileSchedulerILb0ELb0ELb1ELi128EEEEEEEEEvNT_6ParamsE --------------------------
	.section	.nv.constant0._ZN7cutlass13device_kernelIN5flash19enable_sm80_to_sm89INS1_16FlashAttnFwdSm80INS1_25CollectiveMainloopFwdSm80ILi8ELi1ELb0EN4cute5tupleIJNS5_1CILi128EEENS7_ILi96EEENS7_ILi256EEEEEELi256ENS_10bfloat16_tEfNS_4arch4Sm80ELb0ELb0ELb0ELb0ELb1ELb0ELb1ELb0EEENS1_21CollectiveEpilogueFwdINS6_IJS8_SA_S9_EEENS6_IJNS7_ILi1EEESI_SI_EEESC_SE_Li256ELb0ELb1ELb0ELb0EEENS1_19SingleTileSchedulerILb0ELb0ELb1ELi128EEEEEEEEEvNT_6ParamsE,"a",@progbits
	.sectionflags	@""
	.align	4
.nv.constant0._ZN7cutlass13device_kernelIN5flash19enable_sm80_to_sm89INS1_16FlashAttnFwdSm80INS1_25CollectiveMainloopFwdSm80ILi8ELi1ELb0EN4cute5tupleIJNS5_1CILi128EEENS7_ILi96EEENS7_ILi256EEEEEELi256ENS_10bfloat16_tEfNS_4arch4Sm80ELb0ELb0ELb0ELb0ELb1ELb0ELb1ELb0EEENS1_21CollectiveEpilogueFwdINS6_IJS8_SA_S9_EEENS6_IJNS7_ILi1EEESI_SI_EEESC_SE_Li256ELb0ELb1ELb0ELb0EEENS1_19SingleTileSchedulerILb0ELb0ELb1ELi128EEEEEEEEEvNT_6ParamsE:
	.zero		1944


//--------------------- .nv.constant0._ZN7cutlass13device_kernelIN5flash19enable_sm80_to_sm89INS1_16FlashAttnFwdSm80INS1_25CollectiveMainloopFwdSm80ILi8ELi1ELb0EN4cute5tupleIJNS5_1CILi128EEENS7_ILi96EEENS7_ILi256EEEEEELi256ENS_10bfloat16_tEfNS_4arch4Sm80ELb0ELb0ELb0ELb1ELb1ELb0ELb1ELb0EEENS1_21CollectiveEpilogueFwdINS6_IJS8_SA_S9_EEENS6_IJNS7_ILi1EEESI_SI_EEESC_SE_Li256ELb1ELb1ELb0ELb0EEENS1_19SingleTileSchedulerILb1ELb0ELb1ELi128EEEEEEEEEvNT_6ParamsE --------------------------
	.section	.nv.constant0._ZN7cutlass13device_kernelIN5flash19enable_sm80_to_sm89INS1_16FlashAttnFwdSm80INS1_25CollectiveMainloopFwdSm80ILi8ELi1ELb0EN4cute5tupleIJNS5_1CILi128EEENS7_ILi96EEENS7_ILi256EEEEEELi256ENS_10bfloat16_tEfNS_4arch4Sm80ELb0ELb0ELb0ELb1ELb1ELb0ELb1ELb0EEENS1_21CollectiveEpilogueFwdINS6_IJS8_SA_S9_EEENS6_IJNS7_ILi1EEESI_SI_EEESC_SE_Li256ELb1ELb1ELb0ELb0EEENS1_19SingleTileSchedulerILb1ELb0ELb1ELi128EEEEEEEEEvNT_6ParamsE,"a",@progbits
	.sectionflags	@""
	.align	4
.nv.constant0._ZN7cutlass13device_kernelIN5flash19enable_sm80_to_sm89INS1_16FlashAttnFwdSm80INS1_25CollectiveMainloopFwdSm80ILi8ELi1ELb0EN4cute5tupleIJNS5_1CILi128EEENS7_ILi96EEENS7_ILi256EEEEEELi256ENS_10bfloat16_tEfNS_4arch4Sm80ELb0ELb0ELb0ELb1ELb1ELb0ELb1ELb0EEENS1_21CollectiveEpilogueFwdINS6_IJS8_SA_S9_EEENS6_IJNS7_ILi1EEESI_SI_EEESC_SE_Li256ELb1ELb1ELb0ELb0EEENS1_19SingleTileSchedulerILb1ELb0ELb1ELi128EEEEEEEEEvNT_6ParamsE:
	.zero		1944


//--------------------- .nv.constant0._ZN7cutlass13device_kernelIN5flash19enable_sm80_to_sm89INS1_16FlashAttnFwdSm80INS1_25CollectiveMainloopFwdSm80ILi8ELi1ELb0EN4cute5tupleIJNS5_1CILi128EEENS7_ILi48EEENS7_ILi256EEEEEELi256ENS_10bfloat16_tEfNS_4arch4Sm80ELb0ELb0ELb0ELb1ELb1ELb1ELb1ELb0EEENS1_21CollectiveEpilogueFwdINS6_IJS8_SA_S9_EEENS6_IJNS7_ILi1EEESI_SI_EEESC_SE_Li256ELb1ELb1ELb0ELb0EEENS1_19SingleTileSchedulerILb1ELb0ELb1ELi128EEEEEEEEEvNT_6ParamsE --------------------------
	.section	.nv.constant0._ZN7cutlass13device_kernelIN5flash19enable_sm80_to_sm89INS1_16FlashAttnFwdSm80INS1_25CollectiveMainloopFwdSm80ILi8ELi1ELb0EN4cute5tupleIJNS5_1CILi128EEENS7_ILi48EEENS7_ILi256EEEEEELi256ENS_10bfloat16_tEfNS_4arch4Sm80ELb0ELb0ELb0ELb1ELb1ELb1ELb1ELb0EEENS1_21CollectiveEpilogueFwdINS6_IJS8_SA_S9_EEENS6_IJNS7_ILi1EEESI_SI_EEESC_SE_Li256ELb1ELb1ELb0ELb0EEENS1_19SingleTileSchedulerILb1ELb0ELb1ELi128EEEEEEEEEvNT_6ParamsE,"a",@progbits
	.sectionflags	@""
	.align	4
.nv.constant0._ZN7cutlass13device_kernelIN5flash19enable_sm80_to_sm89INS1_16FlashAttnFwdSm80INS1_25CollectiveMainloopFwdSm80ILi8ELi1ELb0EN4cute5tupleIJNS5_1CILi128EEENS7_ILi48EEENS7_ILi256EEEEEELi256ENS_10bfloat16_tEfNS_4arch4Sm80ELb0ELb0ELb0ELb1ELb1ELb1ELb1ELb0EEENS1_21CollectiveEpilogueFwdINS6_IJS8_SA_S9_EEENS6_IJNS7_ILi1EEESI_SI_EEESC_SE_Li256ELb1ELb1ELb0ELb0EEENS1_19SingleTileSchedulerILb1ELb0ELb1ELi128EEEEEEEEEvNT_6ParamsE:
	.zero		1944


//--------------------- .nv.constant0._ZN7cutlass13device_kernelIN5flash19enable_sm80_to_sm89INS1_16FlashAttnFwdSm80INS1_25CollectiveMainloopFwdSm80ILi8ELi1ELb0EN4cute5tupleIJNS5_1CILi128EEENS7_ILi64EEENS7_ILi256EEEEEELi256ENS_10bfloat16_tEfNS_4arch4Sm80ELb0ELb1ELb0ELb0ELb1ELb0ELb1ELb0EEENS1_21CollectiveEpilogueFwdINS6_IJS8_SA_S9_EEENS6_IJNS7_ILi1EEESI_SI_EEESC_SE_Li256ELb0ELb1ELb0ELb0EEENS1_19SingleTileSchedulerILb0ELb0ELb1ELi128EEEEEEEEEvNT_6ParamsE --------------------------
	.section	.nv.constant0._ZN7cutlass13device_kernelIN5flash19enable_sm80_to_sm89INS1_16FlashAttnFwdSm80INS1_25CollectiveMainloopFwdSm80ILi8ELi1ELb0EN4cute5tupleIJNS5_1CILi128EEENS7_ILi64EEENS7_ILi256EEEEEELi256ENS_10bfloat16_tEfNS_4arch4Sm80ELb0ELb1ELb0ELb0ELb1ELb0ELb1ELb0EEENS1_21CollectiveEpilogueFwdINS6_IJS8_SA_S9_EEENS6_IJNS7_ILi1EEESI_SI_EEESC_SE_Li256ELb0ELb1ELb0ELb0EEENS1_19SingleTileSchedulerILb0ELb0ELb1ELi128EEEEEEEEEvNT_6ParamsE,"a",@progbits
	.sectionflags	@""
	.align	4
.nv.constant0._ZN7cutlass13device_kernelIN5flash19enable_sm80_to_sm89INS1_16FlashAttnFwdSm80INS1_25CollectiveMainloopFwdSm80ILi8ELi1ELb0EN4cute5tupleIJNS5_1CILi128EEENS7_ILi64EEENS7_ILi256EEEEEELi256ENS_10bfloat16_tEfNS_4arch4Sm80ELb0ELb1ELb0ELb0ELb1ELb0ELb1ELb0EEENS1_21CollectiveEpilogueFwdINS6_IJS8_SA_S9_EEENS6_IJNS7_ILi1EEESI_SI_EEESC_SE_Li256ELb0ELb1ELb0ELb0EEENS1_19SingleTileSchedulerILb0ELb0ELb1ELi128EEEEEEEEEvNT_6ParamsE:
	.zero		1944


//--------------------- .nv.constant0._ZN7cutlass13device_kernelIN5flash19enable_sm80_to_sm89INS1_16FlashAttnFwdSm80INS1_25CollectiveMainloopFwdSm80ILi8ELi1ELb0EN4cute5tupleIJNS5_1CILi128EEENS7_ILi64EEENS7_ILi256EEEEEELi256ENS_10bfloat16_tEfNS_4arch4Sm80ELb0ELb1ELb0ELb1ELb1ELb0ELb1ELb0EEENS1_21CollectiveEpilogueFwdINS6_IJS8_SA_S9_EEENS6_IJNS7_ILi1EEESI_SI_EEESC_SE_Li256ELb1ELb1ELb0ELb0EEENS1_19SingleTileSchedulerILb1ELb0ELb1ELi128EEEEEEEEEvNT_6ParamsE --------------------------
	.section	.nv.constant0._ZN7cutlass13device_kernelIN5flash19enable_sm80_to_sm89INS1_16FlashAttnFwdSm80INS1_25CollectiveMainloopFwdSm80ILi8ELi1ELb0EN4cute5tupleIJNS5_1CILi128EEENS7_ILi64EEENS7_ILi256EEEEEELi256ENS_10bfloat16_tEfNS_4arch4Sm80ELb0ELb1ELb0ELb1ELb1ELb0ELb1ELb0EEENS1_21CollectiveEpilogueFwdINS6_IJS8_SA_S9_EEENS6_IJNS7_ILi1EEESI_SI_EEESC_SE_Li256ELb1ELb1ELb0ELb0EEENS1_19SingleTileSchedulerILb1ELb0ELb1ELi128EEEEEEEEEvNT_6ParamsE,"a",@progbits
	.sectionflags	@""
	.align	4
.nv.constant0._ZN7cutlass13device_kernelIN5flash19enable_sm80_to_sm89INS1_16FlashAttnFwdSm80INS1_25CollectiveMainloopFwdSm80ILi8ELi1ELb0EN4cute5tupleIJNS5_1CILi128EEENS7_ILi64EEENS7_ILi256EEEEEELi256ENS_10bfloat16_tEfNS_4arch4Sm80ELb0ELb1ELb0ELb1ELb1ELb0ELb1ELb0EEENS1_21CollectiveEpilogueFwdINS6_IJS8_SA_S9_EEENS6_IJNS7_ILi1EEESI_SI_EEESC_SE_Li256ELb1ELb1ELb0ELb0EEENS1_19SingleTileSchedulerILb1ELb0ELb1ELi128EEEEEEEEEvNT_6ParamsE:
	.zero		1944


//--------------------- .nv.constant0._ZN7cutlass13device_kernelIN5flash19enable_sm80_to_sm89INS1_16FlashAttnFwdSm80INS1_25CollectiveMainloopFwdSm80ILi8ELi1ELb0EN4cute5tupleIJNS5_1CILi128EEENS7_ILi48EEENS7_ILi256EEEEEELi256ENS_10bfloat16_tEfNS_4arch4Sm80ELb0ELb1ELb0ELb1ELb1ELb1ELb1ELb0EEENS1_21CollectiveEpilogueFwdINS6_IJS8_SA_S9_EEENS6_IJNS7_ILi1EEESI_SI_EEESC_SE_Li256ELb1ELb1ELb0ELb0EEENS1_19SingleTileSchedulerILb1ELb0ELb1ELi128EEEEEEEEEvNT_6ParamsE --------------------------
	.section	.nv.constant0._ZN7cutlass13device_kernelIN5flash19enable_sm80_to_sm89INS1_16FlashAttnFwdSm80INS1_25CollectiveMainloopFwdSm80ILi8ELi1ELb0EN4cute5tupleIJNS5_1CILi128EEENS7_ILi48EEENS7_ILi256EEEEEELi256ENS_10bfloat16_tEfNS_4arch4Sm80ELb0ELb1ELb0ELb1ELb1ELb1ELb1ELb0EEENS1_21CollectiveEpilogueFwdINS6_IJS8_SA_S9_EEENS6_IJNS7_ILi1EEESI_SI_EEESC_SE_Li256ELb1ELb1ELb0ELb0EEENS1_19SingleTileSchedulerILb1ELb0ELb1ELi128EEEEEEEEEvNT_6ParamsE,"a",@progbits
	.sectionflags	@""
	.align	4
.nv.constant0._ZN7cutlass13device_kernelIN5flash19enable_sm80_to_sm89INS1_16FlashAttnFwdSm80INS1_25CollectiveMainloopFwdSm80ILi8ELi1ELb0EN4cute5tupleIJNS5_1CILi128EEENS7_ILi48EEENS7_ILi256EEEEEELi256ENS_10bfloat16_tEfNS_4arch4Sm80ELb0ELb1ELb0ELb1ELb1ELb1ELb1ELb0EEENS1_21CollectiveEpilogueFwdINS6_IJS8_SA_S9_EEENS6_IJNS7_ILi1EEESI_SI_EEESC_SE_Li256ELb1ELb1ELb0ELb0EEENS1_19SingleTileSchedulerILb1ELb0ELb1ELi128EEEEEEEEEvNT_6ParamsE:
	.zero		1944


//--------------------- .nv.constant0._ZN7cutlass13device_kernelIN5flash19enable_sm80_to_sm89INS1_16FlashAttnFwdSm80INS1_25CollectiveMainloopFwdSm80ILi8ELi1ELb0EN4cute5tupleIJNS5_1CILi128EEENS7_ILi96EEENS7_ILi256EEEEEELi256ENS_10bfloat16_tEfNS_4arch4Sm80ELb1ELb0ELb0ELb0ELb1ELb0ELb1ELb0EEENS1_21CollectiveEpilogueFwdINS6_IJS8_SA_S9_EEENS6_IJNS7_ILi1EEESI_SI_EEESC_SE_Li256ELb0ELb1ELb0ELb0EEENS1_30DynamicPersistentTileSchedulerILi256ELi256ELb0ELb1ELb0EEEEEEEEEvNT_6ParamsE --------------------------
	.section	.nv.constant0._ZN7cutlass13device_kernelIN5flash19enable_sm80_to_sm89INS1_16FlashAttnFwdSm80INS1_25CollectiveMainloopFwdSm80ILi8ELi1ELb0EN4cute5tupleIJNS5_1CILi128EEENS7_ILi96EEENS7_ILi256EEEEEELi256ENS_10bfloat16_tEfNS_4arch4Sm80ELb1ELb0ELb0ELb0ELb1ELb0ELb1ELb0EEENS1_21CollectiveEpilogueFwdINS6_IJS8_SA_S9_EEENS6_IJNS7_ILi1EEESI_SI_EEESC_SE_Li256ELb0ELb1ELb0ELb0EEENS1_30DynamicPersistentTileSchedulerILi256ELi256ELb0ELb1ELb0EEEEEEEEEvNT_6ParamsE,"a",@progbits
	.sectionflags	@""
	.align	4
.nv.constant0._ZN7cutlass13device_kernelIN5flash19enable_sm80_to_sm89INS1_16FlashAttnFwdSm80INS1_25CollectiveMainloopFwdSm80ILi8ELi1ELb0EN4cute5tupleIJNS5_1CILi128EEENS7_ILi96EEENS7_ILi256EEEEEELi256ENS_10bfloat16_tEfNS_4arch4Sm80ELb1ELb0ELb0ELb0ELb1ELb0ELb1ELb0EEENS1_21CollectiveEpilogueFwdINS6_IJS8_SA_S9_EEENS6_IJNS7_ILi1EEESI_SI_EEESC_SE_Li256ELb0ELb1ELb0ELb0EEENS1_30DynamicPersistentTileSchedulerILi256ELi256ELb0ELb1ELb0EEEEEEEEEvNT_6ParamsE:
	.zero		1960


//--------------------- .nv.constant0._ZN7cutlass13device_kernelIN5flash19enable_sm80_to_sm89INS1_16FlashAttnFwdSm80INS1_25CollectiveMainloopFwdSm80ILi8ELi1ELb0EN4cute5tupleIJNS5_1CILi128EEENS7_ILi96EEENS7_ILi256EEEEEELi256ENS_10bfloat16_tEfNS_4arch4Sm80ELb1ELb0ELb0ELb1ELb1ELb0ELb1ELb0EEENS1_21CollectiveEpilogueFwdINS6_IJS8_SA_S9_EEENS6_IJNS7_ILi1EEESI_SI_EEESC_SE_Li256ELb1ELb1ELb0ELb0EEENS1_19SingleTileSchedulerILb1ELb0ELb1ELi128EEEEEEEEEvNT_6ParamsE --------------------------
	.section	.nv.constant0._ZN7cutlass13device_kernelIN5flash19enable_sm80_to_sm89INS1_16FlashAttnFwdSm80INS1_25CollectiveMainloopFwdSm80ILi8ELi1ELb0EN4cute5tupleIJNS5_1CILi128EEENS7_ILi96EEENS7_ILi256EEEEEELi256ENS_10bfloat16_tEfNS_4arch4Sm80ELb1ELb0ELb0ELb1ELb1ELb0ELb1ELb0EEENS1_21CollectiveEpilogueFwdINS6_IJS8_SA_S9_EEENS6_IJNS7_ILi1EEESI_SI_EEESC_SE_Li256ELb1ELb1ELb0ELb0EEENS1_19SingleTileSchedulerILb1ELb0ELb1ELi128EEEEEEEEEvNT_6ParamsE,"a",@progbits
	.sectionflags	@""
	.align	4
.nv.constant0._ZN7cutlass13device_kernelIN5flash19enable_sm80_to_sm89INS1_16FlashAttnFwdSm80INS1_25CollectiveMainloopFwdSm80ILi8ELi1ELb0EN4cute5tupleIJNS5_1CILi128EEENS7_ILi96EEENS7_ILi256EEEEEELi256ENS_10bfloat16_tEfNS_4arch4Sm80ELb1ELb0ELb0ELb1ELb1ELb0ELb1ELb0EEENS1_21CollectiveEpilogueFwdINS6_IJS8_SA_S9_EEENS6_IJNS7_ILi1EEESI_SI_EEESC_SE_Li256ELb1ELb1ELb0ELb0EEENS1_19SingleTileSchedulerILb1ELb0ELb1ELi128EEEEEEEEEvNT_6ParamsE:
	.zero		1944


//--------------------- .nv.constant0._ZN7cutlass13device_kernelIN5flash19enable_sm80_to_sm89INS1_16FlashAttnFwdSm80INS1_25CollectiveMainloopFwdSm80ILi8ELi1ELb0EN4cute5tupleIJNS5_1CILi128EEENS7_ILi48EEENS7_ILi256EEEEEELi256ENS_10bfloat16_tEfNS_4arch4Sm80ELb1ELb0ELb0ELb1ELb1ELb1ELb1ELb0EEENS1_21CollectiveEpilogueFwdINS6_IJS8_SA_S9_EEENS6_IJNS7_ILi1EEESI_SI_EEESC_SE_Li256ELb1ELb1ELb0ELb0EEENS1_19SingleTileSchedulerILb1ELb0ELb1ELi128EEEEEEEEEvNT_6ParamsE --------------------------
	.section	.nv.constant0._ZN7cutlass13device_kernelIN5flash19enable_sm80_to_sm89INS1_16FlashAttnFwdSm80INS1_25CollectiveMainloopFwdSm80ILi8ELi1ELb0EN4cute5tupleIJNS5_1CILi128EEENS7_ILi48EEENS7_ILi256EEEEEELi256ENS_10bfloat16_tEfNS_4arch4Sm80ELb1ELb0ELb0ELb1ELb1ELb1ELb1ELb0EEENS1_21CollectiveEpilogueFwdINS6_IJS8_SA_S9_EEENS6_IJNS7_ILi1EEESI_SI_EEESC_SE_Li256ELb1ELb1ELb0ELb0EEENS1_19SingleTileSchedulerILb1ELb0ELb1ELi128EEEEEEEEEvNT_6ParamsE,"a",@progbits
	.sectionflags	@""
	.align	4
.nv.constant0._ZN7cutlass13device_kernelIN5flash19enable_sm80_to_sm89INS1_16FlashAttnFwdSm80INS1_25CollectiveMainloopFwdSm80ILi8ELi1ELb0EN4cute5tupleIJNS5_1CILi128EEENS7_ILi48EEENS7_ILi256EEEEEELi256ENS_10bfloat16_tEfNS_4arch4Sm80ELb1ELb0ELb0ELb1ELb1ELb1ELb1ELb0EEENS1_21CollectiveEpilogueFwdINS6_IJS8_SA_S9_EEENS6_IJNS7_ILi1EEESI_SI_EEESC_SE_Li256ELb1ELb1ELb0ELb0EEENS1_19SingleTileSchedulerILb1ELb0ELb1ELi128EEEEEEEEEvNT_6ParamsE:
	.zero		1944


//--------------------- SYMBOLS --------------------------

	.type		.nv.reservedSmem.offset0,@object
	.size		.nv.reservedSmem.offset0,0x4
